def attn_fwd(
    Q,
    K,
    V,
    Out,
    Lse,
    sm_scale,
    stride_qz,
    stride_qh,
    stride_qm,
    stride_qk,
    stride_kz,
    stride_kh,
    stride_kn,
    stride_kk,
    stride_vz,
    stride_vh,
    stride_vn,
    stride_vk,
    stride_oz,
    stride_oh,
    stride_om,
    stride_ok,
    seqlen_q,
    seqlen_k,
    BLOCK_M: tl.constexpr,
    BLOCK_N: tl.constexpr,
    HEAD_DIM: tl.constexpr,
    CAUSAL: tl.constexpr,
):
    start_m = tl.program_id(0)
    off_hz = tl.program_id(1)
    q_off = off_hz * stride_qh
    k_off = off_hz * stride_kh
    v_off = off_hz * stride_vh
    offs_m = start_m * BLOCK_M + tl.arange(0, BLOCK_M)
    offs_d = tl.arange(0, HEAD_DIM)
    offs_n = tl.arange(0, BLOCK_N)
    q_ptrs = Q + q_off + offs_m[:, None] * stride_qm + offs_d[None, :] * stride_qk
    k_ptrs = K + k_off + offs_d[:, None] * stride_kk + offs_n[None, :] * stride_kn
    v_ptrs = V + v_off + offs_n[:, None] * stride_vn + offs_d[None, :] * stride_vk
    m_i = tl.full([BLOCK_M], float("-inf"), dtype=tl.float32)
    l_i = tl.zeros([BLOCK_M], dtype=tl.float32) + 1.0
    acc = tl.zeros([BLOCK_M, HEAD_DIM], dtype=tl.float32)
    q = tl.load(q_ptrs)
    acc, l_i, m_i = _attn_fwd_inner(
        acc,
        l_i,
        m_i,
        q,
        k_ptrs,
        v_ptrs,
        sm_scale,
        stride_kn,
        stride_vn,
        start_m,
        seqlen_k,
        BLOCK_M,
        BLOCK_N,
        HEAD_DIM,
        CAUSAL,
    )
    acc = acc / l_i[:, None]
    lse = m_i + tl.math.log2(l_i) / 1.4426950408889634
    o_ptrs = (
        Out
        + off_hz * stride_oh
        + offs_m[:, None] * stride_om
        + offs_d[None, :] * stride_ok
    )
    tl.store(o_ptrs, acc.to(Out.dtype.element_ty))
    tl.store(Lse + off_hz * seqlen_q + offs_m, lse)

# config = {"BLOCK_M": 128, "BLOCK_N": 128, "HEAD_DIM": 256, "arch": "sm_90", "causal": false, "dtype": "bf16", "num_stages": 2, "num_warps": 8}
# arch = sm_90


// ===== COMPILED SASS (sm_90a) =====

	.target	sm_90a

	.elftype	@"ET_EXEC"


//--------------------- .note.nv.tkinfo           --------------------------
	.section	.note.nv.tkinfo,"",@"SHT_NOTE"
	.sectionflags	@"SHF_NOTE_NV_TKINFO"
	.tkinfo
        /*0018*/ 	.word	0x00000002
        /*0030*/ 	.string	""
        /*0030*/ 	.string	"ptxas"
        /*0030*/ 	.string	"Cuda compilation tools, release 13.0, V13.0.88"
        /*0030*/ 	.string	"Build cuda_13.0.r13.0/compiler.36424714_0"
        /*0030*/ 	.string	"-v  -suppress-debug-info  -lineinfo  -arch sm_90a "



//--------------------- .note.nv.cuinfo           --------------------------
	.section	.note.nv.cuinfo,"",@"SHT_NOTE"
	.sectionflags	@"SHF_NOTE_NV_CUINFO"
        /*0018*/ 	.short	0x0002
        /*001a*/ 	.short	0x005a
        /*001c*/ 	.short	0x0082
	.zero		2


//--------------------- .nv.info                  --------------------------
	.section	.nv.info,"",@"SHT_CUDA_INFO"
	.align	4


	//----- nvinfo : EIATTR_REGCOUNT
	.align		4
        /*0000*/ 	.byte	0x04, 0x2f
        /*0002*/ 	.short	(.L_2 - .L_1)
	.align		4
.L_1:
        /*0004*/ 	.word	index@(attn_fwd)
        /*0008*/ 	.word	0x000000ff


	//----- nvinfo : EIATTR_FRAME_SIZE
	.align		4
.L_2:
        /*000c*/ 	.byte	0x04, 0x11
        /*000e*/ 	.short	(.L_4 - .L_3)
	.align		4
.L_3:
        /*0010*/ 	.word	index@(attn_fwd)
        /*0014*/ 	.word	0x000006d8


	//----- nvinfo : EIATTR_MIN_STACK_SIZE
	.align		4
.L_4:
        /*0018*/ 	.byte	0x04, 0x12
        /*001a*/ 	.short	(.L_6 - .L_5)
	.align		4
.L_5:
        /*001c*/ 	.word	index@(attn_fwd)
        /*0020*/ 	.word	0x000006d8
.L_6:


//--------------------- .nv.compat                --------------------------
	.section	.nv.compat,"",@"SHT_CUDA_COMPAT_INFO"
	.align	4
        /*0000*/ 	.byte	0x02, 0x09, 0x01, 0x00, 0x02, 0x02, 0x04, 0x00, 0x02, 0x05, 0x05, 0x00, 0x03, 0x07, 0x01, 0x01
        /*0010*/ 	.byte	0x02, 0x03, 0x00, 0x00, 0x02, 0x06, 0x01, 0x00, 0x04, 0x0b, 0x08, 0x00, 0x00, 0x00, 0x00, 0x00
        /*0020*/ 	.byte	0x00, 0x00, 0x00, 0x00


//--------------------- .nv.info.attn_fwd         --------------------------
	.section	.nv.info.attn_fwd,"",@"SHT_CUDA_INFO"
	.sectionflags	@""
	.align	4


	//----- nvinfo : EIATTR_CUDA_API_VERSION
	.align		4
        /*0000*/ 	.byte	0x04, 0x37
        /*0002*/ 	.short	(.L_8 - .L_7)
.L_7:
        /*0004*/ 	.word	0x00000082


	//----- nvinfo : EIATTR_KPARAM_INFO
	.align		4
.L_8:
        /*0008*/ 	.byte	0x04, 0x17
        /*000a*/ 	.short	(.L_10 - .L_9)
.L_9:
        /*000c*/ 	.word	0x00000000
        /*0010*/ 	.short	0x0019
        /*0012*/ 	.short	0x0080
        /*0014*/ 	.byte	0x00, 0xf4, 0x21, 0x00


	//----- nvinfo : EIATTR_KPARAM_INFO
	.align		4
.L_10:
        /*0018*/ 	.byte	0x04, 0x17
        /*001a*/ 	.short	(.L_12 - .L_11)
.L_11:
        /*001c*/ 	.word	0x00000000
        /*0020*/ 	.short	0x0018
        /*0022*/ 	.short	0x0078
        /*0024*/ 	.byte	0x00, 0xf4, 0x21, 0x00


	//----- nvinfo : EIATTR_KPARAM_INFO
	.align		4
.L_12:
        /*0028*/ 	.byte	0x04, 0x17
        /*002a*/ 	.short	(.L_14 - .L_13)
.L_13:
        /*002c*/ 	.word	0x00000000
        /*0030*/ 	.short	0x0017
        /*0032*/ 	.short	0x0070
        /*0034*/ 	.byte	0x00, 0xf0, 0x11, 0x00


	//----- nvinfo : EIATTR_KPARAM_INFO
	.align		4
.L_14:
        /*0038*/ 	.byte	0x04, 0x17
        /*003a*/ 	.short	(.L_16 - .L_15)
.L_15:
        /*003c*/ 	.word	0x00000000
        /*0040*/ 	.short	0x0016
        /*0042*/ 	.short	0x006c
        /*0044*/ 	.byte	0x00, 0xf0, 0x11, 0x00


	//----- nvinfo : EIATTR_KPARAM_INFO
	.align		4
.L_16:
        /*0048*/ 	.byte	0x04, 0x17
        /*004a*/ 	.short	(.L_18 - .L_17)
.L_17:
        /*004c*/ 	.word	0x00000000
        /*0050*/ 	.short	0x0015
        /*0052*/ 	.short	0x0068
        /*0054*/ 	.byte	0x00, 0xf0, 0x11, 0x00


	//----- nvinfo : EIATTR_KPARAM_INFO
	.align		4
.L_18:
        /*0058*/ 	.byte	0x04, 0x17
        /*005a*/ 	.short	(.L_20 - .L_19)
.L_19:
        /*005c*/ 	.word	0x00000000
        /*0060*/ 	.short	0x0014
        /*0062*/ 	.short	0x0064
        /*0064*/ 	.byte	0x00, 0xf0, 0x11, 0x00


	//----- nvinfo : EIATTR_KPARAM_INFO
	.align		4
.L_20:
        /*0068*/ 	.byte	0x04, 0x17
        /*006a*/ 	.short	(.L_22 - .L_21)
.L_21:
        /*006c*/ 	.word	0x00000000
        /*0070*/ 	.short	0x0013
        /*0072*/ 	.short	0x0060
        /*0074*/ 	.byte	0x00, 0xf0, 0x11, 0x00


	//----- nvinfo : EIATTR_KPARAM_INFO
	.align		4
.L_22:
        /*0078*/ 	.byte	0x04, 0x17
        /*007a*/ 	.short	(.L_24 - .L_23)
.L_23:
        /*007c*/ 	.word	0x00000000
        /*0080*/ 	.short	0x0012
        /*0082*/ 	.short	0x005c
        /*0084*/ 	.byte	0x00, 0xf0, 0x11, 0x00


	//----- nvinfo : EIATTR_KPARAM_INFO
	.align		4
.L_24:
        /*0088*/ 	.byte	0x04, 0x17
        /*008a*/ 	.short	(.L_26 - .L_25)
.L_25:
        /*008c*/ 	.word	0x00000000
        /*0090*/ 	.short	0x0011
        /*0092*/ 	.short	0x0058
        /*0094*/ 	.byte	0x00, 0xf0, 0x11, 0x00


	//----- nvinfo : EIATTR_KPARAM_INFO
	.align		4
.L_26:
        /*0098*/ 	.byte	0x04, 0x17
        /*009a*/ 	.short	(.L_28 - .L_27)
.L_27:
        /*009c*/ 	.word	0x00000000
        /*00a0*/ 	.short	0x0010
        /*00a2*/ 	.short	0x0054
        /*00a4*/ 	.byte	0x00, 0xf0, 0x11, 0x00


	//----- nvinfo : EIATTR_KPARAM_INFO
	.align		4
.L_28:
        /*00a8*/ 	.byte	0x04, 0x17
        /*00aa*/ 	.short	(.L_30 - .L_29)
.L_29:
        /*00ac*/ 	.word	0x00000000
        /*00b0*/ 	.short	0x000f
        /*00b2*/ 	.short	0x0050
        /*00b4*/ 	.byte	0x00, 0xf0, 0x11, 0x00


	//----- nvinfo : EIATTR_KPARAM_INFO
	.align		4
.L_30:
        /*00b8*/ 	.byte	0x04, 0x17
        /*00ba*/ 	.short	(.L_32 - .L_31)
.L_31:
        /*00bc*/ 	.word	0x00000000
        /*00c0*/ 	.short	0x000e
        /*00c2*/ 	.short	0x004c
        /*00c4*/ 	.byte	0x00, 0xf0, 0x11, 0x00


	//----- nvinfo : EIATTR_KPARAM_INFO
	.align		4
.L_32:
        /*00c8*/ 	.byte	0x04, 0x17
        /*00ca*/ 	.short	(.L_34 - .L_33)
.L_33:
        /*00cc*/ 	.word	0x00000000
        /*00d0*/ 	.short	0x000d
        /*00d2*/ 	.short	0x0048
        /*00d4*/ 	.byte	0x00, 0xf0, 0x11, 0x00


	//----- nvinfo : EIATTR_KPARAM_INFO
	.align		4
.L_34:
        /*00d8*/ 	.byte	0x04, 0x17
        /*00da*/ 	.short	(.L_36 - .L_35)
.L_35:
        /*00dc*/ 	.word	0x00000000
        /*00e0*/ 	.short	0x000c
        /*00e2*/ 	.short	0x0044
        /*00e4*/ 	.byte	0x00, 0xf0, 0x11, 0x00


	//----- nvinfo : EIATTR_KPARAM_INFO
	.align		4
.L_36:
        /*00e8*/ 	.byte	0x04, 0x17
        /*00ea*/ 	.short	(.L_38 - .L_37)
.L_37:
        /*00ec*/ 	.word	0x00000000
        /*00f0*/ 	.short	0x000b
        /*00f2*/ 	.short	0x0040
        /*00f4*/ 	.byte	0x00, 0xf0, 0x11, 0x00


	//----- nvinfo : EIATTR_KPARAM_INFO
	.align		4
.L_38:
        /*00f8*/ 	.byte	0x04, 0x17
        /*00fa*/ 	.short	(.L_40 - .L_39)
.L_39:
        /*00fc*/ 	.word	0x00000000
        /*0100*/ 	.short	0x000a
        /*0102*/ 	.short	0x003c
        /*0104*/ 	.byte	0x00, 0xf0, 0x11, 0x00


	//----- nvinfo : EIATTR_KPARAM_INFO
	.align		4
.L_40:
        /*0108*/ 	.byte	0x04, 0x17
        /*010a*/ 	.short	(.L_42 - .L_41)
.L_41:
        /*010c*/ 	.word	0x00000000
        /*0110*/ 	.short	0x0009
        /*0112*/ 	.short	0x0038
        /*0114*/ 	.byte	0x00, 0xf0, 0x11, 0x00


	//----- nvinfo : EIATTR_KPARAM_INFO
	.align		4
.L_42:
        /*0118*/ 	.byte	0x04, 0x17
        /*011a*/ 	.short	(.L_44 - .L_43)
.L_43:
        /*011c*/ 	.word	0x00000000
        /*0120*/ 	.short	0x0008
        /*0122*/ 	.short	0x0034
        /*0124*/ 	.byte	0x00, 0xf0, 0x11, 0x00


	//----- nvinfo : EIATTR_KPARAM_INFO
	.align		4
.L_44:
        /*0128*/ 	.byte	0x04, 0x17
        /*012a*/ 	.short	(.L_46 - .L_45)
.L_45:
        /*012c*/ 	.word	0x00000000
        /*0130*/ 	.short	0x0007
        /*0132*/ 	.short	0x0030
        /*0134*/ 	.byte	0x00, 0xf0, 0x11, 0x00


	//----- nvinfo : EIATTR_KPARAM_INFO
	.align		4
.L_46:
        /*0138*/ 	.byte	0x04, 0x17
        /*013a*/ 	.short	(.L_48 - .L_47)
.L_47:
        /*013c*/ 	.word	0x00000000
        /*0140*/ 	.short	0x0006
        /*0142*/ 	.short	0x002c
        /*0144*/ 	.byte	0x00, 0xf0, 0x11, 0x00


	//----- nvinfo : EIATTR_KPARAM_INFO
	.align		4
.L_48:
        /*0148*/ 	.byte	0x04, 0x17
        /*014a*/ 	.short	(.L_50 - .L_49)
.L_49:
        /*014c*/ 	.word	0x00000000
        /*0150*/ 	.short	0x0005
        /*0152*/ 	.short	0x0028
        /*0154*/ 	.byte	0x00, 0xf0, 0x11, 0x00


	//----- nvinfo : EIATTR_KPARAM_INFO
	.align		4
.L_50:
        /*0158*/ 	.byte	0x04, 0x17
        /*015a*/ 	.short	(.L_52 - .L_51)
.L_51:
        /*015c*/ 	.word	0x00000000
        /*0160*/ 	.short	0x0004
        /*0162*/ 	.short	0x0020
        /*0164*/ 	.byte	0x00, 0xf4, 0x21, 0x00


	//----- nvinfo : EIATTR_KPARAM_INFO
	.align		4
.L_52:
        /*0168*/ 	.byte	0x04, 0x17
        /*016a*/ 	.short	(.L_54 - .L_53)
.L_53:
        /*016c*/ 	.word	0x00000000
        /*0170*/ 	.short	0x0003
        /*0172*/ 	.short	0x0018
        /*0174*/ 	.byte	0x00, 0xf4, 0x21, 0x00


	//----- nvinfo : EIATTR_KPARAM_INFO
	.align		4
.L_54:
        /*0178*/ 	.byte	0x04, 0x17
        /*017a*/ 	.short	(.L_56 - .L_55)
.L_55:
        /*017c*/ 	.word	0x00000000
        /*0180*/ 	.short	0x0002
        /*0182*/ 	.short	0x0010
        /*0184*/ 	.byte	0x00, 0xf4, 0x21, 0x00


	//----- nvinfo : EIATTR_KPARAM_INFO
	.align		4
.L_56:
        /*0188*/ 	.byte	0x04, 0x17
        /*018a*/ 	.short	(.L_58 - .L_57)
.L_57:
        /*018c*/ 	.word	0x00000000
        /*0190*/ 	.short	0x0001
        /*0192*/ 	.short	0x0008
        /*0194*/ 	.byte	0x00, 0xf4, 0x21, 0x00


	//----- nvinfo : EIATTR_KPARAM_INFO
	.align		4
.L_58:
        /*0198*/ 	.byte	0x04, 0x17
        /*019a*/ 	.short	(.L_60 - .L_59)
.L_59:
        /*019c*/ 	.word	0x00000000
        /*01a0*/ 	.short	0x0000
        /*01a2*/ 	.short	0x0000
        /*01a4*/ 	.byte	0x00, 0xf4, 0x21, 0x00


	//----- nvinfo : EIATTR_SPARSE_MMA_MASK
	.align		4
.L_60:
        /*01a8*/ 	.byte	0x03, 0x50
        /*01aa*/ 	.short	0x0000


	//----- nvinfo : EIATTR_MAXREG_COUNT
	.align		4
        /*01ac*/ 	.byte	0x03, 0x1b
        /*01ae*/ 	.short	0x00ff


	//----- nvinfo : EIATTR_NUM_BARRIERS
	.align		4
        /*01b0*/ 	.byte	0x02, 0x4c
        /*01b2*/ 	.byte	0x01
	.zero		1


	//----- nvinfo : EIATTR_ANNOTATIONS
	.align		4
        /*01b4*/ 	.byte	0x04, 0x55
        /*01b6*/ 	.short	(.L_62 - .L_61)


	//   ....[0]....
.L_61:
        /*01b8*/ 	.word	0x00000001
        /*01bc*/ 	.byte	0x50, 0x2a, 0x00, 0x00, 0x01, 0x00, 0x00, 0x00, 0x60, 0x2a, 0x00, 0x00, 0x01, 0x00, 0x00, 0x00
        /* <DEDUP_REMOVED lines=323> */
        /*15fc*/ 	.byte	0xd0, 0xfb, 0x00, 0x00, 0x01, 0x00, 0x00, 0x00, 0x10, 0xfc, 0x00, 0x00


	//----- nvinfo : EIATTR_MERCURY_ISA_VERSION
	.align		4
.L_62:
        /*1608*/ 	.byte	0x03, 0x5f
        /*160a*/ 	.short	0x0101


	//----- nvinfo : EIATTR_COOP_GROUP_MASK_REGIDS
	.align		4
        /*160c*/ 	.byte	0x04, 0x29
        /*160e*/ 	.short	(.L_64 - .L_63)


	//   ....[0]....
.L_63:
        /*1610*/ 	.word	0xffffffff


	//   ....[1]....
        /*1614*/ 	.word	0xffffffff


	//   ....[2]....
        /*1618*/ 	.word	0xffffffff


	//   ....[3]....
        /*161c*/ 	.word	0xffffffff


	//   ....[4]....
        /*1620*/ 	.word	0xffffffff


	//   ....[5]....
        /*1624*/ 	.word	0xffffffff


	//   ....[6]....
        /*1628*/ 	.word	0xffffffff


	//   ....[7]....
        /*162c*/ 	.word	0xffffffff


	//----- nvinfo : EIATTR_COOP_GROUP_INSTR_OFFSETS
	.align		4
.L_64:
        /*1630*/ 	.byte	0x04, 0x28
        /*1632*/ 	.short	(.L_66 - .L_65)


	//   ....[0]....
.L_65:
        /*1634*/ 	.word	0x0000cb90


	//   ....[1]....
        /*1638*/ 	.word	0x0000cc50


	//   ....[2]....
        /*163c*/ 	.word	0x0000ddb0


	//   ....[3]....
        /*1640*/ 	.word	0x0000ddf0


	//   ....[4]....
        /*1644*/ 	.word	0x0000fa70


	//   ....[5]....
        /*1648*/ 	.word	0x0000fa80


	//   ....[6]....
        /*164c*/ 	.word	0x0000fab0


	//   ....[7]....
        /*1650*/ 	.word	0x0000fac0


	//----- nvinfo : EIATTR_EXIT_INSTR_OFFSETS
	.align		4
.L_66:
        /*1654*/ 	.byte	0x04, 0x1c
        /*1656*/ 	.short	(.L_68 - .L_67)


	//   ....[0]....
.L_67:
        /*1658*/ 	.word	0x00014f40


	//   ....[1]....
        /*165c*/ 	.word	0x00014f70


	//----- nvinfo : EIATTR_REQNTID
	.align		4
.L_68:
        /*1660*/ 	.byte	0x04, 0x10
        /*1662*/ 	.short	(.L_70 - .L_69)
.L_69:
        /*1664*/ 	.word	0x00000100
        /*1668*/ 	.word	0x00000001
        /*166c*/ 	.word	0x00000001


	//----- nvinfo : EIATTR_CBANK_PARAM_SIZE
	.align		4
.L_70:
        /*1670*/ 	.byte	0x03, 0x19
        /*1672*/ 	.short	0x0088


	//----- nvinfo : EIATTR_PARAM_CBANK
	.align		4
        /*1674*/ 	.byte	0x04, 0x0a
        /*1676*/ 	.short	(.L_72 - .L_71)
	.align		4
.L_71:
        /*1678*/ 	.word	index@(.nv.constant0.attn_fwd)
        /*167c*/ 	.short	0x0210
        /*167e*/ 	.short	0x0088


	//----- nvinfo : EIATTR_SW_WAR
	.align		4
.L_72:
        /*1680*/ 	.byte	0x04, 0x36
        /*1682*/ 	.short	(.L_74 - .L_73)
.L_73:
        /*1684*/ 	.word	0x00000008
.L_74:


//--------------------- .nv.callgraph             --------------------------
	.section	.nv.callgraph,"",@"SHT_CUDA_CALLGRAPH"
	.align	4
	.sectionentsize	8
	.align		4
        /*0000*/ 	.word	0x00000000
	.align		4
        /*0004*/ 	.word	0xffffffff
	.align		4
        /*0008*/ 	.word	0x00000000
	.align		4
        /*000c*/ 	.word	0xfffffffe
	.align		4
        /*0010*/ 	.word	0x00000000
	.align		4
        /*0014*/ 	.word	0xfffffffd
	.align		4
        /*0018*/ 	.word	0x00000000
	.align		4
        /*001c*/ 	.word	0xfffffffc


//--------------------- .nv.constant4             --------------------------
	.section	.nv.constant4,"a",@progbits
	.align	8
	.align		8
.nv.constant4:
        /*0000*/ 	.dword	_$_str


//--------------------- .text.attn_fwd            --------------------------
	.section	.text.attn_fwd,"ax",@progbits
	.align	128
        .global         attn_fwd
        .type           attn_fwd,@function
        .size           attn_fwd,(.L_x_3 - attn_fwd)
        .other          attn_fwd,@"STO_CUDA_ENTRY STV_DEFAULT"
attn_fwd:
.text.attn_fwd:
[----:B------:R-:W0:Y:S01]  /*0000*/  LDC R1, c[0x0][0x28] ;  /* 0x00000a00ff017b82 */ /* 0x000e220000000800 */
[----:B------:R-:W1:Y:S07]  /*0010*/  S2R R218, SR_TID.X ;  /* 0x0000000000da7919 */ /* 0x000e6e0000002100 */
[----:B------:R-:W2:Y:S01]  /*0020*/  S2UR UR6, SR_CTAID.Y ;  /* 0x00000000000679c3 */ /* 0x000ea20000002600 */
[----:B------:R-:W-:Y:S01]  /*0030*/  ULDC.64 UR4, c[0x0][0x240] ;  /* 0x0000900000047ab9 */ /* 0x000fe20000000a00 */
[----:B0-----:R-:W-:Y:S01]  /*0040*/  VIADD R1, R1, 0xfffff928 ;  /* 0xfffff92801017836 */ /* 0x001fe20000000000 */
[----:B------:R-:W0:Y:S05]  /*0050*/  S2R R3, SR_CTAID.X ;  /* 0x0000000000037919 */ /* 0x000e2a0000002500 */
[----:B------:R-:W3:Y:S08]  /*0060*/  LDC R18, c[0x0][0x248] ;  /* 0x00009200ff127b82 */ /* 0x000ef00000000800 */
[----:B------:R-:W4:Y:S01]  /*0070*/  LDC.64 R8, c[0x0][0x210] ;  /* 0x00008400ff087b82 */ /* 0x000f220000000a00 */
[----:B--2---:R-:W-:-:S04]  /*0080*/  UIMAD UR4, UR6, UR4, URZ ;  /* 0x00000004060472a4 */ /* 0x004fc8000f8e023f */
[----:B------:R-:W-:Y:S01]  /*0090*/  USHF.L.U32 UR6, UR4, 0x1, URZ ;  /* 0x0000000104067899 */ /* 0x000fe2000800063f */
[----:B-1----:R-:W-:-:S05]  /*00a0*/  LOP3.LUT R2, R218, 0x7f, RZ, 0xc0, !PT ;  /* 0x0000007fda027812 */ /* 0x002fca00078ec0ff */
[----:B0-----:R-:W-:Y:S01]  /*00b0*/  IMAD R0, R3, 0x80, R2 ;  /* 0x0000008003007824 */ /* 0x001fe200078e0202 */
[----:B------:R-:W-:-:S03]  /*00c0*/  SHF.R.U32.HI R3, RZ, 0x7, R218 ;  /* 0x00000007ff037819 */ /* 0x000fc600000116da */
[----:B------:R-:W-:Y:S01]  /*00d0*/  IMAD R0, R0, UR5, RZ ;  /* 0x0000000500007c24 */ /* 0x000fe2000f8e02ff */
[----:B------:R-:W-:Y:S01]  /*00e0*/  SGXT.U32 R3, R3, 0x1 ;  /* 0x000000010303781a */ /* 0x000fe20000000000 */
[----:B------:R-:W-:Y:S02]  /*00f0*/  UIMAD.WIDE UR4, UR4, 0x2, URZ ;  /* 0x00000002040478a5 */ /* 0x000fe4000f8e023f */
[C---:B------:R-:W-:Y:S02]  /*0100*/  IMAD.SHL.U32 R5, R0.reuse, 0x2, RZ ;  /* 0x0000000200057824 */ /* 0x040fe400078e00ff */
[----:B---3--:R-:W-:Y:S02]  /*0110*/  IMAD R7, R3, R18, RZ ;  /* 0x0000001203077224 */ /* 0x008fe400078e02ff */
[----:B------:R-:W-:Y:S01]  /*0120*/  IMAD.HI R0, R0, 0x2, RZ ;  /* 0x0000000200007827 */ /* 0x000fe200078e02ff */
[----:B----4-:R-:W-:Y:S01]  /*0130*/  IADD3 R6, P0, P1, R5, UR6, R8 ;  /* 0x0000000605067c10 */ /* 0x010fe2000f91e008 */
[----:B------:R-:W-:-:S02]  /*0140*/  ULDC.64 UR6, c[0x0][0x208] ;  /* 0x0000820000067ab9 */ /* 0x000fc40000000a00 */
[----:B------:R-:W-:Y:S01]  /*0150*/  IMAD R5, R18, 0x2, R7 ;  /* 0x0000000212057824 */ /* 0x000fe200078e0207 */
[----:B------:R-:W-:Y:S02]  /*0160*/  IADD3.X R0, R0, UR5, R9, P0, P1 ;  /* 0x0000000500007c10 */ /* 0x000fe400087e2409 */
[C---:B------:R-:W-:Y:S02]  /*0170*/  LEA R8, P0, R7.reuse, R6, 0x1 ;  /* 0x0000000607087211 */ /* 0x040fe400078008ff */
[C---:B------:R-:W-:Y:S02]  /*0180*/  LEA R13, R18.reuse, R5, 0x1 ;  /* 0x00000005120d7211 */ /* 0x040fe400078e08ff */
[----:B------:R-:W-:Y:S02]  /*0190*/  LEA.HI.X.SX32 R9, R7, R0, 0x1, P0 ;  /* 0x0000000007097211 */ /* 0x000fe400000f0eff */
[-C--:B------:R-:W-:Y:S01]  /*01a0*/  LEA R10, P1, R5, R6.reuse, 0x1 ;  /* 0x00000006050a7211 */ /* 0x080fe200078208ff */
[----:B------:R-:W-:Y:S01]  /*01b0*/  IMAD R7, R18, 0x2, R13 ;  /* 0x0000000212077824 */ /* 0x000fe200078e020d */
[----:B------:R-:W-:-:S02]  /*01c0*/  LEA R12, P0, R13, R6, 0x1 ;  /* 0x000000060d0c7211 */ /* 0x000fc400078008ff */
[-C--:B------:R-:W-:Y:S01]  /*01d0*/  LEA.HI.X.SX32 R11, R5, R0.reuse, 0x1, P1 ;  /* 0x00000000050b7211 */ /* 0x080fe200008f0eff */
[C---:B------:R-:W-:Y:S01]  /*01e0*/  IMAD R17, R18.reuse, 0x2, R7 ;  /* 0x0000000212117824 */ /* 0x040fe200078e0207 */
[----:B------:R-:W-:Y:S01]  /*01f0*/  LEA.HI.X.SX32 R13, R13, R0, 0x1, P0 ;  /* 0x000000000d0d7211 */ /* 0x000fe200000f0eff */
[----:B------:R-:W2:Y:S02]  /*0200*/  LDG.E.U16 R5, desc[UR6][R8.64] ;  /* 0x0000000608057981 */ /* 0x000ea4000c1e1500 */
[C---:B------:R-:W-:Y:S01]  /*0210*/  IMAD R19, R18.reuse, 0x2, R17 ;  /* 0x0000000212137824 */ /* 0x040fe200078e0211 */
[-C--:B------:R-:W-:Y:S01]  /*0220*/  LEA R14, P0, R7, R6.reuse, 0x1 ;  /* 0x00000006070e7211 */ /* 0x080fe200078008ff */
[----:B------:R0:W3:Y:S01]  /*0230*/  LDG.E.U16 R4, desc[UR6][R10.64] ;  /* 0x000000060a047981 */ /* 0x0000e2000c1e1500 */
[----:B------:R-:W-:Y:S01]  /*0240*/  LEA R16, P1, R17, R6, 0x1 ;  /* 0x0000000611107211 */ /* 0x000fe200078208ff */
[----:B------:R-:W-:Y:S01]  /*0250*/  IMAD R23, R18, 0x2, R19 ;  /* 0x0000000212177824 */ /* 0x000fe200078e0213 */
[----:B------:R-:W-:-:S02]  /*0260*/  LEA.HI.X.SX32 R15, R7, R0, 0x1, P0 ;  /* 0x00000000070f7211 */ /* 0x000fc400000f0eff */
[----:B------:R-:W-:Y:S01]  /*0270*/  LEA R20, P0, R19, R6, 0x1 ;  /* 0x0000000613147211 */ /* 0x000fe200078008ff */
[----:B------:R1:W4:Y:S01]  /*0280*/  LDG.E.U16 R7, desc[UR6][R12.64] ;  /* 0x000000060c077981 */ /* 0x000322000c1e1500 */
[-C--:B------:R-:W-:Y:S02]  /*0290*/  LEA.HI.X.SX32 R17, R17, R0.reuse, 0x1, P1 ;  /* 0x0000000011117211 */ /* 0x080fe400008f0eff */
[C---:B0-----:R-:W-:Y:S01]  /*02a0*/  LEA R11, R18.reuse, R23, 0x1 ;  /* 0x00000017120b7211 */ /* 0x041fe200078e08ff */
[----:B------:R0:W5:Y:S01]  /*02b0*/  LDG.E.U16 R8, desc[UR6][R14.64] ;  /* 0x000000060e087981 */ /* 0x000162000c1e1500 */
[----:B------:R-:W-:Y:S02]  /*02c0*/  LEA.HI.X.SX32 R21, R19, R0, 0x1, P0 ;  /* 0x0000000013157211 */ /* 0x000fe400000f0eff */
[C---:B------:R-:W-:Y:S01]  /*02d0*/  LEA R22, P0, R23.reuse, R6, 0x1 ;  /* 0x0000000617167211 */ /* 0x040fe200078008ff */
[C---:B------:R-:W-:Y:S01]  /*02e0*/  IMAD R19, R18.reuse, 0x2, R11 ;  /* 0x0000000212137824 */ /* 0x040fe200078e020b */
[----:B------:R0:W3:Y:S02]  /*02f0*/  LDG.E.U16 R9, desc[UR6][R16.64] ;  /* 0x0000000610097981 */ /* 0x0000e4000c1e1500 */
[----:B------:R-:W-:Y:S01]  /*0300*/  LEA.HI.X.SX32 R23, R23, R0, 0x1, P0 ;  /* 0x0000000017177211 */ /* 0x000fe200000f0eff */
[C---:B-1----:R-:W-:Y:S01]  /*0310*/  IMAD R13, R18.reuse, 0x2, R19 ;  /* 0x00000002120d7824 */ /* 0x042fe200078e0213 */
[-C--:B------:R-:W-:Y:S01]  /*0320*/  LEA R24, P0, R11, R6.reuse, 0x1 ;  /* 0x000000060b187211 */ /* 0x080fe200078008ff */
[----:B------:R1:W4:Y:S01]  /*0330*/  LDG.E.U16 R10, desc[UR6][R20.64] ;  /* 0x00000006140a7981 */ /* 0x000322000c1e1500 */
[----:B------:R-:W-:Y:S01]  /*0340*/  LEA R26, P1, R19, R6, 0x1 ;  /* 0x00000006131a7211 */ /* 0x000fe200078208ff */
[----:B0-----:R-:W-:Y:S01]  /*0350*/  IMAD R15, R18, 0x2, R13 ;  /* 0x00000002120f7824 */ /* 0x001fe200078e020d */
[----:B------:R-:W-:-:S02]  /*0360*/  LEA.HI.X.SX32 R25, R11, R0, 0x1, P0 ;  /* 0x000000000b197211 */ /* 0x000fc400000f0eff */
[----:B------:R-:W-:Y:S01]  /*0370*/  LEA R28, P0, R13, R6, 0x1 ;  /* 0x000000060d1c7211 */ /* 0x000fe200078008ff */
[C---:B------:R-:W-:Y:S01]  /*0380*/  IMAD R17, R18.reuse, 0x2, R15 ;  /* 0x0000000212117824 */ /* 0x040fe200078e020f */
[-C--:B------:R-:W-:Y:S01]  /*0390*/  LEA.HI.X.SX32 R27, R19, R0.reuse, 0x1, P1 ;  /* 0x00000000131b7211 */ /* 0x080fe200008f0eff */
[----:B------:R0:W5:Y:S01]  /*03a0*/  LDG.E.U16 R11, desc[UR6][R22.64] ;  /* 0x00000006160b7981 */ /* 0x000162000c1e1500 */
[----:B------:R-:W-:Y:S02]  /*03b0*/  LEA.HI.X.SX32 R29, R13, R0, 0x1, P0 ;  /* 0x000000000d1d7211 */ /* 0x000fe400000f0eff */
[C---:B-1----:R-:W-:Y:S01]  /*03c0*/  LEA R20, P0, R15.reuse, R6, 0x1 ;  /* 0x000000060f147211 */ /* 0x042fe200078008ff */
[----:B------:R1:W5:Y:S01]  /*03d0*/  LDG.E.U16 R12, desc[UR6][R24.64] ;  /* 0x00000006180c7981 */ /* 0x000362000c1e1500 */
[C---:B------:R-:W-:Y:S02]  /*03e0*/  LEA R19, R18.reuse, R17, 0x1 ;  /* 0x0000001112137211 */ /* 0x040fe400078e08ff */
[----:B------:R-:W-:Y:S01]  /*03f0*/  LEA.HI.X.SX32 R21, R15, R0, 0x1, P0 ;  /* 0x000000000f157211 */ /* 0x000fe200000f0eff */
[----:B------:R1:W5:Y:S01]  /*0400*/  LDG.E.U16 R14, desc[UR6][R28.64] ;  /* 0x000000061c0e7981 */ /* 0x000362000c1e1500 */
[-C--:B0-----:R-:W-:Y:S01]  /*0410*/  LEA R22, P0, R17, R6.reuse, 0x1 ;  /* 0x0000000611167211 */ /* 0x081fe200078008ff */
[C---:B------:R-:W-:Y:S01]  /*0420*/  IMAD R33, R18.reuse, 0x2, R19 ;  /* 0x0000000212217824 */ /* 0x040fe200078e0213 */
[----:B------:R-:W-:Y:S01]  /*0430*/  LEA R30, P1, R19, R6, 0x1 ;  /* 0x00000006131e7211 */ /* 0x000fe200078208ff */
[----:B------:R0:W4:Y:S01]  /*0440*/  LDG.E.U16 R13, desc[UR6][R26.64] ;  /* 0x000000061a0d7981 */ /* 0x000122000c1e1500 */
[----:B------:R-:W-:Y:S01]  /*0450*/  LEA.HI.X.SX32 R23, R17, R0, 0x1, P0 ;  /* 0x0000000011177211 */ /* 0x000fe200000f0eff */
[C---:B------:R-:W-:Y:S01]  /*0460*/  IMAD R17, R18.reuse, 0x2, R33 ;  /* 0x0000000212117824 */ /* 0x040fe200078e0221 */
[C---:B-1----:R-:W-:Y:S01]  /*0470*/  LEA R24, P0, R33.reuse, R6, 0x1 ;  /* 0x0000000621187211 */ /* 0x042fe200078008ff */
[----:B------:R-:W5:Y:S02]  /*0480*/  LDG.E.U16 R15, desc[UR6][R20.64] ;  /* 0x00000006140f7981 */ /* 0x000f64000c1e1500 */
[C---:B------:R-:W-:Y:S01]  /*0490*/  IMAD R29, R18.reuse, 0x2, R17 ;  /* 0x00000002121d7824 */ /* 0x040fe200078e0211 */
[-C--:B------:R-:W-:Y:S01]  /*04a0*/  LEA.HI.X.SX32 R25, R33, R0.reuse, 0x1, P0 ;  /* 0x0000000021197211 */ /* 0x080fe200000f0eff */
[----:B------:R-:W5:Y:S02]  /*04b0*/  LDG.E.U16 R16, desc[UR6][R22.64] ;  /* 0x0000000616107981 */ /* 0x000f64000c1e1500 */
[----:B------:R-:W-:Y:S01]  /*04c0*/  IMAD R33, R18, 0x2, R29 ;  /* 0x0000000212217824 */ /* 0x000fe200078e021d */
[----:B------:R-:W-:-:S04]  /*04d0*/  LEA.HI.X.SX32 R31, R19, R0, 0x1, P1 ;  /* 0x00000000131f7211 */ /* 0x000fc800008f0eff */
[----:B------:R-:W-:Y:S01]  /*04e0*/  LEA R35, R18, R33, 0x1 ;  /* 0x0000002112237211 */ /* 0x000fe200078e08ff */
[----:B------:R1:W5:Y:S01]  /*04f0*/  LDG.E.U16 R19, desc[UR6][R30.64] ;  /* 0x000000061e137981 */ /* 0x000362000c1e1500 */
[----:B0-----:R-:W-:-:S04]  /*0500*/  LEA R26, P0, R17, R6, 0x1 ;  /* 0x00000006111a7211 */ /* 0x001fc800078008ff */
[----:B------:R-:W-:Y:S02]  /*0510*/  LEA.HI.X.SX32 R27, R17, R0, 0x1, P0 ;  /* 0x00000000111b7211 */ /* 0x000fe400000f0eff */
[----:B------:R0:W5:Y:S01]  /*0520*/  LDG.E.U16 R17, desc[UR6][R24.64] ;  /* 0x0000000618117981 */ /* 0x000162000c1e1500 */
[C---:B-1----:R-:W-:Y:S01]  /*0530*/  IMAD R31, R18.reuse, 0x2, R35 ;  /* 0x00000002121f7824 */ /* 0x042fe200078e0223 */
[C---:B------:R-:W-:Y:S02]  /*0540*/  LEA R28, P0, R29.reuse, R6, 0x1 ;  /* 0x000000061d1c7211 */ /* 0x040fe400078008ff */
[----:B------:R1:W5:Y:S01]  /*0550*/  LDG.E.U16 R21, desc[UR6][R26.64] ;  /* 0x000000061a157981 */ /* 0x000362000c1e1500 */
[----:B0-----:R-:W-:Y:S01]  /*0560*/  IMAD R25, R18, 0x2, R31 ;  /* 0x0000000212197824 */ /* 0x001fe200078e021f */
[----:B------:R-:W-:-:S03]  /*0570*/  LEA.HI.X.SX32 R29, R29, R0, 0x1, P0 ;  /* 0x000000001d1d7211 */ /* 0x000fc600000f0eff */
[C---:B------:R-:W-:Y:S01]  /*0580*/  IMAD R39, R18.reuse, 0x2, R25 ;  /* 0x0000000212277824 */ /* 0x040fe200078e0219 */
[C---:B------:R-:W-:Y:S01]  /*0590*/  LEA R34, P0, R35.reuse, R6, 0x1 ;  /* 0x0000000623227211 */ /* 0x040fe200078008ff */
[----:B------:R0:W5:Y:S02]  /*05a0*/  LDG.E.U16 R20, desc[UR6][R28.64] ;  /* 0x000000061c147981 */ /* 0x000164000c1e1500 */
[C---:B-1----:R-:W-:Y:S01]  /*05b0*/  IMAD R27, R18.reuse, 0x2, R39 ;  /* 0x00000002121b7824 */ /* 0x042fe200078e0227 */
[----:B------:R-:W-:Y:S02]  /*05c0*/  LEA.HI.X.SX32 R35, R35, R0, 0x1, P0 ;  /* 0x0000000023237211 */ /* 0x000fe400000f0eff */
[-C--:B------:R-:W-:Y:S02]  /*05d0*/  LEA R30, P0, R31, R6.reuse, 0x1 ;  /* 0x000000061f1e7211 */ /* 0x080fe400078008ff */
[----:B------:R-:W-:Y:S01]  /*05e0*/  LEA R32, P1, R33, R6, 0x1 ;  /* 0x0000000621207211 */ /* 0x000fe200078208ff */
[----:B------:R1:W5:Y:S01]  /*05f0*/  LDG.E.U16 R22, desc[UR6][R34.64] ;  /* 0x0000000622167981 */ /* 0x000362000c1e1500 */
[----:B0-----:R-:W-:-:S02]  /*0600*/  LEA R29, R18, R27, 0x1 ;  /* 0x0000001b121d7211 */ /* 0x001fc400078e08ff */
[-C--:B------:R-:W-:Y:S02]  /*0610*/  LEA.HI.X.SX32 R31, R31, R0.reuse, 0x1, P0 ;  /* 0x000000001f1f7211 */ /* 0x080fe400000f0eff */
[----:B------:R-:W-:Y:S02]  /*0620*/  LEA.HI.X.SX32 R33, R33, R0, 0x1, P1 ;  /* 0x0000000021217211 */ /* 0x000fe400008f0eff */
[-C--:B------:R-:W-:Y:S01]  /*0630*/  LEA R36, P0, R25, R6.reuse, 0x1 ;  /* 0x0000000619247211 */ /* 0x080fe200078008ff */
[C---:B-1----:R-:W-:Y:S01]  /*0640*/  IMAD R35, R18.reuse, 0x2, R29 ;  /* 0x0000000212237824 */ /* 0x042fe200078e021d */
[----:B------:R-:W-:Y:S01]  /*0650*/  LEA R38, P1, R39, R6, 0x1 ;  /* 0x0000000627267211 */ /* 0x000fe200078208ff */
[----:B------:R-:W5:Y:S01]  /*0660*/  LDG.E.U16 R23, desc[UR6][R32.64] ;  /* 0x0000000620177981 */ /* 0x000f62000c1e1500 */
[-C--:B------:R-:W-:Y:S01]  /*0670*/  LEA.HI.X.SX32 R37, R25, R0.reuse, 0x1, P0 ;  /* 0x0000000019257211 */ /* 0x080fe200000f0eff */
[----:B------:R-:W-:Y:S01]  /*0680*/  IMAD R43, R18, 0x2, R35 ;  /* 0x00000002122b7824 */ /* 0x000fe200078e0223 */
[----:B------:R-:W-:Y:S01]  /*0690*/  LEA.HI.X.SX32 R39, R39, R0, 0x1, P1 ;  /* 0x0000000027277211 */ /* 0x000fe200008f0eff */
[----:B------:R0:W5:Y:S01]  /*06a0*/  LDG.E.U16 R25, desc[UR6][R30.64] ;  /* 0x000000061e197981 */ /* 0x000162000c1e1500 */
[----:B------:R-:W-:-:S03]  /*06b0*/  LEA R40, P0, R27, R6, 0x1 ;  /* 0x000000061b287211 */ /* 0x000fc600078008ff */
[----:B------:R-:W5:Y:S01]  /*06c0*/  LDG.E.U16 R24, desc[UR6][R36.64] ;  /* 0x0000000624187981 */ /* 0x000f62000c1e1500 */
[----:B------:R-:W-:-:S03]  /*06d0*/  LEA.HI.X.SX32 R41, R27, R0, 0x1, P0 ;  /* 0x000000001b297211 */ /* 0x000fc600000f0eff */
[----:B------:R1:W5:Y:S01]  /*06e0*/  LDG.E.U16 R27, desc[UR6][R38.64] ;  /* 0x00000006261b7981 */ /* 0x000362000c1e1500 */
[C---:B0-----:R-:W-:Y:S01]  /*06f0*/  IMAD R31, R18.reuse, 0x2, R43 ;  /* 0x00000002121f7824 */ /* 0x041fe200078e022b */
[C---:B------:R-:W-:Y:S02]  /*0700*/  LEA R32, P0, R29.reuse, R6, 0x1 ;  /* 0x000000061d207211 */ /* 0x040fe400078008ff */
[----:B------:R0:W5:Y:S01]  /*0710*/  LDG.E.U16 R26, desc[UR6][R40.64] ;  /* 0x00000006281a7981 */ /* 0x000162000c1e1500 */
[C---:B-1----:R-:W-:Y:S01]  /*0720*/  IMAD R39, R18.reuse, 0x2, R31 ;  /* 0x0000000212277824 */ /* 0x042fe200078e021f */
[----:B------:R-:W-:Y:S02]  /*0730*/  LEA.HI.X.SX32 R33, R29, R0, 0x1, P0 ;  /* 0x000000001d217211 */ /* 0x000fe400000f0eff */
[-C--:B------:R-:W-:Y:S02]  /*0740*/  LEA R34, P0, R35, R6.reuse, 0x1 ;  /* 0x0000000623227211 */ /* 0x080fe400078008ff */
[----:B0-----:R-:W-:Y:S01]  /*0750*/  LEA R41, R18, R39, 0x1 ;  /* 0x0000002712297211 */ /* 0x001fe200078e08ff */
[----:B------:R-:W5:Y:S01]  /*0760*/  LDG.E.U16 R29, desc[UR6][R32.64] ;  /* 0x00000006201d7981 */ /* 0x000f62000c1e1500 */
[----:B------:R-:W-:-:S02]  /*0770*/  LEA R42, P1, R43, R6, 0x1 ;  /* 0x000000062b2a7211 */ /* 0x000fc400078208ff */
[-C--:B------:R-:W-:Y:S01]  /*0780*/  LEA.HI.X.SX32 R35, R35, R0.reuse, 0x1, P0 ;  /* 0x0000000023237211 */ /* 0x080fe200000f0eff */
[C---:B------:R-:W-:Y:S01]  /*0790*/  IMAD R45, R18.reuse, 0x2, R41 ;  /* 0x00000002122d7824 */ /* 0x040fe200078e0229 */
[----:B------:R-:W-:Y:S02]  /*07a0*/  LEA.HI.X.SX32 R43, R43, R0, 0x1, P1 ;  /* 0x000000002b2b7211 */ /* 0x000fe400008f0eff */
[C---:B------:R-:W-:Y:S01]  /*07b0*/  LEA R36, P0, R31.reuse, R6, 0x1 ;  /* 0x000000061f247211 */ /* 0x040fe200078008ff */
[----:B------:R-:W-:Y:S01]  /*07c0*/  IMAD R47, R18, 0x2, R45 ;  /* 0x00000002122f7824 */ /* 0x000fe200078e022d */
[----:B------:R-:W5:Y:S02]  /*07d0*/  LDG.E.U16 R28, desc[UR6][R34.64] ;  /* 0x00000006221c7981 */ /* 0x000f64000c1e1500 */
[----:B------:R-:W-:Y:S02]  /*07e0*/  LEA.HI.X.SX32 R37, R31, R0, 0x1, P0 ;  /* 0x000000001f257211 */ /* 0x000fe400000f0eff */
[----:B------:R0:W5:Y:S01]  /*07f0*/  LDG.E.U16 R31, desc[UR6][R42.64] ;  /* 0x000000062a1f7981 */ /* 0x000162000c1e1500 */
[----:B------:R-:W-:-:S03]  /*0800*/  LEA R38, P0, R39, R6, 0x1 ;  /* 0x0000000627267211 */ /* 0x000fc600078008ff */
[----:B------:R1:W5:Y:S01]  /*0810*/  LDG.E.U16 R30, desc[UR6][R36.64] ;  /* 0x00000006241e7981 */ /* 0x000362000c1e1500 */
[----:B0-----:R-:W-:Y:S01]  /*0820*/  IMAD R43, R18, 0x2, R47 ;  /* 0x00000002122b7824 */ /* 0x001fe200078e022f */
[----:B------:R-:W-:-:S03]  /*0830*/  LEA.HI.X.SX32 R39, R39, R0, 0x1, P0 ;  /* 0x0000000027277211 */ /* 0x000fc600000f0eff */
[C---:B-1----:R-:W-:Y:S01]  /*0840*/  IMAD R37, R18.reuse, 0x2, R43 ;  /* 0x0000000212257824 */ /* 0x042fe200078e022b */
[C---:B------:R-:W-:Y:S01]  /*0850*/  LEA R40, P0, R41.reuse, R6, 0x1 ;  /* 0x0000000629287211 */ /* 0x040fe200078008ff */
[----:B------:R0:W5:Y:S03]  /*0860*/  LDG.E.U16 R33, desc[UR6][R38.64] ;  /* 0x0000000626217981 */ /* 0x000166000c1e1500 */
[C---:B------:R-:W-:Y:S02]  /*0870*/  LEA R51, R18.reuse, R37, 0x1 ;  /* 0x0000002512337211 */ /* 0x040fe400078e08ff */
[----:B------:R-:W-:Y:S02]  /*0880*/  LEA.HI.X.SX32 R41, R41, R0, 0x1, P0 ;  /* 0x0000000029297211 */ /* 0x000fe400000f0eff */
[----:B------:R-:W-:Y:S01]  /*0890*/  LEA R46, P0, R47, R6, 0x1 ;  /* 0x000000062f2e7211 */ /* 0x000fe200078008ff */
[----:B0-----:R-:W-:-:S03]  /*08a0*/  IMAD R39, R18, 0x2, R51 ;  /* 0x0000000212277824 */ /* 0x001fc600078e0233 */
[----:B------:R-:W-:Y:S01]  /*08b0*/  LEA.HI.X.SX32 R47, R47, R0, 0x1, P0 ;  /* 0x000000002f2f7211 */ /* 0x000fe200000f0eff */
[----:B------:R0:W5:Y:S01]  /*08c0*/  LDG.E.U16 R32, desc[UR6][R40.64] ;  /* 0x0000000628207981 */ /* 0x000162000c1e1500 */
[----:B------:R-:W-:-:S03]  /*08d0*/  LEA R42, P0, R43, R6, 0x1 ;  /* 0x000000062b2a7211 */ /* 0x000fc600078008ff */
[----:B------:R1:W5:Y:S01]  /*08e0*/  LDG.E.U16 R34, desc[UR6][R46.64] ;  /* 0x000000062e227981 */ /* 0x000362000c1e1500 */
[----:B0-----:R-:W-:Y:S01]  /*08f0*/  IMAD R41, R18, 0x2, R39 ;  /* 0x0000000212297824 */ /* 0x001fe200078e0227 */
[----:B------:R-:W-:-:S03]  /*0900*/  LEA.HI.X.SX32 R43, R43, R0, 0x1, P0 ;  /* 0x000000002b2b7211 */ /* 0x000fc600000f0eff */
[C---:B-1----:R-:W-:Y:S01]  /*0910*/  IMAD R47, R18.reuse, 0x2, R41 ;  /* 0x00000002122f7824 */ /* 0x042fe200078e0229 */
[-C--:B------:R-:W-:Y:S02]  /*0920*/  LEA R44, P1, R45, R6.reuse, 0x1 ;  /* 0x000000062d2c7211 */ /* 0x080fe400078208ff */
[----:B------:R-:W-:Y:S01]  /*0930*/  LEA R48, P0, R37, R6, 0x1 ;  /* 0x0000000625307211 */ /* 0x000fe200078008ff */
[----:B------:R-:W-:Y:S01]  /*0940*/  IMAD R55, R18, 0x2, R47 ;  /* 0x0000000212377824 */ /* 0x000fe200078e022f */
[-C--:B------:R-:W-:Y:S02]  /*0950*/  LEA.HI.X.SX32 R45, R45, R0.reuse, 0x1, P1 ;  /* 0x000000002d2d7211 */ /* 0x080fe400008f0eff */
[----:B------:R-:W-:Y:S02]  /*0960*/  LEA.HI.X.SX32 R49, R37, R0, 0x1, P0 ;  /* 0x0000000025317211 */ /* 0x000fe400000f0eff */
[----:B------:R0:W5:Y:S01]  /*0970*/  LDG.E.U16 R37, desc[UR6][R42.64] ;  /* 0x000000062a257981 */ /* 0x000162000c1e1500 */
[----:B------:R-:W-:-:S03]  /*0980*/  LEA R52, P0, R39, R6, 0x1 ;  /* 0x0000000627347211 */ /* 0x000fc600078008ff */
[----:B------:R1:W5:Y:S01]  /*0990*/  LDG.E.U16 R35, desc[UR6][R44.64] ;  /* 0x000000062c237981 */ /* 0x000362000c1e1500 */
[----:B------:R-:W-:Y:S02]  /*09a0*/  LEA.HI.X.SX32 R53, R39, R0, 0x1, P0 ;  /* 0x0000000027357211 */ /* 0x000fe400000f0eff */
[----:B------:R-:W-:Y:S01]  /*09b0*/  LEA R50, P1, R51, R6, 0x1 ;  /* 0x0000000633327211 */ /* 0x000fe200078208ff */
[----:B------:R1:W5:Y:S01]  /*09c0*/  LDG.E.U16 R36, desc[UR6][R48.64] ;  /* 0x0000000630247981 */ /* 0x000362000c1e1500 */
[----:B0-----:R-:W-:-:S03]  /*09d0*/  LEA R43, R18, R55, 0x1 ;  /* 0x00000037122b7211 */ /* 0x001fc600078e08ff */
[----:B------:R-:W5:Y:S01]  /*09e0*/  LDG.E.U16 R38, desc[UR6][R52.64] ;  /* 0x0000000634267981 */ /* 0x000f62000c1e1500 */
[----:B-1----:R-:W-:Y:S01]  /*09f0*/  LEA R44, P0, R41, R6, 0x1 ;  /* 0x00000006292c7211 */ /* 0x002fe200078008ff */
[----:B------:R-:W-:-:S03]  /*0a00*/  IMAD R57, R18, 0x2, R43 ;  /* 0x0000000212397824 */ /* 0x000fc600078e022b */
[----:B------:R-:W-:Y:S01]  /*0a10*/  LEA.HI.X.SX32 R45, R41, R0, 0x1, P0 ;  /* 0x00000000292d7211 */ /* 0x000fe200000f0eff */
[C---:B------:R-:W-:Y:S01]  /*0a20*/  IMAD R59, R18.reuse, 0x2, R57 ;  /* 0x00000002123b7824 */ /* 0x040fe200078e0239 */
[----:B------:R-:W-:Y:S02]  /*0a30*/  LEA R46, P0, R47, R6, 0x1 ;  /* 0x000000062f2e7211 */ /* 0x000fe400078008ff */
[-C--:B------:R-:W-:Y:S01]  /*0a40*/  LEA.HI.X.SX32 R51, R51, R0.reuse, 0x1, P1 ;  /* 0x0000000033337211 */ /* 0x080fe200008f0eff */
[C---:B------:R-:W-:Y:S01]  /*0a50*/  IMAD R61, R18.reuse, 0x2, R59 ;  /* 0x00000002123d7824 */ /* 0x040fe200078e023b */
[----:B------:R-:W-:Y:S01]  /*0a60*/  LEA.HI.X.SX32 R47, R47, R0, 0x1, P0 ;  /* 0x000000002f2f7211 */ /* 0x000fe200000f0eff */
[----:B------:R-:W5:Y:S01]  /*0a70*/  LDG.E.U16 R41, desc[UR6][R44.64] ;  /* 0x000000062c297981 */ /* 0x000f62000c1e1500 */
[-C--:B------:R-:W-:Y:S01]  /*0a80*/  LEA R48, P0, R43, R6.reuse, 0x1 ;  /* 0x000000062b307211 */ /* 0x080fe200078008ff */
[----:B------:R-:W-:Y:S01]  /*0a90*/  IMAD R63, R18, 0x2, R61 ;  /* 0x00000002123f7824 */ /* 0x000fe200078e023d */
[----:B------:R-:W-:Y:S01]  /*0aa0*/  LEA R54, P1, R55, R6, 0x1 ;  /* 0x0000000637367211 */ /* 0x000fe200078208ff */
[----:B------:R0:W5:Y:S01]  /*0ab0*/  LDG.E.U16 R39, desc[UR6][R50.64] ;  /* 0x0000000632277981 */ /* 0x000162000c1e1500 */
[----:B------:R-:W-:-:S02]  /*0ac0*/  LEA.HI.X.SX32 R49, R43, R0, 0x1, P0 ;  /* 0x000000002b317211 */ /* 0x000fc400000f0eff */
[C---:B------:R-:W-:Y:S01]  /*0ad0*/  LEA R65, R18.reuse, R63, 0x1 ;  /* 0x0000003f12417211 */ /* 0x040fe200078e08ff */
[----:B------:R-:W5:Y:S01]  /*0ae0*/  LDG.E.U16 R40, desc[UR6][R46.64] ;  /* 0x000000062e287981 */ /* 0x000f62000c1e1500 */
[----:B------:R-:W-:Y:S02]  /*0af0*/  LEA.HI.X.SX32 R55, R55, R0, 0x1, P1 ;  /* 0x0000000037377211 */ /* 0x000fe400008f0eff */
[C---:B0-----:R-:W-:Y:S01]  /*0b00*/  LEA R50, P0, R57.reuse, R6, 0x1 ;  /* 0x0000000639327211 */ /* 0x041fe200078008ff */
[C---:B------:R-:W-:Y:S02]  /*0b10*/  IMAD R67, R18.reuse, 0x2, R65 ;  /* 0x0000000212437824 */ /* 0x040fe400078e0241 */
[----:B------:R0:W5:Y:S01]  /*0b20*/  LDG.E.U16 R43, desc[UR6][R54.64] ;  /* 0x00000006362b7981 */ /* 0x000162000c1e1500 */
[----:B------:R-:W-:Y:S02]  /*0b30*/  LEA.HI.X.SX32 R51, R57, R0, 0x1, P0 ;  /* 0x0000000039337211 */ /* 0x000fe400000f0eff */
[-C--:B------:R-:W-:Y:S01]  /*0b40*/  LEA R52, P0, R59, R6.reuse, 0x1 ;  /* 0x000000063b347211 */ /* 0x080fe200078008ff */
[----:B------:R-:W-:Y:S01]  /*0b50*/  IMAD R69, R18, 0x2, R67 ;  /* 0x0000000212457824 */ /* 0x000fe200078e0243 */
[----:B------:R-:W-:Y:S01]  /*0b60*/  LEA R56, P1, R61, R6, 0x1 ;  /* 0x000000063d387211 */ /* 0x000fe200078208ff */
[----:B------:R-:W5:Y:S01]  /*0b70*/  LDG.E.U16 R42, desc[UR6][R48.64] ;  /* 0x00000006302a7981 */ /* 0x000f62000c1e1500 */
[----:B------:R-:W-:-:S02]  /*0b80*/  LEA.HI.X.SX32 R53, R59, R0, 0x1, P0 ;  /* 0x000000003b357211 */ /* 0x000fc400000f0eff */
[----:B0-----:R-:W-:Y:S01]  /*0b90*/  LEA R54, P0, R63, R6, 0x1 ;  /* 0x000000063f367211 */ /* 0x001fe200078008ff */
[C---:B------:R-:W-:Y:S01]  /*0ba0*/  IMAD R71, R18.reuse, 0x2, R69 ;  /* 0x0000000212477824 */ /* 0x040fe200078e0245 */
[-C--:B------:R-:W-:Y:S01]  /*0bb0*/  LEA.HI.X.SX32 R57, R61, R0.reuse, 0x1, P1 ;  /* 0x000000003d397211 */ /* 0x080fe200008f0eff */
[----:B------:R-:W5:Y:S01]  /*0bc0*/  LDG.E.U16 R45, desc[UR6][R50.64] ;  /* 0x00000006322d7981 */ /* 0x000f62000c1e1500 */
[----:B------:R-:W-:Y:S02]  /*0bd0*/  LEA.HI.X.SX32 R55, R63, R0, 0x1, P0 ;  /* 0x000000003f377211 */ /* 0x000fe400000f0eff */
[C---:B------:R-:W-:Y:S01]  /*0be0*/  LEA R58, P0, R65.reuse, R6, 0x1 ;  /* 0x00000006413a7211 */ /* 0x040fe200078008ff */
[----:B------:R0:W5:Y:S03]  /*0bf0*/  LDG.E.U16 R47, desc[UR6][R56.64] ;  /* 0x00000006382f7981 */ /* 0x000166000c1e1500 */
[----:B------:R-:W-:Y:S01]  /*0c00*/  LEA.HI.X.SX32 R59, R65, R0, 0x1, P0 ;  /* 0x00000000413b7211 */ /* 0x000fe200000f0eff */
[C---:B------:R-:W-:Y:S01]  /*0c10*/  IMAD R65, R18.reuse, 0x2, R71 ;  /* 0x0000000212417824 */ /* 0x040fe200078e0247 */
[-C--:B------:R-:W-:Y:S01]  /*0c20*/  LEA R60, P0, R67, R6.reuse, 0x1 ;  /* 0x00000006433c7211 */ /* 0x080fe200078008ff */
[----:B------:R-:W5:Y:S03]  /*0c30*/  LDG.E.U16 R44, desc[UR6][R52.64] ;  /* 0x00000006342c7981 */ /* 0x000f66000c1e1500 */
[----:B------:R-:W-:Y:S01]  /*0c40*/  LEA R73, R18, R65, 0x1 ;  /* 0x0000004112497211 */ /* 0x000fe200078e08ff */
[----:B------:R1:W5:Y:S01]  /*0c50*/  LDG.E.U16 R49, desc[UR6][R58.64] ;  /* 0x000000063a317981 */ /* 0x000362000c1e1500 */
[----:B------:R-:W-:-:S02]  /*0c60*/  LEA R62, P1, R69, R6, 0x1 ;  /* 0x00000006453e7211 */ /* 0x000fc400078208ff */
[-C--:B------:R-:W-:Y:S01]  /*0c70*/  LEA.HI.X.SX32 R61, R67, R0.reuse, 0x1, P0 ;  /* 0x00000000433d7211 */ /* 0x080fe200000f0eff */
[C---:B------:R-:W-:Y:S01]  /*0c80*/  IMAD R67, R18.reuse, 0x2, R73 ;  /* 0x0000000212437824 */ /* 0x040fe200078e0249 */
[----:B------:R-:W-:Y:S01]  /*0c90*/  LEA.HI.X.SX32 R63, R69, R0, 0x1, P1 ;  /* 0x00000000453f7211 */ /* 0x000fe200008f0eff */
[----:B------:R-:W5:Y:S01]  /*0ca0*/  LDG.E.U16 R46, desc[UR6][R54.64] ;  /* 0x00000006362e7981 */ /* 0x000f62000c1e1500 */
[C---:B0-----:R-:W-:Y:S01]  /*0cb0*/  LEA R56, P0, R71.reuse, R6, 0x1 ;  /* 0x0000000647387211 */ /* 0x041fe200078008ff */
[C---:B------:R-:W-:Y:S02]  /*0cc0*/  IMAD R69, R18.reuse, 0x2, R67 ;  /* 0x0000000212457824 */ /* 0x040fe400078e0243 */
[----:B------:R0:W5:Y:S01]  /*0cd0*/  LDG.E.U16 R48, desc[UR6][R60.64] ;  /* 0x000000063c307981 */ /* 0x000162000c1e1500 */
[----:B------:R-:W-:Y:S01]  /*0ce0*/  LEA.HI.X.SX32 R57, R71, R0, 0x1, P0 ;  /* 0x0000000047397211 */ /* 0x000fe200000f0eff */
[C---:B------:R-:W-:Y:S01]  /*0cf0*/  IMAD R71, R18.reuse, 0x2, R69 ;  /* 0x0000000212477824 */ /* 0x040fe200078e0245 */
[-C--:B------:R-:W-:Y:S01]  /*0d00*/  LEA R66, P1, R67, R6.reuse, 0x1 ;  /* 0x0000000643427211 */ /* 0x080fe200078208ff */
[----:B------:R2:W5:Y:S02]  /*0d10*/  LDG.E.U16 R51, desc[UR6][R62.64] ;  /* 0x000000063e337981 */ /* 0x000564000c1e1500 */
[C---:B------:R-:W-:Y:S01]  /*0d20*/  IMAD R75, R18.reuse, 0x2, R71 ;  /* 0x00000002124b7824 */ /* 0x040fe200078e0247 */
[----:B------:R-:W-:Y:S01]  /*0d30*/  LEA R64, P0, R65, R6, 0x1 ;  /* 0x0000000641407211 */ /* 0x000fe200078008ff */
[----:B------:R-:W5:Y:S03]  /*0d40*/  LDG.E.U16 R50, desc[UR6][R56.64] ;  /* 0x0000000638327981 */ /* 0x000f66000c1e1500 */
[----:B------:R-:W-:-:S02]  /*0d50*/  LEA R77, R18, R75, 0x1 ;  /* 0x0000004b124d7211 */ /* 0x000fc400078e08ff */
[----:B------:R-:W-:Y:S02]  /*0d60*/  LEA.HI.X.SX32 R65, R65, R0, 0x1, P0 ;  /* 0x0000000041417211 */ /* 0x000fe400000f0eff */
[----:B-1----:R-:W-:Y:S01]  /*0d70*/  LEA R58, P0, R73, R6, 0x1 ;  /* 0x00000006493a7211 */ /* 0x002fe200078008ff */
[C---:B------:R-:W-:Y:S01]  /*0d80*/  IMAD R79, R18.reuse, 0x2, R77 ;  /* 0x00000002124f7824 */ /* 0x040fe200078e024d */
[-C--:B------:R-:W-:Y:S01]  /*0d90*/  LEA.HI.X.SX32 R67, R67, R0.reuse, 0x1, P1 ;  /* 0x0000000043437211 */ /* 0x080fe200008f0eff */
[----:B------:R1:W5:Y:S01]  /*0da0*/  LDG.E.U16 R53, desc[UR6][R64.64] ;  /* 0x0000000640357981 */ /* 0x000362000c1e1500 */
[----:B------:R-:W-:Y:S01]  /*0db0*/  LEA.HI.X.SX32 R59, R73, R0, 0x1, P0 ;  /* 0x00000000493b7211 */ /* 0x000fe200000f0eff */
[C---:B------:R-:W-:Y:S02]  /*0dc0*/  IMAD R73, R18.reuse, 0x2, R79 ;  /* 0x0000000212497824 */ /* 0x040fe400078e024f */
[----:B------:R1:W5:Y:S02]  /*0dd0*/  LDG.E.U16 R55, desc[UR6][R66.64] ;  /* 0x0000000642377981 */ /* 0x000364000c1e1500 */
[C---:B------:R-:W-:Y:S01]  /*0de0*/  IMAD R81, R18.reuse, 0x2, R73 ;  /* 0x0000000212517824 */ /* 0x040fe200078e0249 */
[----:B0-----:R-:W-:Y:S01]  /*0df0*/  LEA R60, P0, R69, R6, 0x1 ;  /* 0x00000006453c7211 */ /* 0x001fe200078008ff */
[----:B------:R-:W5:Y:S02]  /*0e00*/  LDG.E.U16 R52, desc[UR6][R58.64] ;  /* 0x000000063a347981 */ /* 0x000f64000c1e1500 */
[----:B------:R-:W-:-:S05]  /*0e10*/  IMAD R83, R18, 0x2, R81 ;  /* 0x0000000212537824 */ /* 0x000fca00078e0251 */
[C---:B------:R-:W-:Y:S02]  /*0e20*/  LEA R85, R18.reuse, R83, 0x1 ;  /* 0x0000005312557211 */ /* 0x040fe400078e08ff */
[----:B------:R-:W-:Y:S02]  /*0e30*/  LEA.HI.X.SX32 R61, R69, R0, 0x1, P0 ;  /* 0x00000000453d7211 */ /* 0x000fe400000f0eff */
[-C--:B--2---:R-:W-:Y:S01]  /*0e40*/  LEA R62, P0, R71, R6.reuse, 0x1 ;  /* 0x00000006473e7211 */ /* 0x084fe200078008ff */
[C---:B------:R-:W-:Y:S01]  /*0e50*/  IMAD R87, R18.reuse, 0x2, R85 ;  /* 0x0000000212577824 */ /* 0x040fe200078e0255 */
[----:B------:R-:W-:Y:S01]  /*0e60*/  LEA R68, P1, R77, R6, 0x1 ;  /* 0x000000064d447211 */ /* 0x000fe200078208ff */
[----:B------:R-:W2:Y:S01]  /*0e70*/  LDG.E.U16 R54, desc[UR6][R60.64] ;  /* 0x000000063c367981 */ /* 0x000ea2000c1e1500 */
[----:B------:R-:W-:Y:S01]  /*0e80*/  LEA.HI.X.SX32 R63, R71, R0, 0x1, P0 ;  /* 0x00000000473f7211 */ /* 0x000fe200000f0eff */
[----:B------:R-:W-:Y:S01]  /*0e90*/  IMAD R89, R18, 0x2, R87 ;  /* 0x0000000212597824 */ /* 0x000fe200078e0257 */
[----:B-1----:R-:W-:-:S03]  /*0ea0*/  LEA R64, P0, R75, R6, 0x1 ;  /* 0x000000064b407211 */ /* 0x002fc600078008ff */
[C---:B------:R-:W-:Y:S01]  /*0eb0*/  IMAD R91, R18.reuse, 0x2, R89 ;  /* 0x00000002125b7824 */ /* 0x040fe200078e0259 */
[----:B------:R-:W-:Y:S01]  /*0ec0*/  LEA.HI.X.SX32 R65, R75, R0, 0x1, P0 ;  /* 0x000000004b417211 */ /* 0x000fe200000f0eff */
[----:B------:R-:W2:Y:S01]  /*0ed0*/  LDG.E.U16 R57, desc[UR6][R62.64] ;  /* 0x000000063e397981 */ /* 0x000ea2000c1e1500 */
[----:B------:R-:W-:Y:S01]  /*0ee0*/  LEA R66, P0, R79, R6, 0x1 ;  /* 0x000000064f427211 */ /* 0x000fe200078008ff */
[C---:B------:R-:W-:Y:S01]  /*0ef0*/  IMAD R93, R18.reuse, 0x2, R91 ;  /* 0x00000002125d7824 */ /* 0x040fe200078e025b */
[-C--:B------:R-:W-:Y:S01]  /*0f00*/  LEA.HI.X.SX32 R69, R77, R0.reuse, 0x1, P1 ;  /* 0x000000004d457211 */ /* 0x080fe200008f0eff */
[----:B------:R-:W2:Y:S01]  /*0f10*/  LDG.E.U16 R56, desc[UR6][R64.64] ;  /* 0x0000000640387981 */ /* 0x000ea2000c1e1500 */
[----:B------:R-:W-:Y:S02]  /*0f20*/  LEA.HI.X.SX32 R67, R79, R0, 0x1, P0 ;  /* 0x000000004f437211 */ /* 0x000fe400000f0eff */
[----:B------:R-:W-:Y:S01]  /*0f30*/  LEA R70, P0, R73, R6, 0x1 ;  /* 0x0000000649467211 */ /* 0x000fe200078008ff */
[----:B------:R0:W2:Y:S01]  /*0f40*/  LDG.E.U16 R59, desc[UR6][R68.64] ;  /* 0x00000006443b7981 */ /* 0x0000a2000c1e1500 */
[----:B------:R-:W-:-:S02]  /*0f50*/  LEA R95, R18, R93, 0x1 ;  /* 0x0000005d125f7211 */ /* 0x000fc400078e08ff */
[----:B------:R-:W-:Y:S01]  /*0f60*/  LEA.HI.X.SX32 R71, R73, R0, 0x1, P0 ;  /* 0x0000000049477211 */ /* 0x000fe200000f0eff */
[----:B------:R-:W2:Y:S01]  /*0f70*/  LDG.E.U16 R58, desc[UR6][R66.64] ;  /* 0x00000006423a7981 */ /* 0x000ea2000c1e1500 */
[-C--:B------:R-:W-:Y:S01]  /*0f80*/  LEA R72, P0, R81, R6.reuse, 0x1 ;  /* 0x0000000651487211 */ /* 0x080fe200078008ff */
[C---:B------:R-:W-:Y:S01]  /*0f90*/  IMAD R97, R18.reuse, 0x2, R95 ;  /* 0x0000000212617824 */ /* 0x040fe200078e025f */
[----:B------:R-:W-:Y:S01]  /*0fa0*/  LEA R74, P1, R83, R6, 0x1 ;  /* 0x00000006534a7211 */ /* 0x000fe200078208ff */
[----:B------:R1:W2:Y:S01]  /*0fb0*/  LDG.E.U16 R60, desc[UR6][R70.64] ;  /* 0x00000006463c7981 */ /* 0x0002a2000c1e1500 */
[-C--:B------:R-:W-:Y:S01]  /*0fc0*/  LEA.HI.X.SX32 R73, R81, R0.reuse, 0x1, P0 ;  /* 0x0000000051497211 */ /* 0x080fe200000f0eff */
[C---:B------:R-:W-:Y:S01]  /*0fd0*/  IMAD R81, R18.reuse, 0x2, R97 ;  /* 0x0000000212517824 */ /* 0x040fe200078e0261 */
[----:B------:R-:W-:Y:S02]  /*0fe0*/  LEA.HI.X.SX32 R75, R83, R0, 0x1, P1 ;  /* 0x00000000534b7211 */ /* 0x000fe400008f0eff */
[-C--:B0-----:R-:W-:Y:S01]  /*0ff0*/  LEA R68, P0, R85, R6.reuse, 0x1 ;  /* 0x0000000655447211 */ /* 0x081fe200078008ff */
[C---:B------:R-:W-:Y:S01]  /*1000*/  IMAD R83, R18.reuse, 0x2, R81 ;  /* 0x0000000212537824 */ /* 0x040fe200078e0251 */
[----:B------:R-:W-:Y:S01]  /*1010*/  LEA R78, P1, R91, R6, 0x1 ;  /* 0x000000065b4e7211 */ /* 0x000fe200078208ff */
[----:B------:R0:W2:Y:S01]  /*1020*/  LDG.E.U16 R61, desc[UR6][R72.64] ;  /* 0x00000006483d7981 */ /* 0x0000a2000c1e1500 */
[----:B------:R-:W-:Y:S01]  /*1030*/  LEA.HI.X.SX32 R69, R85, R0, 0x1, P0 ;  /* 0x0000000055457211 */ /* 0x000fe200000f0eff */
[C---:B------:R-:W-:Y:S01]  /*1040*/  IMAD R85, R18.reuse, 0x2, R83 ;  /* 0x0000000212557824 */ /* 0x040fe200078e0253 */
[C---:B------:R-:W-:Y:S01]  /*1050*/  LEA R76, P0, R87.reuse, R6, 0x1 ;  /* 0x00000006574c7211 */ /* 0x040fe200078008ff */
[----:B------:R3:W2:Y:S03]  /*1060*/  LDG.E.U16 R63, desc[UR6][R74.64] ;  /* 0x000000064a3f7981 */ /* 0x0006a6000c1e1500 */
[----:B------:R-:W-:Y:S01]  /*1070*/  LEA R99, R18, R85, 0x1 ;  /* 0x0000005512637211 */ /* 0x000fe200078e08ff */
[----:B------:R-:W2:Y:S01]  /*1080*/  LDG.E.U16 R62, desc[UR6][R68.64] ;  /* 0x00000006443e7981 */ /* 0x000ea2000c1e1500 */
[----:B------:R-:W-:-:S03]  /*1090*/  LEA.HI.X.SX32 R77, R87, R0, 0x1, P0 ;  /* 0x00000000574d7211 */ /* 0x000fc600000f0eff */
[C---:B------:R-:W-:Y:S01]  /*10a0*/  IMAD R87, R18.reuse, 0x2, R99 ;  /* 0x0000000212577824 */ /* 0x040fe200078e0263 */
[C---:B-1----:R-:W-:Y:S01]  /*10b0*/  LEA R70, P0, R89.reuse, R6, 0x1 ;  /* 0x0000000659467211 */ /* 0x042fe200078008ff */
[----:B------:R1:W2:Y:S02]  /*10c0*/  LDG.E.U16 R64, desc[UR6][R76.64] ;  /* 0x000000064c407981 */ /* 0x0002a4000c1e1500 */
[----:B------:R-:W-:Y:S01]  /*10d0*/  IMAD R101, R18, 0x2, R87 ;  /* 0x0000000212657824 */ /* 0x000fe200078e0257 */
[----:B------:R-:W-:-:S03]  /*10e0*/  LEA.HI.X.SX32 R71, R89, R0, 0x1, P0 ;  /* 0x0000000059477211 */ /* 0x000fc600000f0eff */
[C---:B------:R-:W-:Y:S01]  /*10f0*/  IMAD R89, R18.reuse, 0x2, R101 ;  /* 0x0000000212597824 */ /* 0x040fe200078e0265 */
[----:B------:R-:W-:Y:S01]  /*1100*/  LEA.HI.X.SX32 R79, R91, R0, 0x1, P1 ;  /* 0x000000005b4f7211 */ /* 0x000fe200008f0eff */
[----:B------:R-:W2:Y:S01]  /*1110*/  LDG.E.U16 R65, desc[UR6][R70.64] ;  /* 0x0000000646417981 */ /* 0x000ea2000c1e1500 */
[C---:B0-----:R-:W-:Y:S01]  /*1120*/  LEA R72, P0, R93.reuse, R6, 0x1 ;  /* 0x000000065d487211 */ /* 0x041fe200078008ff */
[C---:B------:R-:W-:Y:S02]  /*1130*/  IMAD R91, R18.reuse, 0x2, R89 ;  /* 0x00000002125b7824 */ /* 0x040fe400078e0259 */
[----:B------:R0:W2:Y:S01]  /*1140*/  LDG.E.U16 R67, desc[UR6][R78.64] ;  /* 0x000000064e437981 */ /* 0x0000a2000c1e1500 */
[----:B------:R-:W-:Y:S02]  /*1150*/  LEA.HI.X.SX32 R73, R93, R0, 0x1, P0 ;  /* 0x000000005d497211 */ /* 0x000fe400000f0eff */
[C---:B---3--:R-:W-:Y:S02]  /*1160*/  LEA R74, P0, R95.reuse, R6, 0x1 ;  /* 0x000000065f4a7211 */ /* 0x048fe400078008ff */
[----:B------:R-:W-:Y:S01]  /*1170*/  LEA R93, R18, R91, 0x1 ;  /* 0x0000005b125d7211 */ /* 0x000fe200078e08ff */
[----:B------:R-:W3:Y:S01]  /*1180*/  LDG.E.U16 R66, desc[UR6][R72.64] ;  /* 0x0000000648427981 */ /* 0x000ee2000c1e1500 */
[----:B------:R-:W-:-:S03]  /*1190*/  LEA.HI.X.SX32 R75, R95, R0, 0x1, P0 ;  /* 0x000000005f4b7211 */ /* 0x000fc600000f0eff */
[C---:B------:R-:W-:Y:S01]  /*11a0*/  IMAD R95, R18.reuse, 0x2, R93 ;  /* 0x00000002125f7824 */ /* 0x040fe200078e025d */
[C---:B-1----:R-:W-:Y:S01]  /*11b0*/  LEA R76, P0, R97.reuse, R6, 0x1 ;  /* 0x00000006614c7211 */ /* 0x042fe200078008ff */
[----:B------:R-:W3:Y:S02]  /*11c0*/  LDG.E.U16 R68, desc[UR6][R74.64] ;  /* 0x000000064a447981 */ /* 0x000ee4000c1e1500 */
[----:B------:R-:W-:Y:S01]  /*11d0*/  IMAD R103, R18, 0x2, R95 ;  /* 0x0000000212677824 */ /* 0x000fe200078e025f */
[----:B------:R-:W-:-:S03]  /*11e0*/  LEA.HI.X.SX32 R77, R97, R0, 0x1, P0 ;  /* 0x00000000614d7211 */ /* 0x000fc600000f0eff */
[C---:B------:R-:W-:Y:S01]  /*11f0*/  IMAD R97, R18.reuse, 0x2, R103 ;  /* 0x0000000212617824 */ /* 0x040fe200078e0267 */
[C---:B0-----:R-:W-:Y:S01]  /*1200*/  LEA R78, P0, R83.reuse, R6, 0x1 ;  /* 0x00000006534e7211 */ /* 0x041fe200078008ff */
[----:B------:R-:W3:Y:S02]  /*1210*/  LDG.E.U16 R69, desc[UR6][R76.64] ;  /* 0x000000064c457981 */ /* 0x000ee4000c1e1500 */
[----:B------:R-:W-:Y:S01]  /*1220*/  IMAD R105, R18, 0x2, R97 ;  /* 0x0000000212697824 */ /* 0x000fe200078e0261 */
[----:B------:R-:W-:-:S04]  /*1230*/  LEA.HI.X.SX32 R79, R83, R0, 0x1, P0 ;  /* 0x00000000534f7211 */ /* 0x000fc800000f0eff */
[----:B------:R-:W-:Y:S01]  /*1240*/  LEA R107, R18, R105, 0x1 ;  /* 0x00000069126b7211 */ /* 0x000fe200078e08ff */
[----:B------:R-:W3:Y:S01]  /*1250*/  LDG.E.U16 R70, desc[UR6][R78.64] ;  /* 0x000000064e467981 */ /* 0x000ee2000c1e1500 */
[----:B------:R-:W-:-:S03]  /*1260*/  LEA R82, P0, R85, R6, 0x1 ;  /* 0x0000000655527211 */ /* 0x000fc600078008ff */
[C---:B------:R-:W-:Y:S01]  /*1270*/  IMAD R109, R18.reuse, 0x2, R107 ;  /* 0x00000002126d7824 */ /* 0x040fe200078e026b */
[----:B------:R-:W-:Y:S02]  /*1280*/  LEA R80, P1, R81, R6, 0x1 ;  /* 0x0000000651507211 */ /* 0x000fe400078208ff */
[----:B------:R-:W-:Y:S01]  /*1290*/  LEA.HI.X.SX32 R83, R85, R0, 0x1, P0 ;  /* 0x0000000055537211 */ /* 0x000fe200000f0eff */
[C---:B------:R-:W-:Y:S01]  /*12a0*/  IMAD R111, R18.reuse, 0x2, R109 ;  /* 0x00000002126f7824 */ /* 0x040fe200078e026d */
[----:B------:R-:W-:Y:S02]  /*12b0*/  LEA R84, P0, R99, R6, 0x1 ;  /* 0x0000000663547211 */ /* 0x000fe400078008ff */
[-C--:B------:R-:W-:Y:S01]  /*12c0*/  LEA.HI.X.SX32 R81, R81, R0.reuse, 0x1, P1 ;  /* 0x0000000051517211 */ /* 0x080fe200008f0eff */
[----:B------:R-:W3:Y:S01]  /*12d0*/  LDG.E.U16 R72, desc[UR6][R82.64] ;  /* 0x0000000652487981 */ /* 0x000ee2000c1e1500 */
[----:B------:R-:W-:Y:S01]  /*12e0*/  LEA.HI.X.SX32 R85, R99, R0, 0x1, P0 ;  /* 0x0000000063557211 */ /* 0x000fe200000f0eff */
[----:B------:R-:W-:-:S02]  /*12f0*/  IMAD R99, R18, 0x2, R111 ;  /* 0x0000000212637824 */ /* 0x000fc400078e026f */
[----:B------:R0:W3:Y:S02]  /*1300*/  LDG.E.U16 R71, desc[UR6][R80.64] ;  /* 0x0000000650477981 */ /* 0x0000e4000c1e1500 */
[----:B------:R-:W-:Y:S02]  /*1310*/  IMAD R113, R18, 0x2, R99 ;  /* 0x0000000212717824 */ /* 0x000fe400078e0263 */
[----:B------:R1:W3:Y:S01]  /*1320*/  LDG.E.U16 R73, desc[UR6][R84.64] ;  /* 0x0000000654497981 */ /* 0x0002e2000c1e1500 */
[----:B0-----:R-:W-:-:S04]  /*1330*/  LEA R80, P0, R101, R6, 0x1 ;  /* 0x0000000665507211 */ /* 0x001fc800078008ff */
[----:B------:R-:W-:Y:S02]  /*1340*/  LEA.HI.X.SX32 R81, R101, R0, 0x1, P0 ;  /* 0x0000000065517211 */ /* 0x000fe400000f0eff */
[C---:B------:R-:W-:Y:S02]  /*1350*/  LEA R101, R18.reuse, R113, 0x1 ;  /* 0x0000007112657211 */ /* 0x040fe400078e08ff */
[----:B------:R-:W-:Y:S01]  /*1360*/  LEA R78, P0, R89, R6, 0x1 ;  /* 0x00000006594e7211 */ /* 0x000fe200078008ff */
[----:B------:R0:W3:Y:S02]  /*1370*/  LDG.E.U16 R74, desc[UR6][R80.64] ;  /* 0x00000006504a7981 */ /* 0x0000e4000c1e1500 */
[----:B------:R-:W-:-:S04]  /*1380*/  IMAD R115, R18, 0x2, R101 ;  /* 0x0000000212737824 */ /* 0x000fc800078e0265 */
[----:B------:R-:W-:-:S04]  /*1390*/  IMAD R117, R18, 0x2, R115 ;  /* 0x0000000212757824 */ /* 0x000fc800078e0273 */
[----:B------:R-:W-:Y:S01]  /*13a0*/  IMAD R119, R18, 0x2, R117 ;  /* 0x0000000212777824 */ /* 0x000fe200078e0275 */
[----:B------:R-:W-:-:S03]  /*13b0*/  LEA.HI.X.SX32 R79, R89, R0, 0x1, P0 ;  /* 0x00000000594f7211 */ /* 0x000fc600000f0eff */
[C---:B------:R-:W-:Y:S01]  /*13c0*/  IMAD R121, R18.reuse, 0x2, R119 ;  /* 0x0000000212797824 */ /* 0x040fe200078e0277 */
[C---:B------:R-:W-:Y:S01]  /*13d0*/  LEA R88, P0, R91.reuse, R6, 0x1 ;  /* 0x000000065b587211 */ /* 0x040fe200078008ff */
[----:B------:R4:W3:Y:S03]  /*13e0*/  LDG.E.U16 R76, desc[UR6][R78.64] ;  /* 0x000000064e4c7981 */ /* 0x0008e6000c1e1500 */
[C---:B------:R-:W-:Y:S02]  /*13f0*/  LEA R123, R18.reuse, R121, 0x1 ;  /* 0x00000079127b7211 */ /* 0x040fe400078e08ff */
[----:B------:R-:W-:Y:S02]  /*1400*/  LEA.HI.X.SX32 R89, R91, R0, 0x1, P0 ;  /* 0x000000005b597211 */ /* 0x000fe400000f0eff */
[----:B-1----:R-:W-:Y:S01]  /*1410*/  LEA R84, P0, R95, R6, 0x1 ;  /* 0x000000065f547211 */ /* 0x002fe200078008ff */
[----:B------:R-:W-:-:S02]  /*1420*/  IMAD R125, R18, 0x2, R123 ;  /* 0x00000002127d7824 */ /* 0x000fc400078e027b */
[----:B------:R1:W3:Y:S01]  /*1430*/  LDG.E.U16 R77, desc[UR6][R88.64] ;  /* 0x00000006584d7981 */ /* 0x0002e2000c1e1500 */
[----:B------:R-:W-:Y:S02]  /*1440*/  LEA.HI.X.SX32 R85, R95, R0, 0x1, P0 ;  /* 0x000000005f557211 */ /* 0x000fe400000f0eff */
[C---:B0-----:R-:W-:Y:S01]  /*1450*/  LEA R80, P0, R103.reuse, R6, 0x1 ;  /* 0x0000000667507211 */ /* 0x041fe200078008ff */
[C---:B------:R-:W-:Y:S02]  /*1460*/  IMAD R127, R18.reuse, 0x2, R125 ;  /* 0x00000002127f7824 */ /* 0x040fe400078e027d */
[----:B------:R0:W3:Y:S01]  /*1470*/  LDG.E.U16 R82, desc[UR6][R84.64] ;  /* 0x0000000654527981 */ /* 0x0000e2000c1e1500 */
[----:B------:R-:W-:Y:S01]  /*1480*/  LEA.HI.X.SX32 R81, R103, R0, 0x1, P0 ;  /* 0x0000000067517211 */ /* 0x000fe200000f0eff */
[C---:B------:R-:W-:Y:S01]  /*1490*/  IMAD R129, R18.reuse, 0x2, R127 ;  /* 0x0000000212817824 */ /* 0x040fe200078e027f */
[-C--:B----4-:R-:W-:Y:S02]  /*14a0*/  LEA R78, P0, R97, R6.reuse, 0x1 ;  /* 0x00000006614e7211 */ /* 0x090fe400078008ff */
[----:B------:R-:W-:Y:S01]  /*14b0*/  LEA R86, P1, R87, R6, 0x1 ;  /* 0x0000000657567211 */ /* 0x000fe200078208ff */
[----:B------:R4:W3:Y:S01]  /*14c0*/  LDG.E.U16 R92, desc[UR6][R80.64] ;  /* 0x00000006505c7981 */ /* 0x0008e2000c1e1500 */
[----:B------:R-:W-:Y:S01]  /*14d0*/  LEA.HI.X.SX32 R79, R97, R0, 0x1, P0 ;  /* 0x00000000614f7211 */ /* 0x000fe200000f0eff */
[----:B------:R-:W-:Y:S01]  /*14e0*/  IMAD R97, R18, 0x2, R129 ;  /* 0x0000000212617824 */ /* 0x000fe200078e0281 */
[----:B-1----:R-:W-:-:S04]  /*14f0*/  LEA R88, P0, R107, R6, 0x1 ;  /* 0x000000066b587211 */ /* 0x002fc800078008ff */
[----:B------:R-:W-:Y:S02]  /*1500*/  LEA R131, R18, R97, 0x1 ;  /* 0x0000006112837211 */ /* 0x000fe400078e08ff */
[----:B------:R-:W-:-:S03]  /*1510*/  LEA.HI.X.SX32 R89, R107, R0, 0x1, P0 ;  /* 0x000000006b597211 */ /* 0x000fc600000f0eff */
[C---:B------:R-:W-:Y:S01]  /*1520*/  IMAD R133, R18.reuse, 0x2, R131 ;  /* 0x0000000212857824 */ /* 0x040fe200078e0283 */
[C---:B0-----:R-:W-:Y:S01]  /*1530*/  LEA R84, P0, R109.reuse, R6, 0x1 ;  /* 0x000000066d547211 */ /* 0x041fe200078008ff */
[----:B------:R-:W3:Y:S02]  /*1540*/  LDG.E.U16 R94, desc[UR6][R88.64] ;  /* 0x00000006585e7981 */ /* 0x000ee4000c1e1500 */
[C---:B------:R-:W-:Y:S01]  /*1550*/  IMAD R135, R18.reuse, 0x2, R133 ;  /* 0x0000000212877824 */ /* 0x040fe200078e0285 */
[-C--:B------:R-:W-:Y:S02]  /*1560*/  LEA.HI.X.SX32 R85, R109, R0.reuse, 0x1, P0 ;  /* 0x000000006d557211 */ /* 0x080fe400000f0eff */
[----:B------:R-:W-:Y:S01]  /*1570*/  LEA.HI.X.SX32 R87, R87, R0, 0x1, P1 ;  /* 0x0000000057577211 */ /* 0x000fe200008f0eff */
[C---:B------:R-:W-:Y:S01]  /*1580*/  IMAD R109, R18.reuse, 0x2, R135 ;  /* 0x00000002126d7824 */ /* 0x040fe200078e0287 */
[C---:B------:R-:W-:Y:S01]  /*1590*/  LEA R90, P1, R93.reuse, R6, 0x1 ;  /* 0x000000065d5a7211 */ /* 0x040fe200078208ff */
[----:B------:R-:W3:Y:S02]  /*15a0*/  LDG.E.U16 R98, desc[UR6][R84.64] ;  /* 0x0000000654627981 */ /* 0x000ee4000c1e1500 */
[----:B------:R-:W-:Y:S01]  /*15b0*/  IMAD R137, R18, 0x2, R109 ;  /* 0x0000000212897824 */ /* 0x000fe200078e026d */
[----:B------:R-:W-:Y:S01]  /*15c0*/  LEA.HI.X.SX32 R91, R93, R0, 0x1, P1 ;  /* 0x000000005d5b7211 */ /* 0x000fe200008f0eff */
[----:B------:R0:W3:Y:S01]  /*15d0*/  LDG.E.U16 R75, desc[UR6][R86.64] ;  /* 0x00000006564b7981 */ /* 0x0000e2000c1e1500 */
[----:B----4-:R-:W-:-:S02]  /*15e0*/  LEA R80, P0, R111, R6, 0x1 ;  /* 0x000000066f507211 */ /* 0x010fc400078008ff */
[----:B------:R-:W-:Y:S01]  /*15f0*/  LEA R139, R18, R137, 0x1 ;  /* 0x00000089128b7211 */ /* 0x000fe200078e08ff */
[----:B------:R1:W4:Y:S01]  /*1600*/  LDG.E.U16 R93, desc[UR6][R78.64] ;  /* 0x000000064e5d7981 */ /* 0x000322000c1e1500 */
[----:B------:R-:W-:-:S03]  /*1610*/  LEA.HI.X.SX32 R81, R111, R0, 0x1, P0 ;  /* 0x000000006f517211 */ /* 0x000fc600000f0eff */
[----:B------:R1:W4:Y:S01]  /*1620*/  LDG.E.U16 R83, desc[UR6][R90.64] ;  /* 0x000000065a537981 */ /* 0x000322000c1e1500 */
[----:B0-----:R-:W-:Y:S01]  /*1630*/  LEA R86, P1, R105, R6, 0x1 ;  /* 0x0000000669567211 */ /* 0x001fe200078208ff */
[----:B------:R-:W-:-:S03]  /*1640*/  IMAD R141, R18, 0x2, R139 ;  /* 0x00000002128d7824 */ /* 0x000fc600078e028b */
[----:B------:R-:W-:Y:S02]  /*1650*/  LEA.HI.X.SX32 R87, R105, R0, 0x1, P1 ;  /* 0x0000000069577211 */ /* 0x000fe400008f0eff */
[C---:B-1----:R-:W-:Y:S01]  /*1660*/  LEA R78, P0, R113.reuse, R6, 0x1 ;  /* 0x00000006714e7211 */ /* 0x042fe200078008ff */
[----:B------:R-:W-:Y:S02]  /*1670*/  IMAD R111, R18, 0x2, R141 ;  /* 0x00000002126f7824 */ /* 0x000fe400078e028d */
[----:B------:R0:W4:Y:S01]  /*1680*/  LDG.E.U16 R95, desc[UR6][R86.64] ;  /* 0x00000006565f7981 */ /* 0x000122000c1e1500 */
[----:B------:R-:W-:Y:S02]  /*1690*/  LEA.HI.X.SX32 R79, R113, R0, 0x1, P0 ;  /* 0x00000000714f7211 */ /* 0x000fe400000f0eff */
[----:B------:R-:W-:-:S03]  /*16a0*/  LEA R90, P1, R99, R6, 0x1 ;  /* 0x00000006635a7211 */ /* 0x000fc600078208ff */
[----:B------:R-:W4:Y:S01]  /*16b0*/  LDG.E.U16 R102, desc[UR6][R78.64] ;  /* 0x000000064e667981 */ /* 0x000f22000c1e1500 */
[----:B0-----:R-:W-:-:S04]  /*16c0*/  LEA R86, P0, R101, R6, 0x1 ;  /* 0x0000000665567211 */ /* 0x001fc800078008ff */
[-C--:B------:R-:W-:Y:S01]  /*16d0*/  LEA.HI.X.SX32 R87, R101, R0.reuse, 0x1, P0 ;  /* 0x0000000065577211 */ /* 0x080fe200000f0eff */
[C---:B------:R-:W-:Y:S01]  /*16e0*/  IMAD R101, R18.reuse, 0x2, R111 ;  /* 0x0000000212657824 */ /* 0x040fe200078e026f */
[----:B------:R-:W-:Y:S02]  /*16f0*/  LEA.HI.X.SX32 R91, R99, R0, 0x1, P1 ;  /* 0x00000000635b7211 */ /* 0x000fe400008f0eff */
[-C--:B------:R-:W-:Y:S01]  /*1700*/  LEA R88, P1, R117, R6.reuse, 0x1 ;  /* 0x0000000675587211 */ /* 0x080fe200078208ff */
[C---:B------:R-:W-:Y:S01]  /*1710*/  IMAD R143, R18.reuse, 0x2, R101 ;  /* 0x00000002128f7824 */ /* 0x040fe200078e0265 */
[----:B------:R-:W-:Y:S01]  /*1720*/  LEA R84, P0, R115, R6, 0x1 ;  /* 0x0000000673547211 */ /* 0x000fe200078008ff */
[----:B------:R0:W4:Y:S01]  /*1730*/  LDG.E.U16 R99, desc[UR6][R80.64] ;  /* 0x0000000650637981 */ /* 0x000122000c1e1500 */
[-C--:B------:R-:W-:Y:S02]  /*1740*/  LEA.HI.X.SX32 R89, R117, R0.reuse, 0x1, P1 ;  /* 0x0000000075597211 */ /* 0x080fe400008f0eff */
[----:B------:R-:W-:Y:S01]  /*1750*/  LEA R117, R18, R143, 0x1 ;  /* 0x0000008f12757211 */ /* 0x000fe200078e08ff */
[----:B------:R1:W4:Y:S01]  /*1760*/  LDG.E.U16 R104, desc[UR6][R86.64] ;  /* 0x0000000656687981 */ /* 0x000322000c1e1500 */
[----:B------:R-:W-:-:S03]  /*1770*/  LEA.HI.X.SX32 R85, R115, R0, 0x1, P0 ;  /* 0x0000000073557211 */ /* 0x000fc600000f0eff */
[----:B------:R-:W-:Y:S01]  /*1780*/  IMAD R145, R18, 0x2, R117 ;  /* 0x0000000212917824 */ /* 0x000fe200078e0275 */
[----:B------:R-:W4:Y:S01]  /*1790*/  LDG.E.U16 R107, desc[UR6][R88.64] ;  /* 0x00000006586b7981 */ /* 0x000f22000c1e1500 */
[----:B0-----:R-:W-:-:S03]  /*17a0*/  LEA R80, P0, R119, R6, 0x1 ;  /* 0x0000000677507211 */ /* 0x001fc600078008ff */
[----:B------:R0:W4:Y:S01]  /*17b0*/  LDG.E.U16 R105, desc[UR6][R84.64] ;  /* 0x0000000654697981 */ /* 0x000122000c1e1500 */
[----:B------:R-:W-:Y:S01]  /*17c0*/  LEA.HI.X.SX32 R81, R119, R0, 0x1, P0 ;  /* 0x0000000077517211 */ /* 0x000fe200000f0eff */
[C---:B------:R-:W-:Y:S01]  /*17d0*/  IMAD R119, R18.reuse, 0x2, R145 ;  /* 0x0000000212777824 */ /* 0x040fe200078e0291 */
[C---:B------:R-:W-:Y:S01]  /*17e0*/  LEA R78, P0, R121.reuse, R6, 0x1 ;  /* 0x00000006794e7211 */ /* 0x040fe200078008ff */
[----:B------:R-:W4:Y:S03]  /*17f0*/  LDG.E.U16 R103, desc[UR6][R90.64] ;  /* 0x000000065a677981 */ /* 0x000f26000c1e1500 */
[----:B------:R-:W-:Y:S01]  /*1800*/  LEA.HI.X.SX32 R79, R121, R0, 0x1, P0 ;  /* 0x00000000794f7211 */ /* 0x000fe200000f0eff */
[C---:B------:R-:W-:Y:S01]  /*1810*/  IMAD R121, R18.reuse, 0x2, R119 ;  /* 0x0000000212797824 */ /* 0x040fe200078e0277 */
[C---:B-1----:R-:W-:Y:S01]  /*1820*/  LEA R86, P0, R123.reuse, R6, 0x1 ;  /* 0x000000067b567211 */ /* 0x042fe200078008ff */
[----:B------:R-:W4:Y:S02]  /*1830*/  LDG.E.U16 R106, desc[UR6][R80.64] ;  /* 0x00000006506a7981 */ /* 0x000f24000c1e1500 */
[----:B------:R-:W-:Y:S01]  /*1840*/  IMAD R147, R18, 0x2, R121 ;  /* 0x0000000212937824 */ /* 0x000fe200078e0279 */
[----:B------:R-:W-:Y:S01]  /*1850*/  LEA.HI.X.SX32 R87, R123, R0, 0x1, P0 ;  /* 0x000000007b577211 */ /* 0x000fe200000f0eff */
[----:B------:R1:W4:Y:S01]  /*1860*/  LDG.E.U16 R108, desc[UR6][R78.64] ;  /* 0x000000064e6c7981 */ /* 0x000322000c1e1500 */
[----:B0-----:R-:W-:-:S02]  /*1870*/  LEA R84, P1, R125, R6, 0x1 ;  /* 0x000000067d547211 */ /* 0x001fc400078208ff */
[C---:B------:R-:W-:Y:S01]  /*1880*/  LEA R123, R18.reuse, R147, 0x1 ;  /* 0x00000093127b7211 */ /* 0x040fe200078e08ff */
[----:B------:R0:W4:Y:S01]  /*1890*/  LDG.E.U16 R110, desc[UR6][R86.64] ;  /* 0x00000006566e7981 */ /* 0x000122000c1e1500 */
[----:B------:R-:W-:Y:S02]  /*18a0*/  LEA.HI.X.SX32 R85, R125, R0, 0x1, P1 ;  /* 0x000000007d557211 */ /* 0x000fe400008f0eff */
[-C--:B------:R-:W-:Y:S01]  /*18b0*/  LEA R88, P0, R127, R6.reuse, 0x1 ;  /* 0x000000067f587211 */ /* 0x080fe200078008ff */
[C---:B------:R-:W-:Y:S01]  /*18c0*/  IMAD R125, R18.reuse, 0x2, R123 ;  /* 0x00000002127d7824 */ /* 0x040fe200078e027b */
[----:B-1----:R-:W-:Y:S01]  /*18d0*/  LEA R78, P1, R97, R6, 0x1 ;  /* 0x00000006614e7211 */ /* 0x002fe200078208ff */
[----:B------:R1:W4:Y:S01]  /*18e0*/  LDG.E.U16 R113, desc[UR6][R84.64] ;  /* 0x0000000654717981 */ /* 0x000322000c1e1500 */
[----:B------:R-:W-:Y:S01]  /*18f0*/  LEA.HI.X.SX32 R89, R127, R0, 0x1, P0 ;  /* 0x000000007f597211 */ /* 0x000fe200000f0eff */
[----:B------:R-:W-:Y:S01]  /*1900*/  IMAD R127, R18, 0x2, R125 ;  /* 0x00000002127f7824 */ /* 0x000fe200078e027d */
[----:B------:R-:W-:-:S03]  /*1910*/  LEA R114, P0, R129, R6, 0x1 ;  /* 0x0000000681727211 */ /* 0x000fc600078008ff */
[C---:B------:R-:W-:Y:S01]  /*1920*/  IMAD R149, R18.reuse, 0x2, R127 ;  /* 0x0000000212957824 */ /* 0x040fe200078e027f */
[-C--:B------:R-:W-:Y:S01]  /*1930*/  LEA.HI.X.SX32 R115, R129, R0.reuse, 0x1, P0 ;  /* 0x0000000081737211 */ /* 0x080fe200000f0eff */
[----:B------:R-:W4:Y:S02]  /*1940*/  LDG.E.U16 R112, desc[UR6][R88.64] ;  /* 0x0000000658707981 */ /* 0x000f24000c1e1500 */
[C---:B------:R-:W-:Y:S01]  /*1950*/  IMAD R129, R18.reuse, 0x2, R149 ;  /* 0x0000000212817824 */ /* 0x040fe200078e0295 */
[----:B------:R-:W-:Y:S01]  /*1960*/  LEA.HI.X.SX32 R79, R97, R0, 0x1, P1 ;  /* 0x00000000614f7211 */ /* 0x000fe200008f0eff */
[----:B------:R5:W4:Y:S01]  /*1970*/  LDG.E.U16 R114, desc[UR6][R114.64] ;  /* 0x0000000672727981 */ /* 0x000b22000c1e1500 */
[C---:B------:R-:W-:Y:S02]  /*1980*/  LEA R80, P0, R131.reuse, R6, 0x1 ;  /* 0x0000000683507211 */ /* 0x040fe400078008ff */
[----:B------:R-:W-:Y:S01]  /*1990*/  LEA R97, R18, R129, 0x1 ;  /* 0x0000008112617211 */ /* 0x000fe200078e08ff */
[----:B------:R5:W4:Y:S01]  /*19a0*/  LDG.E.U16 R116, desc[UR6][R78.64] ;  /* 0x000000064e747981 */ /* 0x000b22000c1e1500 */
[----:B------:R-:W-:-:S03]  /*19b0*/  LEA.HI.X.SX32 R81, R131, R0, 0x1, P0 ;  /* 0x0000000083517211 */ /* 0x000fc600000f0eff */
[C---:B------:R-:W-:Y:S01]  /*19c0*/  IMAD R131, R18.reuse, 0x2, R97 ;  /* 0x0000000212837824 */ /* 0x040fe200078e0261 */
[C---:B0-----:R-:W-:Y:S01]  /*19d0*/  LEA R86, P0, R133.reuse, R6, 0x1 ;  /* 0x0000000685567211 */ /* 0x041fe200078008ff */
[----:B------:R0:W4:Y:S02]  /*19e0*/  LDG.E.U16 R157, desc[UR6][R80.64] ;  /* 0x00000006509d7981 */ /* 0x000124000c1e1500 */
[----:B------:R-:W-:Y:S01]  /*19f0*/  IMAD R151, R18, 0x2, R131 ;  /* 0x0000000212977824 */ /* 0x000fe200078e0283 */
[----:B------:R-:W-:-:S03]  /*1a00*/  LEA.HI.X.SX32 R87, R133, R0, 0x1, P0 ;  /* 0x0000000085577211 */ /* 0x000fc600000f0eff */
[C---:B------:R-:W-:Y:S01]  /*1a10*/  IMAD R133, R18.reuse, 0x2, R151 ;  /* 0x0000000212857824 */ /* 0x040fe200078e0297 */
[C---:B-1----:R-:W-:Y:S01]  /*1a20*/  LEA R84, P1, R135.reuse, R6, 0x1 ;  /* 0x0000000687547211 */ /* 0x042fe200078208ff */
[----:B------:R-:W4:Y:S02]  /*1a30*/  LDG.E.U16 R118, desc[UR6][R86.64] ;  /* 0x0000000656767981 */ /* 0x000f24000c1e1500 */
[C---:B-----5:R-:W-:Y:S01]  /*1a40*/  IMAD R115, R18.reuse, 0x2, R133 ;  /* 0x0000000212737824 */ /* 0x060fe200078e0285 */
[----:B------:R-:W-:Y:S02]  /*1a50*/  LEA.HI.X.SX32 R85, R135, R0, 0x1, P1 ;  /* 0x0000000087557211 */ /* 0x000fe400008f0eff */
[C---:B------:R-:W-:Y:S02]  /*1a60*/  LEA R88, P0, R137.reuse, R6, 0x1 ;  /* 0x0000000689587211 */ /* 0x040fe400078008ff */
[----:B------:R-:W-:Y:S01]  /*1a70*/  LEA R135, R18, R115, 0x1 ;  /* 0x0000007312877211 */ /* 0x000fe200078e08ff */
[----:B------:R1:W5:Y:S01]  /*1a80*/  LDG.E.U16 R120, desc[UR6][R84.64] ;  /* 0x0000000654787981 */ /* 0x000362000c1e1500 */
[----:B------:R-:W-:-:S03]  /*1a90*/  LEA.HI.X.SX32 R89, R137, R0, 0x1, P0 ;  /* 0x0000000089597211 */ /* 0x000fc600000f0eff */
[C---:B------:R-:W-:Y:S01]  /*1aa0*/  IMAD R137, R18.reuse, 0x2, R135 ;  /* 0x0000000212897824 */ /* 0x040fe200078e0287 */
[-C--:B------:R-:W-:Y:S01]  /*1ab0*/  LEA R90, P0, R101, R6.reuse, 0x1 ;  /* 0x00000006655a7211 */ /* 0x080fe200078008ff */
[----:B------:R1:W5:Y:S02]  /*1ac0*/  LDG.E.U16 R159, desc[UR6][R88.64] ;  /* 0x00000006589f7981 */ /* 0x000364000c1e1500 */
[C---:B------:R-:W-:Y:S01]  /*1ad0*/  IMAD R153, R18.reuse, 0x2, R137 ;  /* 0x0000000212997824 */ /* 0x040fe200078e0289 */
[----:B------:R-:W-:Y:S02]  /*1ae0*/  LEA R78, P1, R119, R6, 0x1 ;  /* 0x00000006774e7211 */ /* 0x000fe400078208ff */
[-C--:B------:R-:W-:Y:S01]  /*1af0*/  LEA.HI.X.SX32 R91, R101, R0.reuse, 0x1, P0 ;  /* 0x00000000655b7211 */ /* 0x080fe200000f0eff */
[C---:B------:R-:W-:Y:S01]  /*1b00*/  IMAD R101, R18.reuse, 0x2, R153 ;  /* 0x0000000212657824 */ /* 0x040fe200078e0299 */
[----:B------:R-:W-:Y:S02]  /*1b10*/  LEA.HI.X.SX32 R79, R119, R0, 0x1, P1 ;  /* 0x00000000774f7211 */ /* 0x000fe400008f0eff */
[-C--:B0-----:R-:W-:Y:S01]  /*1b20*/  LEA R80, P0, R125, R6.reuse, 0x1 ;  /* 0x000000067d507211 */ /* 0x081fe200078008ff */
[----:B------:R-:W-:Y:S01]  /*1b30*/  IMAD R119, R18, 0x2, R101 ;  /* 0x0000000212777824 */ /* 0x000fe200078e0265 */
[----:B-1----:R-:W-:Y:S01]  /*1b40*/  LEA R84, P1, R115, R6, 0x1 ;  /* 0x0000000673547211 */ /* 0x002fe200078208ff */
[----:B------:R0:W5:Y:S01]  /*1b50*/  LDG.E.U16 R163, desc[UR6][R78.64] ;  /* 0x000000064ea37981 */ /* 0x000162000c1e1500 */
[----:B------:R-:W-:-:S02]  /*1b60*/  LEA.HI.X.SX32 R81, R125, R0, 0x1, P0 ;  /* 0x000000007d517211 */ /* 0x000fc400000f0eff */
[----:B------:R-:W-:Y:S01]  /*1b70*/  LEA R125, R18, R119, 0x1 ;  /* 0x00000077127d7211 */ /* 0x000fe200078e08ff */
[----:B------:R1:W5:Y:S01]  /*1b80*/  LDG.E.U16 R161, desc[UR6][R90.64] ;  /* 0x000000065aa17981 */ /* 0x000362000c1e1500 */
[----:B------:R-:W-:-:S03]  /*1b90*/  LEA R86, P0, R97, R6, 0x1 ;  /* 0x0000000661567211 */ /* 0x000fc600078008ff */
[C---:B------:R-:W-:Y:S01]  /*1ba0*/  IMAD R155, R18.reuse, 0x2, R125 ;  /* 0x00000002129b7824 */ /* 0x040fe200078e027d */
[-C--:B------:R-:W-:Y:S01]  /*1bb0*/  LEA.HI.X.SX32 R85, R115, R0.reuse, 0x1, P1 ;  /* 0x0000000073557211 */ /* 0x080fe200008f0eff */
[----:B------:R1:W5:Y:S02]  /*1bc0*/  LDG.E.U16 R165, desc[UR6][R80.64] ;  /* 0x0000000650a57981 */ /* 0x000364000c1e1500 */
[----:B------:R-:W-:Y:S01]  /*1bd0*/  IMAD R115, R18, 0x2, R155 ;  /* 0x0000000212737824 */ /* 0x000fe200078e029b */
[----:B------:R-:W-:Y:S01]  /*1be0*/  LEA.HI.X.SX32 R87, R97, R0, 0x1, P0 ;  /* 0x0000000061577211 */ /* 0x000fe200000f0eff */
[----:B------:R-:W5:Y:S01]  /*1bf0*/  LDG.E.U16 R169, desc[UR6][R84.64] ;  /* 0x0000000654a97981 */ /* 0x000f62000c1e1500 */
[-C--:B------:R-:W-:Y:S02]  /*1c00*/  LEA R88, P0, R101, R6.reuse, 0x1 ;  /* 0x0000000665587211 */ /* 0x080fe400078008ff */
[----:B0-----:R-:W-:Y:S01]  /*1c10*/  LEA R78, P1, R115, R6, 0x1 ;  /* 0x00000006734e7211 */ /* 0x001fe200078208ff */
[----:B------:R0:W5:Y:S01]  /*1c20*/  LDG.E.U16 R167, desc[UR6][R86.64] ;  /* 0x0000000656a77981 */ /* 0x000162000c1e1500 */
[----:B------:R-:W-:-:S02]  /*1c30*/  LEA.HI.X.SX32 R89, R101, R0, 0x1, P0 ;  /* 0x0000000065597211 */ /* 0x000fc400000f0eff */
[----:B-1----:R-:W-:Y:S02]  /*1c40*/  LEA R90, P0, R139, R6, 0x1 ;  /* 0x000000068b5a7211 */ /* 0x002fe400078008ff */
[-C--:B------:R-:W-:Y:S01]  /*1c50*/  LEA.HI.X.SX32 R79, R115, R0.reuse, 0x1, P1 ;  /* 0x00000000734f7211 */ /* 0x080fe200008f0eff */
[----:B------:R1:W5:Y:S01]  /*1c60*/  LDG.E.U16 R171, desc[UR6][R88.64] ;  /* 0x0000000658ab7981 */ /* 0x000362000c1e1500 */
[----:B------:R-:W-:-:S03]  /*1c70*/  LEA.HI.X.SX32 R91, R139, R0, 0x1, P0 ;  /* 0x000000008b5b7211 */ /* 0x000fc600000f0eff */
[----:B------:R2:W5:Y:S01]  /*1c80*/  LDG.E.U16 R139, desc[UR6][R78.64] ;  /* 0x000000064e8b7981 */ /* 0x000562000c1e1500 */
[-C--:B------:R-:W-:Y:S02]  /*1c90*/  LEA R96, P0, R143, R6.reuse, 0x1 ;  /* 0x000000068f607211 */ /* 0x080fe400078008ff */
[----:B------:R-:W-:Y:S02]  /*1ca0*/  LEA R80, P1, R121, R6, 0x1 ;  /* 0x0000000679507211 */ /* 0x000fe400078208ff */
[----:B------:R-:W-:Y:S02]  /*1cb0*/  LEA.HI.X.SX32 R97, R143, R0, 0x1, P0 ;  /* 0x000000008f617211 */ /* 0x000fe400000f0eff */
[----:B0-----:R-:W-:Y:S01]  /*1cc0*/  LEA R86, P0, R127, R6, 0x1 ;  /* 0x000000067f567211 */ /* 0x001fe200078008ff */
[----:B------:R-:W-:Y:S01]  /*1cd0*/  IMAD R115, R18, 0x2, R115 ;  /* 0x0000000212737824 */ /* 0x000fe200078e0273 */
[-C--:B------:R-:W-:Y:S01]  /*1ce0*/  LEA.HI.X.SX32 R81, R121, R0.reuse, 0x1, P1 ;  /* 0x0000000079517211 */ /* 0x080fe200008f0eff */
[----:B------:R-:W5:Y:S01]  /*1cf0*/  LDG.E.U16 R122, desc[UR6][R96.64] ;  /* 0x00000006607a7981 */ /* 0x000f62000c1e1500 */
[----:B------:R-:W-:-:S02]  /*1d00*/  LEA.HI.X.SX32 R87, R127, R0, 0x1, P0 ;  /* 0x000000007f577211 */ /* 0x000fc400000f0eff */
[-C--:B------:R-:W-:Y:S01]  /*1d10*/  LEA R84, P0, R131, R6.reuse, 0x1 ;  /* 0x0000000683547211 */ /* 0x080fe200078008ff */
[----:B------:R0:W5:Y:S01]  /*1d20*/  LDG.E.U16 R121, desc[UR6][R90.64] ;  /* 0x000000065a797981 */ /* 0x000162000c1e1500 */
[----:B-1----:R-:W-:Y:S02]  /*1d30*/  LEA R88, P1, R135, R6, 0x1 ;  /* 0x0000000687587211 */ /* 0x002fe400078208ff */
[-C--:B------:R-:W-:Y:S01]  /*1d40*/  LEA.HI.X.SX32 R85, R131, R0.reuse, 0x1, P0 ;  /* 0x0000000083557211 */ /* 0x080fe200000f0eff */
[----:B------:R-:W5:Y:S01]  /*1d50*/  LDG.E.U16 R124, desc[UR6][R80.64] ;  /* 0x00000006507c7981 */ /* 0x000f62000c1e1500 */
[----:B------:R-:W-:Y:S02]  /*1d60*/  LEA.HI.X.SX32 R89, R135, R0, 0x1, P1 ;  /* 0x0000000087597211 */ /* 0x000fe400008f0eff */
[-C--:B--2---:R-:W-:Y:S01]  /*1d70*/  LEA R78, P0, R119, R6.reuse, 0x1 ;  /* 0x00000006774e7211 */ /* 0x084fe200078008ff */
[----:B------:R1:W2:Y:S01]  /*1d80*/  LDG.E.U16 R127, desc[UR6][R86.64] ;  /* 0x00000006567f7981 */ /* 0x0002a2000c1e1500 */
[----:B0-----:R-:W-:-:S02]  /*1d90*/  LEA R90, P1, R115, R6, 0x1 ;  /* 0x00000006735a7211 */ /* 0x001fc400078208ff */
[-C--:B------:R-:W-:Y:S01]  /*1da0*/  LEA.HI.X.SX32 R79, R119, R0.reuse, 0x1, P0 ;  /* 0x00000000774f7211 */ /* 0x080fe200000f0eff */
[----:B------:R0:W2:Y:S01]  /*1db0*/  LDG.E.U16 R130, desc[UR6][R84.64] ;  /* 0x0000000654827981 */ /* 0x0000a2000c1e1500 */
[----:B------:R-:W-:-:S03]  /*1dc0*/  LEA.HI.X.SX32 R91, R115, R0, 0x1, P1 ;  /* 0x00000000735b7211 */ /* 0x000fc600008f0eff */
[----:B------:R0:W2:Y:S04]  /*1dd0*/  LDG.E.U16 R132, desc[UR6][R88.64] ;  /* 0x0000000658847981 */ /* 0x0000a8000c1e1500 */
[----:B------:R0:W2:Y:S01]  /*1de0*/  LDG.E.U16 R134, desc[UR6][R78.64] ;  /* 0x000000064e867981 */ /* 0x0000a2000c1e1500 */
[----:B------:R-:W-:-:S03]  /*1df0*/  LEA R96, P0, R141, R6, 0x1 ;  /* 0x000000068d607211 */ /* 0x000fc600078008ff */
[----:B------:R0:W2:Y:S01]  /*1e00*/  LDG.E.U16 R135, desc[UR6][R90.64] ;  /* 0x000000065a877981 */ /* 0x0000a2000c1e1500 */
[----:B------:R-:W-:Y:S02]  /*1e10*/  LEA.HI.X.SX32 R97, R141, R0, 0x1, P0 ;  /* 0x000000008d617211 */ /* 0x000fe400000f0eff */
[-C--:B-1----:R-:W-:Y:S02]  /*1e20*/  LEA R86, P0, R147, R6.reuse, 0x1 ;  /* 0x0000000693567211 */ /* 0x082fe400078008ff */
[----:B------:R-:W-:Y:S02]  /*1e30*/  LEA R80, P1, R117, R6, 0x1 ;  /* 0x0000000675507211 */ /* 0x000fe400078208ff */
[----:B------:R-:W-:Y:S02]  /*1e40*/  LEA.HI.X.SX32 R87, R147, R0, 0x1, P0 ;  /* 0x0000000093577211 */ /* 0x000fe400000f0eff */
[----:B0-----:R-:W-:Y:S02]  /*1e50*/  LEA R84, P0, R151, R6, 0x1 ;  /* 0x0000000697547211 */ /* 0x001fe400078008ff */
[----:B------:R-:W-:Y:S01]  /*1e60*/  LEA.HI.X.SX32 R81, R117, R0, 0x1, P1 ;  /* 0x0000000075517211 */ /* 0x000fe200008f0eff */
[----:B------:R-:W-:Y:S01]  /*1e70*/  IMAD R115, R18, 0x2, R115 ;  /* 0x0000000212737824 */ /* 0x000fe200078e0273 */
[----:B------:R-:W-:Y:S01]  /*1e80*/  LEA R100, P1, R149, R6, 0x1 ;  /* 0x0000000695647211 */ /* 0x000fe200078208ff */
[----:B------:R-:W2:Y:S01]  /*1e90*/  LDG.E.U16 R117, desc[UR6][R96.64] ;  /* 0x0000000660757981 */ /* 0x000ea2000c1e1500 */
[----:B------:R-:W-:-:S02]  /*1ea0*/  LEA.HI.X.SX32 R85, R151, R0, 0x1, P0 ;  /* 0x0000000097557211 */ /* 0x000fc400000f0eff */
[----:B------:R-:W-:Y:S01]  /*1eb0*/  LEA R88, P0, R137, R6, 0x1 ;  /* 0x0000000689587211 */ /* 0x000fe200078008ff */
[----:B------:R0:W2:Y:S01]  /*1ec0*/  LDG.E.U16 R119, desc[UR6][R80.64] ;  /* 0x0000000650777981 */ /* 0x0000a2000c1e1500 */
[----:B------:R-:W-:Y:S02]  /*1ed0*/  LEA.HI.X.SX32 R101, R149, R0, 0x1, P1 ;  /* 0x0000000095657211 */ /* 0x000fe400008f0eff */
[----:B------:R-:W-:Y:S01]  /*1ee0*/  LEA R78, P1, R125, R6, 0x1 ;  /* 0x000000067d4e7211 */ /* 0x000fe200078208ff */
[----:B------:R1:W2:Y:S01]  /*1ef0*/  LDG.E.U16 R126, desc[UR6][R86.64] ;  /* 0x00000006567e7981 */ /* 0x0002a2000c1e1500 */
[----:B------:R-:W-:Y:S02]  /*1f00*/  LEA.HI.X.SX32 R89, R137, R0, 0x1, P0 ;  /* 0x0000000089597211 */ /* 0x000fe400000f0eff */
[----:B------:R-:W-:Y:S01]  /*1f10*/  LEA R90, P0, R115, R6, 0x1 ;  /* 0x00000006735a7211 */ /* 0x000fe200078008ff */
[----:B------:R1:W2:Y:S01]  /*1f20*/  LDG.E.U16 R128, desc[UR6][R100.64] ;  /* 0x0000000664807981 */ /* 0x0002a2000c1e1500 */
[----:B------:R-:W-:-:S02]  /*1f30*/  LEA.HI.X.SX32 R79, R125, R0, 0x1, P1 ;  /* 0x000000007d4f7211 */ /* 0x000fc400008f0eff */
[----:B0-----:R-:W-:Y:S01]  /*1f40*/  LEA R81, R18, R115, 0x1 ;  /* 0x0000007312517211 */ /* 0x001fe200078e08ff */
[----:B------:R0:W2:Y:S01]  /*1f50*/  LDG.E.U16 R131, desc[UR6][R84.64] ;  /* 0x0000000654837981 */ /* 0x0000a2000c1e1500 */
[----:B------:R-:W-:Y:S02]  /*1f60*/  LEA.HI.X.SX32 R91, R115, R0, 0x1, P0 ;  /* 0x00000000735b7211 */ /* 0x000fe400000f0eff */
[-C--:B-1----:R-:W-:Y:S01]  /*1f70*/  LEA R86, P1, R81, R6.reuse, 0x1 ;  /* 0x0000000651567211 */ /* 0x082fe200078208ff */
[----:B------:R-:W2:Y:S01]  /*1f80*/  LDG.E.U16 R125, desc[UR6][R88.64] ;  /* 0x00000006587d7981 */ /* 0x000ea2000c1e1500 */
[----:B------:R-:W-:-:S03]  /*1f90*/  LEA R80, P0, R109, R6, 0x1 ;  /* 0x000000066d507211 */ /* 0x000fc600078008ff */
[----:B------:R1:W2:Y:S01]  /*1fa0*/  LDG.E.U16 R115, desc[UR6][R78.64] ;  /* 0x000000064e737981 */ /* 0x0002a2000c1e1500 */
[----:B------:R-:W-:-:S03]  /*1fb0*/  LEA.HI.X.SX32 R87, R81, R0, 0x1, P1 ;  /* 0x0000000051577211 */ /* 0x000fc600008f0eff */
[----:B------:R-:W2:Y:S01]  /*1fc0*/  LDG.E.U16 R136, desc[UR6][R90.64] ;  /* 0x000000065a887981 */ /* 0x000ea2000c1e1500 */
[----:B------:R-:W-:Y:S02]  /*1fd0*/  LEA.HI.X.SX32 R81, R109, R0, 0x1, P0 ;  /* 0x000000006d517211 */ /* 0x000fe400000f0eff */
[-C--:B------:R-:W-:Y:S01]  /*1fe0*/  LEA R100, P0, R111, R6.reuse, 0x1 ;  /* 0x000000066f647211 */ /* 0x080fe200078008ff */
[----:B------:R1:W2:Y:S01]  /*1ff0*/  LDG.E.U16 R109, desc[UR6][R86.64] ;  /* 0x00000006566d7981 */ /* 0x0002a2000c1e1500 */
[----:B------:R-:W-:Y:S02]  /*2000*/  LEA R96, P1, R145, R6, 0x1 ;  /* 0x0000000691607211 */ /* 0x000fe400078208ff */
[----:B------:R-:W-:Y:S01]  /*2010*/  LEA.HI.X.SX32 R101, R111, R0, 0x1, P0 ;  /* 0x000000006f657211 */ /* 0x000fe200000f0eff */
[----:B------:R1:W2:Y:S01]  /*2020*/  LDG.E.U16 R80, desc[UR6][R80.64] ;  /* 0x0000000650507981 */ /* 0x0002a2000c1e1500 */
[----:B0-----:R-:W-:Y:S02]  /*2030*/  LEA R84, P0, R123, R6, 0x1 ;  /* 0x000000067b547211 */ /* 0x001fe400078008ff */
[-C--:B------:R-:W-:Y:S01]  /*2040*/  LEA.HI.X.SX32 R97, R145, R0.reuse, 0x1, P1 ;  /* 0x0000000091617211 */ /* 0x080fe200008f0eff */
[----:B------:R-:W2:Y:S01]  /*2050*/  LDG.E.U16 R100, desc[UR6][R100.64] ;  /* 0x0000000664647981 */ /* 0x000ea2000c1e1500 */
[----:B------:R-:W-:-:S02]  /*2060*/  LEA.HI.X.SX32 R85, R123, R0, 0x1, P0 ;  /* 0x000000007b557211 */ /* 0x000fc400000f0eff */
[-C--:B-1----:R-:W-:Y:S01]  /*2070*/  LEA R78, P0, R129, R6.reuse, 0x1 ;  /* 0x00000006814e7211 */ /* 0x082fe200078008ff */
[----:B------:R-:W2:Y:S01]  /*2080*/  LDG.E.U16 R96, desc[UR6][R96.64] ;  /* 0x0000000660607981 */ /* 0x000ea2000c1e1500 */
[----:B------:R-:W-:Y:S02]  /*2090*/  LEA R88, P1, R133, R6, 0x1 ;  /* 0x0000000685587211 */ /* 0x000fe400078208ff */
[----:B------:R-:W-:Y:S01]  /*20a0*/  LEA.HI.X.SX32 R79, R129, R0, 0x1, P0 ;  /* 0x00000000814f7211 */ /* 0x000fe200000f0eff */
[----:B------:R-:W2:Y:S01]  /*20b0*/  LDG.E.U16 R84, desc[UR6][R84.64] ;  /* 0x0000000654547981 */ /* 0x000ea2000c1e1500 */
[----:B------:R-:W-:Y:S02]  /*20c0*/  LEA R86, P0, R153, R6, 0x1 ;  /* 0x0000000699567211 */ /* 0x000fe400078008ff */
[----:B------:R-:W-:Y:S01]  /*20d0*/  LEA.HI.X.SX32 R89, R133, R0, 0x1, P1 ;  /* 0x0000000085597211 */ /* 0x000fe200008f0eff */
[----:B------:R-:W2:Y:S01]  /*20e0*/  LDG.E.U16 R78, desc[UR6][R78.64] ;  /* 0x000000064e4e7981 */ /* 0x000ea2000c1e1500 */
[----:B------:R-:W-:-:S02]  /*20f0*/  LEA R90, P1, R155, R6, 0x1 ;  /* 0x000000069b5a7211 */ /* 0x000fc400078208ff */
[-C--:B------:R-:W-:Y:S01]  /*2100*/  LEA.HI.X.SX32 R87, R153, R0.reuse, 0x1, P0 ;  /* 0x0000000099577211 */ /* 0x080fe200000f0eff */
[----:B------:R-:W2:Y:S01]  /*2110*/  LDG.E.U16 R88, desc[UR6][R88.64] ;  /* 0x0000000658587981 */ /* 0x000ea2000c1e1500 */
[----:B------:R-:W-:-:S03]  /*2120*/  LEA.HI.X.SX32 R91, R155, R0, 0x1, P1 ;  /* 0x000000009b5b7211 */ /* 0x000fc600008f0eff */
[----:B------:R-:W2:Y:S04]  /*2130*/  LDG.E.U16 R86, desc[UR6][R86.64] ;  /* 0x0000000656567981 */ /* 0x000ea8000c1e1500 */
[----:B------:R-:W2:Y:S01]  /*2140*/  LDG.E.U16 R90, desc[UR6][R90.64] ;  /* 0x000000065a5a7981 */ /* 0x000ea2000c1e1500 */
[----:B------:R-:W0:Y:S01]  /*2150*/  S2UR UR5, SR_CgaCtaId ;  /* 0x00000000000579c3 */ /* 0x000e220000008800 */
[----:B------:R-:W-:Y:S01]  /*2160*/  SHF.R.S32.HI R0, RZ, 0x7, R218 ;  /* 0x00000007ff007819 */ /* 0x000fe200000114da */
[----:B------:R-:W-:-:S03]  /*2170*/  IMAD.SHL.U32 R18, R218, 0x2, RZ ;  /* 0x00000002da127824 */ /* 0x000fc600078e00ff */
[----:B------:R-:W-:-:S04]  /*2180*/  SGXT R0, R0, 0x1 ;  /* 0x000000010000781a */ /* 0x000fc80000000200 */
[----:B------:R-:W-:Y:S01]  /*2190*/  LOP3.LUT R81, R0, 0x90, RZ, 0xc0, !PT ;  /* 0x0000009000517812 */ /* 0x000fe200078ec0ff */
[----:B------:R-:W-:Y:S01]  /*21a0*/  IMAD.SHL.U32 R0, R218, 0x200, RZ ;  /* 0x00000200da007824 */ /* 0x000fe200078e00ff */
[----:B------:R-:W-:Y:S02]  /*21b0*/  UMOV UR4, 0x400 ;  /* 0x0000040000047882 */ /* 0x000fe40000000000 */
[----:B------:R-:W-:-:S04]  /*21c0*/  LOP3.LUT R81, R81, 0x7e, R18, 0x78, !PT ;  /* 0x0000007e51517812 */ /* 0x000fc800078e7812 */
[----:B------:R-:W-:Y:S01]  /*21d0*/  LOP3.LUT R0, R81, 0x8000, R0, 0xf8, !PT ;  /* 0x0000800051007812 */ /* 0x000fe200078ef800 */
[----:B0-----:R-:W-:-:S03]  /*21e0*/  ULEA UR4, UR5, UR4, 0x18 ;  /* 0x0000000405047291 */ /* 0x001fc6000f8ec03f */
[----:B------:R-:W-:-:S06]  /*21f0*/  LOP3.LUT R217, R0, 0x20, RZ, 0x3c, !PT ;  /* 0x0000002000d97812 */ /* 0x000fcc00078e3cff */
[----:B------:R-:W-:Y:S04]  /*2200*/  STS.U16 [R0+UR4], R5 ;  /* 0x0000000500007988 */ /* 0x000fe80008000404 */
[----:B------:R-:W-:Y:S04]  /*2210*/  STS.U16 [R0+UR4+0x400], R9 ;  /* 0x0004000900007988 */ /* 0x000fe80008000404 */
        /* <DEDUP_REMOVED lines=14> */
[----:B---3--:R-:W-:Y:S04]  /*2300*/  STS.U16 [R0+UR4+0x4000], R71 ;  /* 0x0040004700007988 */ /* 0x008fe80008000404 */
[----:B------:R-:W-:Y:S04]  /*2310*/  STS.U16 [R0+UR4+0x4400], R75 ;  /* 0x0044004b00007988 */ /* 0x000fe80008000404 */
[----:B----4-:R-:W-:Y:S04]  /*2320*/  STS.U16 [R0+UR4+0x4800], R83 ;  /* 0x0048005300007988 */ /* 0x010fe80008000404 */
[----:B------:R-:W-:Y:S04]  /*2330*/  STS.U16 [R0+UR4+0x4c00], R95 ;  /* 0x004c005f00007988 */ /* 0x000fe80008000404 */
[----:B------:R-:W-:Y:S04]  /*2340*/  STS.U16 [R0+UR4+0x5000], R103 ;  /* 0x0050006700007988 */ /* 0x000fe80008000404 */
[----:B------:R-:W-:Y:S04]  /*2350*/  STS.U16 [R0+UR4+0x5400], R107 ;  /* 0x0054006b00007988 */ /* 0x000fe80008000404 */
[----:B------:R-:W-:Y:S04]  /*2360*/  STS.U16 [R0+UR4+0x5800], R113 ;  /* 0x0058007100007988 */ /* 0x000fe80008000404 */
[----:B------:R-:W-:Y:S04]  /*2370*/  STS.U16 [R0+UR4+0x5c00], R157 ;  /* 0x005c009d00007988 */ /* 0x000fe80008000404 */
[----:B-----5:R-:W-:Y:S04]  /*2380*/  STS.U16 [R0+UR4+0x6000], R159 ;  /* 0x0060009f00007988 */ /* 0x020fe80008000404 */
[----:B------:R-:W-:Y:S04]  /*2390*/  STS.U16 [R0+UR4+0x6800], R163 ;  /* 0x006800a300007988 */ /* 0x000fe80008000404 */
[----:B------:R-:W-:Y:S04]  /*23a0*/  STS.U16 [R0+UR4+0x6400], R161 ;  /* 0x006400a100007988 */ /* 0x000fe80008000404 */
[----:B------:R-:W-:Y:S04]  /*23b0*/  STS.U16 [R0+UR4+0x6c00], R165 ;  /* 0x006c00a500007988 */ /* 0x000fe80008000404 */
[----:B------:R-:W-:Y:S04]  /*23c0*/  STS.U16 [R0+UR4+0x7400], R169 ;  /* 0x007400a900007988 */ /* 0x000fe80008000404 */
[----:B------:R-:W-:Y:S04]  /*23d0*/  STS.U16 [R0+UR4+0x7000], R167 ;  /* 0x007000a700007988 */ /* 0x000fe80008000404 */
[----:B------:R-:W-:Y:S04]  /*23e0*/  STS.U16 [R0+UR4+0x7800], R171 ;  /* 0x007800ab00007988 */ /* 0x000fe80008000404 */
[----:B------:R-:W-:Y:S04]  /*23f0*/  STS.U16 [R0+UR4+0x7c00], R139 ;  /* 0x007c008b00007988 */ /* 0x000fe80008000404 */
[----:B------:R0:W-:Y:S04]  /*2400*/  STS.U16 [R217+UR4+0x100], R4 ;  /* 0x00010004d9007988 */ /* 0x0001e80008000404 */
        /* <DEDUP_REMOVED lines=22> */
[----:B------:R-:W-:Y:S01]  /*2570*/  STS.U16 [R217+UR4+0x5d00], R118 ;  /* 0x005d0076d9007988 */ /* 0x000fe20008000404 */
[----:B------:R-:W-:-:S03]  /*2580*/  LOP3.LUT R216, R0, 0x40, RZ, 0x3c, !PT ;  /* 0x0000004000d87812 */ /* 0x000fc600078e3cff */
[----:B------:R-:W-:Y:S04]  /*2590*/  STS.U16 [R217+UR4+0x6100], R121 ;  /* 0x00610079d9007988 */ /* 0x000fe80008000404 */
[----:B------:R-:W-:Y:S04]  /*25a0*/  STS.U16 [R217+UR4+0x6500], R122 ;  /* 0x0065007ad9007988 */ /* 0x000fe80008000404 */
[----:B------:R-:W-:Y:S04]  /*25b0*/  STS.U16 [R217+UR4+0x6900], R124 ;  /* 0x0069007cd9007988 */ /* 0x000fe80008000404 */
[----:B--2---:R-:W-:Y:S04]  /*25c0*/  STS.U16 [R217+UR4+0x6d00], R127 ;  /* 0x006d007fd9007988 */ /* 0x004fe80008000404 */
        /* <DEDUP_REMOVED lines=28> */
[----:B0-----:R-:W-:-:S03]  /*2790*/  LOP3.LUT R4, R0, 0x60, RZ, 0x3c, !PT ;  /* 0x0000006000047812 */ /* 0x001fc600078e3cff */
        /* <DEDUP_REMOVED lines=39> */
[----:B------:R0:W-:Y:S02]  /*2a10*/  STS.U16 [R4+UR4+0x7b00], R90 ;  /* 0x007b005a04007988 */ /* 0x0001e40008000404 */
[----:B0-----:R-:W0:Y:S01]  /*2a20*/  LDC R4, c[0x0][0x280] ;  /* 0x0000a000ff047b82 */ /* 0x001e220000000800 */
[----:B------:R-:W-:Y:S01]  /*2a30*/  IMAD.MOV.U32 R8, RZ, RZ, 0x3f800000 ;  /* 0x3f800000ff087424 */ /* 0x000fe200078e00ff */
[----:B------:R-:W-:-:S04]  /*2a40*/  MOV R7, 0x3f800000 ;  /* 0x3f80000000077802 */ /* 0x000fc80000000f00 */
[----:B------:R1:W-:Y:S04]  /*2a50*/  STL [R1+0x248], R8 ;  /* 0x0002480801007387 */ /* 0x0003e80000100800 */
[----:B------:R1:W-:Y:S01]  /*2a60*/  STL [R1+0x148], R7 ;  /* 0x0001480701007387 */ /* 0x0003e20000100800 */
[----:B0-----:R-:W-:Y:S01]  /*2a70*/  ISETP.GE.AND P0, PT, R4, 0x1, PT ;  /* 0x000000010400780c */ /* 0x001fe20003f06270 */
[----:B------:R-:W-:Y:S01]  /*2a80*/  IMAD.MOV.U32 R6, RZ, RZ, -0x800000 ;  /* 0xff800000ff067424 */ /* 0x000fe200078e00ff */
[----:B------:R-:W-:Y:S01]  /*2a90*/  CS2R R24, SRZ ;  /* 0x0000000000187805 */ /* 0x000fe2000001ff00 */
[----:B------:R-:W-:Y:S01]  /*2aa0*/  IMAD.MOV.U32 R5, RZ, RZ, -0x800000 ;  /* 0xff800000ff057424 */ /* 0x000fe200078e00ff */
[----:B------:R-:W-:Y:S02]  /*2ab0*/  CS2R R26, SRZ ;  /* 0x00000000001a7805 */ /* 0x000fe4000001ff00 */
[----:B------:R-:W-:-:S02]  /*2ac0*/  CS2R R28, SRZ ;  /* 0x00000000001c7805 */ /* 0x000fc4000001ff00 */
[----:B------:R-:W-:Y:S02]  /*2ad0*/  CS2R R30, SRZ ;  /* 0x00000000001e7805 */ /* 0x000fe4000001ff00 */
[----:B------:R-:W-:Y:S02]  /*2ae0*/  CS2R R32, SRZ ;  /* 0x0000000000207805 */ /* 0x000fe4000001ff00 */
[----:B------:R-:W-:Y:S02]  /*2af0*/  CS2R R34, SRZ ;  /* 0x0000000000227805 */ /* 0x000fe4000001ff00 */
[----:B------:R-:W-:Y:S02]  /*2b00*/  CS2R R36, SRZ ;  /* 0x0000000000247805 */ /* 0x000fe4000001ff00 */
        /* <DEDUP_REMOVED lines=57> */
[----:B------:R-:W-:Y:S01]  /*2ea0*/  LOP3.LUT R4, R218, 0xff, RZ, 0xc0, !PT ;  /* 0x000000ffda047812 */ /* 0x000fe200078ec0ff */
[----:B-1----:R-:W-:Y:S06]  /*2eb0*/  @!P0 BRA `(.L_x_0) ;  /* 0x000000cc00448947 */ /* 0x002fec0003800000 */
[----:B------:R-:W0:Y:S01]  /*2ec0*/  LDC.64 R6, c[0x0][0x260] ;  /* 0x00009800ff067b82 */ /* 0x000e220000000a00 */
[----:B------:R-:W-:Y:S01]  /*2ed0*/  SHF.R.U32.HI R8, RZ, 0x5, R218 ;  /* 0x00000005ff087819 */ /* 0x000fe200000116da */
[----:B------:R-:W-:Y:S01]  /*2ee0*/  STL [R1+0x678], R226 ;  /* 0x000678e201007387 */ /* 0x000fe20000100800 */
[----:B------:R-:W-:Y:S01]  /*2ef0*/  ULDC UR5, c[0x0][0x258] ;  /* 0x0000960000057ab9 */ /* 0x000fe20000000800 */
[----:B------:R-:W-:Y:S01]  /*2f00*/  ULDC.64 UR8, c[0x0][0x218] ;  /* 0x0000860000087ab9 */ /* 0x000fe20000000a00 */
[----:B------:R-:W-:Y:S01]  /*2f10*/  IMAD R5, R4, UR5, RZ ;  /* 0x0000000504057c24 */ /* 0x000fe2000f8e02ff */
[----:B------:R-:W-:Y:S02]  /*2f20*/  R2UR UR61, R8 ;  /* 0x00000000083d72ca */ /* 0x000fe400000e0000 */
[----:B------:R-:W1:Y:S02]  /*2f30*/  S2UR UR10, SR_CTAID.Y ;  /* 0x00000000000a79c3 */ /* 0x000e640000002600 */
[----:B------:R-:W-:-:S06]  /*2f40*/  SHF.L.U32 R219, R5, 0x1, RZ ;  /* 0x0000000105db7819 */ /* 0x000fcc00000006ff */
[----:B------:R-:W2:Y:S01]  /*2f50*/  LDC.64 R216, c[0x0][0x250] ;  /* 0x00009400ffd87b82 */ /* 0x000ea20000000a00 */
[----:B0-----:R-:W-:Y:S01]  /*2f60*/  IMAD.MOV.U32 R11, RZ, RZ, R6 ;  /* 0x000000ffff0b7224 */ /* 0x001fe200078e0006 */
[----:B------:R0:W-:Y:S01]  /*2f70*/  STL [R1+0x654], R7 ;  /* 0x0006540701007387 */ /* 0x0001e20000100800 */
[----:B------:R-:W-:-:S05]  /*2f80*/  IMAD.SHL.U32 R6, R218, 0x100, RZ ;  /* 0x00000100da067824 */ /* 0x000fca00078e00ff */
[----:B------:R-:W3:Y:S01]  /*2f90*/  LDC R10, c[0x0][0x268] ;  /* 0x00009a00ff0a7b82 */ /* 0x000ee20000000800 */
[----:B------:R-:W-:-:S04]  /*2fa0*/  IMAD.MOV.U32 R9, RZ, RZ, R7 ;  /* 0x000000ffff097224 */ /* 0x000fc800078e0007 */
[----:B------:R-:W-:Y:S01]  /*2fb0*/  IMAD R8, R2, R9, RZ ;  /* 0x0000000902087224 */ /* 0x000fe200078e02ff */
[----:B0-----:R-:W-:-:S03]  /*2fc0*/  LOP3.LUT R7, R6, 0xc000, RZ, 0xc0, !PT ;  /* 0x0000c00006077812 */ /* 0x001fc600078ec0ff */
[----:B------:R-:W-:Y:S01]  /*2fd0*/  IMAD.HI R13, R8, 0x2, RZ ;  /* 0x00000002080d7827 */ /* 0x000fe200078e02ff */
[----:B------:R-:W0:Y:S01]  /*2fe0*/  LDC R12, c[0x0][0x268] ;  /* 0x00009a00ff0c7b82 */ /* 0x000e220000000800 */
[----:B------:R-:W-:Y:S02]  /*2ff0*/  LOP3.LUT R4, R7, 0x7e, R18, 0xf8, !PT ;  /* 0x0000007e07047812 */ /* 0x000fe400078ef812 */
[----:B------:R-:W-:-:S04]  /*3000*/  IMAD.HI R7, R5, 0x2, RZ ;  /* 0x0000000205077827 */ /* 0x000fc800078e02ff */
[----:B-1----:R-:W-:Y:S01]  /*3010*/  IMAD R5, R11, UR10, RZ ;  /* 0x0000000a0b057c24 */ /* 0x002fe2000f8e02ff */
[----:B------:R-:W1:Y:S01]  /*3020*/  LDC R14, c[0x0][0x268] ;  /* 0x00009a00ff0e7b82 */ /* 0x000e620000000800 */
[----:B------:R-:W-:Y:S02]  /*3030*/  IMAD.SHL.U32 R11, R8, 0x2, RZ ;  /* 0x00000002080b7824 */ /* 0x000fe400078e00ff */
[----:B--2---:R-:W-:Y:S02]  /*3040*/  IMAD R216, R216, UR10, RZ ;  /* 0x0000000ad8d87c24 */ /* 0x004fe4000f8e02ff */
[----:B------:R-:W-:Y:S02]  /*3050*/  IMAD.SHL.U32 R6, R5, 0x2, RZ ;  /* 0x0000000205067824 */ /* 0x000fe400078e00ff */
[C---:B------:R-:W-:Y:S01]  /*3060*/  IMAD.SHL.U32 R218, R216.reuse, 0x2, RZ ;  /* 0x00000002d8da7824 */ /* 0x040fe200078e00ff */
[----:B------:R-:W2:Y:S01]  /*3070*/  LDC R8, c[0x0][0x268] ;  /* 0x00009a00ff087b82 */ /* 0x000ea20000000800 */
[----:B------:R-:W-:-:S03]  /*3080*/  IMAD.HI R216, R216, 0x2, RZ ;  /* 0x00000002d8d87827 */ /* 0x000fc600078e02ff */
[----:B------:R-:W-:Y:S01]  /*3090*/  IADD3 R218, P0, P1, R219, UR8, R218 ;  /* 0x00000008dbda7c10 */ /* 0x000fe2000f91e0da */
[----:B------:R-:W-:-:S03]  /*30a0*/  IMAD.HI R2, R5, 0x2, RZ ;  /* 0x0000000205027827 */ /* 0x000fc600078e02ff */
[----:B------:R-:W4:Y:S01]  /*30b0*/  LDC R16, c[0x0][0x268] ;  /* 0x00009a00ff107b82 */ /* 0x000f220000000800 */
[----:B------:R-:W-:Y:S01]  /*30c0*/  IADD3.X R219, R7, UR9, R216, P0, P1 ;  /* 0x0000000907db7c10 */ /* 0x000fe200087e24d8 */
[----:B------:R-:W-:Y:S01]  /*30d0*/  ULDC.64 UR8, c[0x0][0x220] ;  /* 0x0000880000087ab9 */ /* 0x000fe20000000a00 */
[----:B------:R-:W-:Y:S01]  /*30e0*/  IMAD R5, R217, 0x4c, RZ ;  /* 0x0000004cd9057824 */ /* 0x000fe200078e02ff */
[----:B------:R-:W-:Y:S01]  /*30f0*/  IADD3 R6, P5, P6, R11, UR8, R6 ;  /* 0x000000080b067c10 */ /* 0x000fe2000febe006 */
[C---:B------:R-:W-:Y:S02]  /*3100*/  IMAD R7, R217.reuse, 0x44, RZ ;  /* 0x00000044d9077824 */ /* 0x040fe400078e02ff */
[----:B------:R-:W-:Y:S01]  /*3110*/  IMAD R9, R217, 0x42, RZ ;  /* 0x00000042d9097824 */ /* 0x000fe200078e02ff */
[----:B------:R-:W4:Y:S01]  /*3120*/  LDC R18, c[0x0][0x268] ;  /* 0x00009a00ff127b82 */ /* 0x000f220000000800 */
[----:B------:R-:W-:Y:S01]  /*3130*/  IADD3.X R2, R13, UR9, R2, P5, P6 ;  /* 0x000000090d027c10 */ /* 0x000fe2000afec402 */
[----:B------:R-:W-:Y:S01]  /*3140*/  IMAD R11, R217, 0x4a, RZ ;  /* 0x0000004ad90b7824 */ /* 0x000fe200078e02ff */
[-C--:B------:R-:W-:Y:S01]  /*3150*/  IADD3 RZ, P6, R5, R218.reuse, RZ ;  /* 0x000000da05ff7210 */ /* 0x080fe20007fde0ff */
[----:B------:R-:W-:Y:S01]  /*3160*/  IMAD R5, R217, 0x21, RZ ;  /* 0x00000021d9057824 */ /* 0x000fe200078e02ff */
[-C--:B------:R-:W-:Y:S01]  /*3170*/  IADD3 RZ, P2, R7, R218.reuse, RZ ;  /* 0x000000da07ff7210 */ /* 0x080fe20007f5e0ff */
[----:B------:R-:W-:Y:S01]  /*3180*/  IMAD R7, R217, 0x46, RZ ;  /* 0x00000046d9077824 */ /* 0x000fe200078e02ff */
[----:B------:R-:W-:Y:S01]  /*3190*/  IADD3 RZ, P0, R9, R218, RZ ;  /* 0x000000da09ff7210 */ /* 0x000fe20007f1e0ff */
[----:B--2---:R-:W-:Y:S01]  /*31a0*/  IMAD R89, R3, R8, RZ ;  /* 0x0000000803597224 */ /* 0x004fe200078e02ff */
[----:B------:R-:W2:Y:S01]  /*31b0*/  LDC R20, c[0x0][0x268] ;  /* 0x00009a00ff147b82 */ /* 0x000ea20000000800 */
[----:B------:R-:W-:Y:S01]  /*31c0*/  IMAD R9, R217, 0x48, RZ ;  /* 0x00000048d9097824 */ /* 0x000fe200078e02ff */
[----:B------:R-:W-:Y:S01]  /*31d0*/  LEA.HI.X.SX32 R227, R5, R219, 0x1, P0 ;  /* 0x000000db05e37211 */ /* 0x000fe200000f0eff */
[----:B------:R-:W-:Y:S01]  /*31e0*/  IMAD R93, R8, 0x2, R89 ;  /* 0x00000002085d7824 */ /* 0x000fe200078e0259 */
[----:B------:R-:W-:-:S04]  /*31f0*/  IADD3 RZ, P1, R7, R218, RZ ;  /* 0x000000da07ff7210 */ /* 0x000fc80007f3e0ff */
[----:B------:R-:W2:Y:S01]  /*3200*/  LDC R22, c[0x0][0x268] ;  /* 0x00009a00ff167b82 */ /* 0x000ea20000000800 */
[----:B------:R-:W-:-:S07]  /*3210*/  LEA R187, R8, R93, 0x1 ;  /* 0x0000005d08bb7211 */ /* 0x000fce00078e08ff */
[----:B------:R-:W2:Y:S01]  /*3220*/  LDC R24, c[0x0][0x268] ;  /* 0x00009a00ff187b82 */ /* 0x000ea20000000800 */
[----:B------:R-:W-:Y:S01]  /*3230*/  IMAD R189, R8, 0x2, R187 ;  /* 0x0000000208bd7824 */ /* 0x000fe200078e02bb */
[----:B------:R-:W-:-:S06]  /*3240*/  IADD3 RZ, P3, R9, R218, RZ ;  /* 0x000000da09ff7210 */ /* 0x000fcc0007f7e0ff */
[----:B------:R-:W2:Y:S01]  /*3250*/  LDC R26, c[0x0][0x268] ;  /* 0x00009a00ff1a7b82 */ /* 0x000ea20000000800 */
[C---:B------:R-:W-:Y:S01]  /*3260*/  IMAD R191, R8.reuse, 0x2, R189 ;  /* 0x0000000208bf7824 */ /* 0x040fe200078e02bd */
[----:B------:R-:W-:Y:S01]  /*3270*/  IADD3 RZ, P4, R11, R218, RZ ;  /* 0x000000da0bff7210 */ /* 0x000fe20007f9e0ff */
[C---:B------:R-:W-:Y:S01]  /*3280*/  IMAD R5, R217.reuse, 0x23, RZ ;  /* 0x00000023d9057824 */ /* 0x040fe200078e02ff */
[----:B------:R-:W-:Y:S01]  /*3290*/  STL [R1+0x244], R227 ;  /* 0x000244e301007387 */ /* 0x000fe20000100800 */
[C---:B------:R-:W-:Y:S02]  /*32a0*/  IMAD R193, R8.reuse, 0x2, R191 ;  /* 0x0000000208c17824 */ /* 0x040fe400078e02bf */
[C---:B------:R-:W-:Y:S01]  /*32b0*/  IMAD R7, R217.reuse, 0x22, RZ ;  /* 0x00000022d9077824 */ /* 0x040fe200078e02ff */
[----:B------:R-:W2:Y:S01]  /*32c0*/  LDC R28, c[0x0][0x268] ;  /* 0x00009a00ff1c7b82 */ /* 0x000ea20000000800 */
[----:B------:R-:W-:Y:S02]  /*32d0*/  IMAD R195, R8, 0x2, R193 ;  /* 0x0000000208c37824 */ /* 0x000fe400078e02c1 */
[----:B------:R-:W-:-:S05]  /*32e0*/  IMAD R9, R217, 0x4e, RZ ;  /* 0x0000004ed9097824 */ /* 0x000fca00078e02ff */
[----:B------:R-:W2:Y:S01]  /*32f0*/  LDC R32, c[0x0][0x268] ;  /* 0x00009a00ff207b82 */ /* 0x000ea20000000800 */
[C---:B------:R-:W-:Y:S01]  /*3300*/  LEA R197, R8.reuse, R195, 0x1 ;  /* 0x000000c308c57211 */ /* 0x040fe200078e08ff */
[----:B------:R-:W-:Y:S01]  /*3310*/  IMAD R11, R217, 0x50, RZ ;  /* 0x00000050d90b7824 */ /* 0x000fe200078e02ff */
[-C--:B------:R-:W-:Y:S01]  /*3320*/  LEA.HI.X.SX32 R249, R5, R219.reuse, 0x1, P1 ;  /* 0x000000db05f97211 */ /* 0x080fe200008f0eff */
[----:B------:R-:W-:Y:S01]  /*3330*/  IMAD R13, R217, 0x52, RZ ;  /* 0x00000052d90d7824 */ /* 0x000fe200078e02ff */
[-C--:B------:R-:W-:Y:S01]  /*3340*/  LEA.HI.X.SX32 R251, R7, R219.reuse, 0x1, P2 ;  /* 0x000000db07fb7211 */ /* 0x080fe200010f0eff */
[C---:B------:R-:W-:Y:S01]  /*3350*/  IMAD R83, R8.reuse, 0x2, R197 ;  /* 0x0000000208537824 */ /* 0x040fe200078e02c5 */
[-C--:B------:R-:W-:Y:S01]  /*3360*/  IADD3 RZ, P5, R9, R218.reuse, RZ ;  /* 0x000000da09ff7210 */ /* 0x080fe20007fbe0ff */
[----:B------:R-:W2:Y:S01]  /*3370*/  LDC R34, c[0x0][0x268] ;  /* 0x00009a00ff227b82 */ /* 0x000ea20000000800 */
[----:B------:R-:W-:Y:S01]  /*3380*/  IMAD R15, R217, 0x58, RZ ;  /* 0x00000058d90f7824 */ /* 0x000fe200078e02ff */
[----:B------:R0:W5:Y:S01]  /*3390*/  LDL.LU R226, [R1+0x678] ;  /* 0x0006780001e27983 */ /* 0x0001620000300800 */
[C---:B------:R-:W-:Y:S01]  /*33a0*/  IMAD R185, R8.reuse, 0x2, R83 ;  /* 0x0000000208b97824 */ /* 0x040fe200078e0253 */
[-C--:B------:R-:W-:Y:S01]  /*33b0*/  IADD3 RZ, P0, R11, R218.reuse, RZ ;  /* 0x000000da0bff7210 */ /* 0x080fe20007f1e0ff */
[----:B------:R-:W-:Y:S01]  /*33c0*/  IMAD R5, R217, 0x26, RZ ;  /* 0x00000026d9057824 */ /* 0x000fe200078e02ff */
[-C--:B------:R-:W-:Y:S01]  /*33d0*/  IADD3 RZ, P2, R13, R218.reuse, RZ ;  /* 0x000000da0dff7210 */ /* 0x080fe20007f5e0ff */
[C---:B------:R-:W-:Y:S01]  /*33e0*/  IMAD R183, R8.reuse, 0x2, R185 ;  /* 0x0000000208b77824 */ /* 0x040fe200078e02b9 */
[----:B------:R-:W2:Y:S01]  /*33f0*/  LDC R36, c[0x0][0x268] ;  /* 0x00009a00ff247b82 */ /* 0x000ea20000000800 */
[----:B------:R-:W-:Y:S01]  /*3400*/  IMAD R7, R217, 0x24, RZ ;  /* 0x00000024d9077824 */ /* 0x000fe200078e02ff */
[-C--:B------:R-:W-:Y:S01]  /*3410*/  LEA.HI.X.SX32 R243, R5, R219.reuse, 0x1, P6 ;  /* 0x000000db05f37211 */ /* 0x080fe200030f0eff */
[C---:B------:R-:W-:Y:S01]  /*3420*/  IMAD R177, R8.reuse, 0x2, R183 ;  /* 0x0000000208b17824 */ /* 0x040fe200078e02b7 */
[----:B------:R-:W-:Y:S01]  /*3430*/  STL [R1+0x23c], R251 ;  /* 0x00023cfb01007387 */ /* 0x000fe20000100800 */
[----:B------:R-:W-:Y:S01]  /*3440*/  IMAD R9, R217, 0x25, RZ ;  /* 0x00000025d9097824 */ /* 0x000fe200078e02ff */
[----:B------:R-:W-:Y:S01]  /*3450*/  LEA.HI.X.SX32 R247, R7, R219, 0x1, P3 ;  /* 0x000000db07f77211 */ /* 0x000fe200018f0eff */
[C---:B------:R-:W-:Y:S01]  /*3460*/  IMAD R5, R217.reuse, 0x29, RZ ;  /* 0x00000029d9057824 */ /* 0x040fe200078e02ff */
[C---:B------:R-:W-:Y:S01]  /*3470*/  LEA R79, R8.reuse, R177, 0x1 ;  /* 0x000000b1084f7211 */ /* 0x040fe200078e08ff */
[----:B------:R-:W-:Y:S01]  /*3480*/  IMAD R7, R217, 0x27, RZ ;  /* 0x00000027d9077824 */ /* 0x000fe200078e02ff */
[-C--:B------:R-:W-:Y:S01]  /*3490*/  LEA.HI.X.SX32 R245, R9, R219.reuse, 0x1, P4 ;  /* 0x000000db09f57211 */ /* 0x080fe200020f0eff */
[----:B------:R-:W-:Y:S01]  /*34a0*/  IMAD R11, R217, 0x54, RZ ;  /* 0x00000054d90b7824 */ /* 0x000fe200078e02ff */
[----:B------:R-:W2:Y:S01]  /*34b0*/  LDC R40, c[0x0][0x268] ;  /* 0x00009a00ff287b82 */ /* 0x000ea20000000800 */
[C---:B------:R-:W-:Y:S01]  /*34c0*/  IMAD R175, R8.reuse, 0x2, R79 ;  /* 0x0000000208af7824 */ /* 0x040fe200078e024f */
[-C--:B------:R-:W-:Y:S01]  /*34d0*/  LEA.HI.X.SX32 R237, R5, R219.reuse, 0x1, P2 ;  /* 0x000000db05ed7211 */ /* 0x080fe200010f0eff */
[----:B------:R-:W-:Y:S01]  /*34e0*/  IMAD R13, R217, 0x56, RZ ;  /* 0x00000056d90d7824 */ /* 0x000fe200078e02ff */
[-C--:B------:R-:W-:Y:S01]  /*34f0*/  LEA.HI.X.SX32 R241, R7, R219.reuse, 0x1, P5 ;  /* 0x000000db07f17211 */ /* 0x080fe200028f0eff */
[----:B------:R-:W-:Y:S01]  /*3500*/  IMAD R167, R8, 0x2, R175 ;  /* 0x0000000208a77824 */ /* 0x000fe200078e02af */
[-C--:B------:R-:W-:Y:S01]  /*3510*/  IADD3 RZ, P1, R11, R218.reuse, RZ ;  /* 0x000000da0bff7210 */ /* 0x080fe20007f3e0ff */
[----:B------:R-:W-:Y:S01]  /*3520*/  IMAD R9, R217, 0x28, RZ ;  /* 0x00000028d9097824 */ /* 0x000fe200078e02ff */
[----:B------:R-:W2:Y:S01]  /*3530*/  LDC R42, c[0x0][0x268] ;  /* 0x00009a00ff2a7b82 */ /* 0x000ea20000000800 */
[----:B---3--:R-:W-:Y:S01]  /*3540*/  IMAD R169, R10, 0x2, R167 ;  /* 0x000000020aa97824 */ /* 0x008fe200078e02a7 */
[-C--:B------:R-:W-:Y:S01]  /*3550*/  IADD3 RZ, P3, R13, R218.reuse, RZ ;  /* 0x000000da0dff7210 */ /* 0x080fe20007f7e0ff */
[----:B------:R-:W-:Y:S01]  /*3560*/  IMAD R5, R217, 0x2c, RZ ;  /* 0x0000002cd9057824 */ /* 0x000fe200078e02ff */
[-C--:B------:R-:W-:Y:S01]  /*3570*/  IADD3 RZ, P4, R15, R218.reuse, RZ ;  /* 0x000000da0fff7210 */ /* 0x080fe20007f9e0ff */
[----:B0-----:R-:W-:Y:S01]  /*3580*/  IMAD R171, R12, 0x2, R169 ;  /* 0x000000020cab7824 */ /* 0x001fe200078e02a9 */
[----:B------:R-:W-:Y:S01]  /*3590*/  LEA.HI.X.SX32 R239, R9, R219, 0x1, P0 ;  /* 0x000000db09ef7211 */ /* 0x000fe200000f0eff */
[C---:B------:R-:W-:Y:S01]  /*35a0*/  IMAD R7, R217.reuse, 0x2a, RZ ;  /* 0x0000002ad9077824 */ /* 0x040fe200078e02ff */
[----:B------:R-:W-:Y:S01]  /*35b0*/  STL [R1+0x234], R249 ;  /* 0x000234f901007387 */ /* 0x000fe20000100800 */
[C---:B------:R-:W-:Y:S01]  /*35c0*/  IMAD R11, R217.reuse, 0x5a, RZ ;  /* 0x0000005ad90b7824 */ /* 0x040fe200078e02ff */
[----:B-1----:R-:W-:Y:S01]  /*35d0*/  LEA R73, R14, R171, 0x1 ;  /* 0x000000ab0e497211 */ /* 0x002fe200078e08ff */
[C---:B------:R-:W-:Y:S01]  /*35e0*/  IMAD R13, R217.reuse, 0x5c, RZ ;  /* 0x0000005cd90d7824 */ /* 0x040fe200078e02ff */
[----:B------:R-:W0:Y:S01]  /*35f0*/  LDC R46, c[0x0][0x268] ;  /* 0x00009a00ff2e7b82 */ /* 0x000e220000000800 */
[----:B------:R-:W-:Y:S01]  /*3600*/  IMAD R9, R217, 0x2b, RZ ;  /* 0x0000002bd9097824 */ /* 0x000fe200078e02ff */
[----:B------:R-:W-:Y:S01]  /*3610*/  STL [R1+0x22c], R247 ;  /* 0x00022cf701007387 */ /* 0x000fe20000100800 */
[----:B----4-:R-:W-:Y:S01]  /*3620*/  IMAD R161, R16, 0x2, R73 ;  /* 0x0000000210a17824 */ /* 0x010fe200078e0249 */
[-C--:B------:R-:W-:Y:S01]  /*3630*/  LEA.HI.X.SX32 R233, R5, R219.reuse, 0x1, P4 ;  /* 0x000000db05e97211 */ /* 0x080fe200020f0eff */
[----:B------:R-:W-:Y:S01]  /*3640*/  IMAD R5, R217, 0x2e, RZ ;  /* 0x0000002ed9057824 */ /* 0x000fe200078e02ff */
[----:B------:R-:W-:Y:S01]  /*3650*/  STL [R1+0x224], R245 ;  /* 0x000224f501007387 */ /* 0x000fe20000100800 */
[----:B------:R-:W-:Y:S01]  /*3660*/  IMAD R163, R18, 0x2, R161 ;  /* 0x0000000212a37824 */ /* 0x000fe200078e02a1 */
[-C--:B------:R-:W-:Y:S01]  /*3670*/  LEA.HI.X.SX32 R235, R7, R219.reuse, 0x1, P1 ;  /* 0x000000db07eb7211 */ /* 0x080fe200008f0eff */
[----:B------:R-:W-:Y:S01]  /*3680*/  IMAD R15, R217, 0x5e, RZ ;  /* 0x0000005ed90f7824 */ /* 0x000fe200078e02ff */
[-C--:B------:R-:W-:Y:S01]  /*3690*/  IADD3 RZ, P6, R11, R218.reuse, RZ ;  /* 0x000000da0bff7210 */ /* 0x080fe20007fde0ff */
[----:B--2---:R-:W-:Y:S01]  /*36a0*/  IMAD R153, R20, 0x2, R163 ;  /* 0x0000000214997824 */ /* 0x004fe200078e02a3 */
[----:B------:R-:W-:Y:S01]  /*36b0*/  STL [R1+0x21c], R243 ;  /* 0x00021cf301007387 */ /* 0x000fe20000100800 */
[-C--:B------:R-:W-:Y:S01]  /*36c0*/  IADD3 RZ, P5, R13, R218.reuse, RZ ;  /* 0x000000da0dff7210 */ /* 0x080fe20007fbe0ff */
[----:B------:R-:W-:Y:S01]  /*36d0*/  IMAD R11, R217, 0x60, RZ ;  /* 0x00000060d90b7824 */ /* 0x000fe200078e02ff */
[-C--:B------:R-:W-:Y:S01]  /*36e0*/  LEA.HI.X.SX32 R9, R9, R219.reuse, 0x1, P3 ;  /* 0x000000db09097211 */ /* 0x080fe200018f0eff */
[----:B------:R-:W-:Y:S01]  /*36f0*/  IMAD R157, R22, 0x2, R153 ;  /* 0x00000002169d7824 */ /* 0x000fe200078e0299 */
[----:B------:R-:W-:Y:S01]  /*3700*/  STL [R1+0x214], R241 ;  /* 0x000214f101007387 */ /* 0x000fe20000100800 */
[----:B------:R-:W1:Y:S01]  /*3710*/  LDC R48, c[0x0][0x268] ;  /* 0x00009a00ff307b82 */ /* 0x000e620000000800 */
[----:B------:R-:W-:Y:S01]  /*3720*/  LEA.HI.X.SX32 R229, R5, R219, 0x1, P5 ;  /* 0x000000db05e57211 */ /* 0x000fe200028f0eff */
[----:B------:R-:W-:Y:S01]  /*3730*/  IMAD R5, R217, 0x30, RZ ;  /* 0x00000030d9057824 */ /* 0x000fe200078e02ff */
[----:B------:R-:W-:Y:S01]  /*3740*/  LEA R159, R24, R157, 0x1 ;  /* 0x0000009d189f7211 */ /* 0x000fe200078e08ff */
[----:B------:R-:W-:Y:S01]  /*3750*/  STL [R1+0x20c], R239 ;  /* 0x00020cef01007387 */ /* 0x000fe20000100800 */
[-C--:B------:R-:W-:Y:S01]  /*3760*/  IADD3 RZ, P0, R15, R218.reuse, RZ ;  /* 0x000000da0fff7210 */ /* 0x080fe20007f1e0ff */
[----:B------:R-:W-:Y:S01]  /*3770*/  IMAD R7, R217, 0x2d, RZ ;  /* 0x0000002dd9077824 */ /* 0x000fe200078e02ff */
[-C--:B------:R-:W-:Y:S01]  /*3780*/  IADD3 RZ, P2, R11, R218.reuse, RZ ;  /* 0x000000da0bff7210 */ /* 0x080fe20007f5e0ff */
[----:B------:R-:W-:Y:S01]  /*3790*/  IMAD R151, R26, 0x2, R159 ;  /* 0x000000021a977824 */ /* 0x000fe200078e029f */
[----:B------:R-:W-:Y:S01]  /*37a0*/  STL [R1+0x204], R237 ;  /* 0x000204ed01007387 */ /* 0x000fe20000100800 */
[----:B------:R-:W2:Y:S01]  /*37b0*/  LDC R52, c[0x0][0x268] ;  /* 0x00009a00ff347b82 */ /* 0x000ea20000000800 */
[----:B------:R-:W-:Y:S01]  /*37c0*/  IMAD R15, R217, 0x64, RZ ;  /* 0x00000064d90f7824 */ /* 0x000fe200078e02ff */
[-C--:B------:R-:W-:Y:S01]  /*37d0*/  LEA.HI.X.SX32 R23, R5, R219.reuse, 0x1, P2 ;  /* 0x000000db05177211 */ /* 0x080fe200010f0eff */
[----:B------:R-:W-:Y:S01]  /*37e0*/  IMAD R147, R28, 0x2, R151 ;  /* 0x000000021c937824 */ /* 0x000fe200078e0297 */
[----:B------:R-:W-:Y:S01]  /*37f0*/  STL [R1+0x1fc], R235 ;  /* 0x0001fceb01007387 */ /* 0x000fe20000100800 */
[----:B------:R-:W-:Y:S01]  /*3800*/  IMAD R11, R217, 0x68, RZ ;  /* 0x00000068d90b7824 */ /* 0x000fe200078e02ff */
[----:B------:R-:W-:Y:S01]  /*3810*/  LEA.HI.X.SX32 R231, R7, R219, 0x1, P6 ;  /* 0x000000db07e77211 */ /* 0x000fe200030f0eff */
[----:B------:R-:W-:Y:S01]  /*3820*/  IMAD R149, R32, 0x2, R147 ;  /* 0x0000000220957824 */ /* 0x000fe200078e0293 */
[----:B------:R3:W-:Y:S01]  /*3830*/  STL [R1+0x1f4], R9 ;  /* 0x0001f40901007387 */ /* 0x0007e20000100800 */
[----:B------:R-:W-:Y:S01]  /*3840*/  IMAD R5, R217, 0x32, RZ ;  /* 0x00000032d9057824 */ /* 0x000fe200078e02ff */
[----:B------:R-:W4:Y:S01]  /*3850*/  LDC R54, c[0x0][0x268] ;  /* 0x00009a00ff367b82 */ /* 0x000f220000000800 */
[----:B------:R-:W-:Y:S01]  /*3860*/  IMAD R143, R34, 0x2, R149 ;  /* 0x00000002228f7824 */ /* 0x000fe200078e0295 */
[-C--:B------:R-:W-:Y:S01]  /*3870*/  IADD3 RZ, P3, R15, R218.reuse, RZ ;  /* 0x000000da0fff7210 */ /* 0x080fe20007f7e0ff */
[----:B------:R-:W-:Y:S01]  /*3880*/  IMAD R7, R217, 0x2f, RZ ;  /* 0x0000002fd9077824 */ /* 0x000fe200078e02ff */
[-C--:B------:R-:W-:Y:S01]  /*3890*/  IADD3 RZ, P6, R11, R218.reuse, RZ ;  /* 0x000000da0bff7210 */ /* 0x080fe20007fde0ff */
[C---:B------:R-:W-:Y:S01]  /*38a0*/  IMAD R13, R217.reuse, 0x62, RZ ;  /* 0x00000062d90d7824 */ /* 0x040fe200078e02ff */
[----:B------:R-:W-:Y:S01]  /*38b0*/  LEA R139, R36, R143, 0x1 ;  /* 0x0000008f248b7211 */ /* 0x000fe200078e08ff */
[C---:B------:R-:W-:Y:S01]  /*38c0*/  IMAD R11, R217.reuse, 0x6c, RZ ;  /* 0x0000006cd90b7824 */ /* 0x040fe200078e02ff */
[----:B------:R-:W4:Y:S01]  /*38d0*/  LDC R58, c[0x0][0x268] ;  /* 0x00009a00ff3a7b82 */ /* 0x000f220000000800 */
[----:B---3--:R-:W-:Y:S01]  /*38e0*/  IMAD R9, R217, 0x66, RZ ;  /* 0x00000066d9097824 */ /* 0x008fe200078e02ff */
[-C--:B------:R-:W-:Y:S01]  /*38f0*/  LEA.HI.X.SX32 R19, R5, R219.reuse, 0x1, P3 ;  /* 0x000000db05137211 */ /* 0x080fe200018f0eff */
[----:B------:R-:W-:Y:S01]  /*3900*/  IMAD R141, R40, 0x2, R139 ;  /* 0x00000002288d7824 */ /* 0x000fe200078e028b */
[-C--:B------:R-:W-:Y:S01]  /*3910*/  LEA.HI.X.SX32 R223, R7, R219.reuse, 0x1, P0 ;  /* 0x000000db07df7211 */ /* 0x080fe200000f0eff */
[----:B------:R-:W-:Y:S01]  /*3920*/  IMAD R3, R217, 0x33, RZ ;  /* 0x00000033d9037824 */ /* 0x000fe200078e02ff */
[-C--:B------:R-:W-:Y:S01]  /*3930*/  IADD3 RZ, P4, R9, R218.reuse, RZ ;  /* 0x000000da09ff7210 */ /* 0x080fe20007f9e0ff */
[----:B------:R-:W-:Y:S01]  /*3940*/  IMAD R9, R217, 0x6a, RZ ;  /* 0x0000006ad9097824 */ /* 0x000fe200078e02ff */
[-C--:B------:R-:W-:Y:S01]  /*3950*/  IADD3 RZ, P1, R13, R218.reuse, RZ ;  /* 0x000000da0dff7210 */ /* 0x080fe20007f3e0ff */
[----:B------:R-:W-:Y:S01]  /*3960*/  IMAD R5, R217, 0x34, RZ ;  /* 0x00000034d9057824 */ /* 0x000fe200078e02ff */
[----:B------:R-:W3:Y:S01]  /*3970*/  LDC R60, c[0x0][0x268] ;  /* 0x00009a00ff3c7b82 */ /* 0x000ee20000000800 */
[----:B------:R-:W-:Y:S01]  /*3980*/  IMAD R137, R42, 0x2, R141 ;  /* 0x000000022a897824 */ /* 0x000fe200078e028d */
[-C--:B------:R-:W-:Y:S01]  /*3990*/  IADD3 RZ, P5, R9, R218.reuse, RZ ;  /* 0x000000da09ff7210 */ /* 0x080fe20007fbe0ff */
[----:B------:R-:W-:Y:S01]  /*39a0*/  IMAD R9, R217, 0x6e, RZ ;  /* 0x0000006ed9097824 */ /* 0x000fe200078e02ff */
[-C--:B------:R-:W-:Y:S01]  /*39b0*/  IADD3 RZ, P0, R11, R218.reuse, RZ ;  /* 0x000000da0bff7210 */ /* 0x080fe20007f1e0ff */
[----:B------:R-:W-:Y:S01]  /*39c0*/  IMAD R7, R217, 0x31, RZ ;  /* 0x00000031d9077824 */ /* 0x000fe200078e02ff */
[-C--:B------:R-:W-:Y:S01]  /*39d0*/  LEA.HI.X.SX32 R17, R3, R219.reuse, 0x1, P4 ;  /* 0x000000db03117211 */ /* 0x080fe200020f0eff */
[----:B------:R-:W-:Y:S01]  /*39e0*/  IMAD R11, R217, 0x70, RZ ;  /* 0x00000070d90b7824 */ /* 0x000fe200078e02ff */
[-C--:B------:R-:W-:Y:S01]  /*39f0*/  LEA.HI.X.SX32 R15, R5, R219.reuse, 0x1, P6 ;  /* 0x000000db050f7211 */ /* 0x080fe200030f0eff */
[----:B0-----:R-:W-:Y:S01]  /*3a00*/  IMAD R131, R46, 0x2, R137 ;  /* 0x000000022e837824 */ /* 0x001fe200078e0289 */
[----:B------:R-:W-:Y:S01]  /*3a10*/  STL [R1+0x1ec], R233 ;  /* 0x0001ece901007387 */ /* 0x000fe20000100800 */
[----:B------:R-:W-:Y:S01]  /*3a20*/  IMAD R3, R217, 0x35, RZ ;  /* 0x00000035d9037824 */ /* 0x000fe200078e02ff */
[-C--:B------:R-:W-:Y:S01]  /*3a30*/  IADD3 RZ, P2, R9, R218.reuse, RZ ;  /* 0x000000da09ff7210 */ /* 0x080fe20007f5e0ff */
[----:B------:R-:W-:Y:S01]  /*3a40*/  IMAD R5, R217, 0x36, RZ ;  /* 0x00000036d9057824 */ /* 0x000fe200078e02ff */
[-C--:B------:R-:W-:Y:S01]  /*3a50*/  LEA.HI.X.SX32 R21, R7, R219.reuse, 0x1, P1 ;  /* 0x000000db07157211 */ /* 0x080fe200008f0eff */
[----:B------:R-:W0:Y:S01]  /*3a60*/  LDC R64, c[0x0][0x268] ;  /* 0x00009a00ff407b82 */ /* 0x000e220000000800 */
[----:B------:R-:W-:Y:S01]  /*3a70*/  STL [R1+0x1e4], R231 ;  /* 0x0001e4e701007387 */ /* 0x000fe20000100800 */
[----:B------:R-:W-:Y:S01]  /*3a80*/  IMAD R9, R217, 0x72, RZ ;  /* 0x00000072d9097824 */ /* 0x000fe200078e02ff */
[-C--:B------:R-:W-:Y:S01]  /*3a90*/  IADD3 RZ, P1, R11, R218.reuse, RZ ;  /* 0x000000da0bff7210 */ /* 0x080fe20007f3e0ff */
[----:B------:R-:W-:Y:S01]  /*3aa0*/  IMAD R81, R217, 0x37, RZ ;  /* 0x00000037d9517824 */ /* 0x000fe200078e02ff */
[----:B------:R-:W-:Y:S01]  /*3ab0*/  STL [R1+0x1dc], R229 ;  /* 0x0001dce501007387 */ /* 0x000fe20000100800 */
[----:B-1----:R-:W-:Y:S01]  /*3ac0*/  IMAD R133, R48, 0x2, R131 ;  /* 0x0000000230857824 */ /* 0x002fe200078e0283 */
[-C--:B------:R-:W-:Y:S01]  /*3ad0*/  LEA.HI.X.SX32 R13, R3, R219.reuse, 0x1, P5 ;  /* 0x000000db030d7211 */ /* 0x080fe200028f0eff */
[----:B------:R-:W-:Y:S01]  /*3ae0*/  IMAD R85, R217, 0x38, RZ ;  /* 0x00000038d9557824 */ /* 0x000fe200078e02ff */
[----:B------:R1:W-:Y:S01]  /*3af0*/  STL [R1+0x1d4], R223 ;  /* 0x0001d4df01007387 */ /* 0x0003e20000100800 */
[-C--:B------:R-:W-:Y:S01]  /*3b00*/  LEA.HI.X.SX32 R11, R5, R219.reuse, 0x1, P0 ;  /* 0x000000db050b7211 */ /* 0x080fe200000f0eff */
[----:B------:R-:W0:Y:S01]  /*3b10*/  LDC R66, c[0x0][0x268] ;  /* 0x00009a00ff427b82 */ /* 0x000e220000000800 */
[----:B------:R-:W-:Y:S01]  /*3b20*/  IMAD R87, R217, 0x39, RZ ;  /* 0x00000039d9577824 */ /* 0x000fe200078e02ff */
[----:B------:R-:W-:Y:S01]  /*3b30*/  STL [R1+0x1cc], R23 ;  /* 0x0001cc1701007387 */ /* 0x000fe20000100800 */
[----:B------:R-:W-:Y:S01]  /*3b40*/  IADD3 RZ, P3, R9, R218, RZ ;  /* 0x000000da09ff7210 */ /* 0x000fe20007f7e0ff */
[----:B------:R-:W-:Y:S01]  /*3b50*/  IMAD R7, R217, 0x74, RZ ;  /* 0x00000074d9077824 */ /* 0x000fe200078e02ff */
[----:B------:R-:W-:Y:S01]  /*3b60*/  LEA.HI.X.SX32 R221, R81, R219, 0x1, P2 ;  /* 0x000000db51dd7211 */ /* 0x000fe200010f0eff */
[----:B------:R-:W-:Y:S01]  /*3b70*/  STL [R1+0x1c4], R21 ;  /* 0x0001c41501007387 */ /* 0x000fe20000100800 */
[----:B--2---:R-:W-:Y:S01]  /*3b80*/  LEA R129, R52, R133, 0x1 ;  /* 0x0000008534817211 */ /* 0x004fe200078e08ff */
[----:B------:R-:W2:Y:S01]  /*3b90*/  LDC R70, c[0x0][0x268] ;  /* 0x00009a00ff467b82 */ /* 0x000ea20000000800 */
[-C--:B------:R-:W-:Y:S01]  /*3ba0*/  LEA R222, P2, R89, R6.reuse, 0x1 ;  /* 0x0000000659de7211 */ /* 0x080fe200078408ff */
[----:B------:R-:W-:Y:S01]  /*3bb0*/  STL [R1+0x1bc], R19 ;  /* 0x0001bc1301007387 */ /* 0x000fe20000100800 */
[-C--:B------:R-:W-:Y:S01]  /*3bc0*/  LEA.HI.X.SX32 R225, R85, R219.reuse, 0x1, P1 ;  /* 0x000000db55e17211 */ /* 0x080fe200008f0eff */
[----:B----4-:R-:W-:Y:S01]  /*3bd0*/  IMAD R125, R54, 0x2, R129 ;  /* 0x00000002367d7824 */ /* 0x010fe200078e0281 */
[----:B------:R-:W-:Y:S01]  /*3be0*/  LEA R220, P1, R93, R6, 0x1 ;  /* 0x000000065ddc7211 */ /* 0x000fe200078208ff */
[----:B------:R-:W-:Y:S01]  /*3bf0*/  STL [R1+0x1b4], R17 ;  /* 0x0001b41101007387 */ /* 0x000fe20000100800 */
[----:B------:R-:W-:Y:S01]  /*3c00*/  LEA.HI.X.SX32 R227, R87, R219, 0x1, P3 ;  /* 0x000000db57e37211 */ /* 0x000fe200018f0eff */
[----:B------:R-:W4:Y:S01]  /*3c10*/  LDC R72, c[0x0][0x268] ;  /* 0x00009a00ff487b82 */ /* 0x000f220000000800 */
[----:B-1----:R-:W-:Y:S01]  /*3c20*/  LEA.HI.X.SX32 R223, R89, R2, 0x1, P2 ;  /* 0x0000000259df7211 */ /* 0x002fe200010f0eff */
[----:B------:R-:W-:Y:S01]  /*3c30*/  STL [R1+0x1ac], R15 ;  /* 0x0001ac0f01007387 */ /* 0x000fe20000100800 */
[----:B------:R-:W-:Y:S01]  /*3c40*/  IMAD R127, R58, 0x2, R125 ;  /* 0x000000023a7f7824 */ /* 0x000fe200078e027d */
[----:B------:R-:W-:Y:S01]  /*3c50*/  LEA R224, P3, R187, R6, 0x1 ;  /* 0x00000006bbe07211 */ /* 0x000fe200078608ff */
[----:B------:R-:W-:Y:S01]  /*3c60*/  IMAD R9, R217, 0x76, RZ ;  /* 0x00000076d9097824 */ /* 0x000fe200078e02ff */
[----:B------:R-:W-:Y:S01]  /*3c70*/  STL [R1+0x1a4], R13 ;  /* 0x0001a40d01007387 */ /* 0x000fe20000100800 */
[----:B---3--:R-:W-:Y:S01]  /*3c80*/  IMAD R121, R60, 0x2, R127 ;  /* 0x000000023c797824 */ /* 0x008fe200078e027f */
[----:B------:R-:W1:Y:S01]  /*3c90*/  LDC R76, c[0x0][0x268] ;  /* 0x00009a00ff4c7b82 */ /* 0x000e620000000800 */
[-C--:B------:R-:W-:Y:S01]  /*3ca0*/  IADD3 RZ, P4, R7, R218.reuse, RZ ;  /* 0x000000da07ff7210 */ /* 0x080fe20007f9e0ff */
[----:B------:R-:W-:Y:S01]  /*3cb0*/  STL [R1+0x19c], R11 ;  /* 0x00019c0b01007387 */ /* 0x000fe20000100800 */
[----:B0-----:R-:W-:Y:S01]  /*3cc0*/  IMAD R117, R64, 0x2, R121 ;  /* 0x0000000240757824 */ /* 0x001fe200078e0279 */
[-C--:B------:R-:W-:Y:S01]  /*3cd0*/  IADD3 RZ, P6, R9, R218.reuse, RZ ;  /* 0x000000da09ff7210 */ /* 0x080fe20007fde0ff */
[C---:B------:R-:W-:Y:S01]  /*3ce0*/  IMAD R7, R217.reuse, 0x78, RZ ;  /* 0x00000078d9077824 */ /* 0x040fe200078e02ff */
[----:B------:R0:W-:Y:S01]  /*3cf0*/  STL [R1+0x194], R221 ;  /* 0x000194dd01007387 */ /* 0x0001e20000100800 */
[----:B------:R-:W-:Y:S01]  /*3d00*/  IMAD R9, R217, 0x7a, RZ ;  /* 0x0000007ad9097824 */ /* 0x000fe200078e02ff */
[----:B------:R-:W3:Y:S01]  /*3d10*/  LDC R78, c[0x0][0x268] ;  /* 0x00009a00ff4e7b82 */ /* 0x000ee20000000800 */
[----:B------:R-:W-:Y:S01]  /*3d20*/  LEA R119, R66, R117, 0x1 ;  /* 0x0000007542777211 */ /* 0x000fe200078e08ff */
[----:B------:R4:W-:Y:S01]  /*3d30*/  STL [R1+0x18c], R225 ;  /* 0x00018ce101007387 */ /* 0x0009e20000100800 */
[-C--:B------:R-:W-:Y:S01]  /*3d40*/  IADD3 RZ, P5, R7, R218.reuse, RZ ;  /* 0x000000da07ff7210 */ /* 0x080fe20007fbe0ff */
[----:B------:R-:W-:Y:S01]  /*3d50*/  IMAD R25, R217, 0x7c, RZ ;  /* 0x0000007cd9197824 */ /* 0x000fe200078e02ff */
[----:B------:R-:W-:Y:S01]  /*3d60*/  IADD3 RZ, P0, R9, R218, RZ ;  /* 0x000000da09ff7210 */ /* 0x000fe20007f1e0ff */
[----:B------:R-:W-:Y:S01]  /*3d70*/  STL [R1+0x184], R227 ;  /* 0x000184e301007387 */ /* 0x000fe20000100800 */
[----:B--2---:R-:W-:Y:S01]  /*3d80*/  IMAD R115, R70, 0x2, R119 ;  /* 0x0000000246737824 */ /* 0x004fe200078e0277 */
[-C--:B0-----:R-:W-:Y:S01]  /*3d90*/  LEA.HI.X.SX32 R221, R93, R2.reuse, 0x1, P1 ;  /* 0x000000025ddd7211 */ /* 0x081fe200008f0eff */
[----:B------:R-:W0:Y:S01]  /*3da0*/  LDC R82, c[0x0][0x268] ;  /* 0x00009a00ff527b82 */ /* 0x000e220000000800 */
[----:B------:R2:W-:Y:S01]  /*3db0*/  STL.64 [R1+0x648], R222 ;  /* 0x000648de01007387 */ /* 0x0005e20000100a00 */
[----:B----4-:R-:W-:Y:S01]  /*3dc0*/  IMAD R109, R72, 0x2, R115 ;  /* 0x00000002486d7824 */ /* 0x010fe200078e0273 */
[----:B------:R-:W-:Y:S01]  /*3dd0*/  LEA.HI.X.SX32 R225, R187, R2, 0x1, P3 ;  /* 0x00000002bbe17211 */ /* 0x000fe200018f0eff */
[----:B------:R-:W-:Y:S01]  /*3de0*/  UIADD3 UR8, UR4, 0x10000, URZ ;  /* 0x0001000004087890 */ /* 0x000fe2000fffe03f */
[----:B------:R4:W-:Y:S01]  /*3df0*/  STL.64 [R1+0x640], R220 ;  /* 0x000640dc01007387 */ /* 0x0009e20000100a00 */
[----:B------:R-:W-:Y:S01]  /*3e00*/  IMAD R24, R217, 0x7e, RZ ;  /* 0x0000007ed9187824 */ /* 0x000fe200078e02ff */
[----:B------:R-:W-:Y:S01]  /*3e10*/  UMOV UR5, URZ ;  /* 0x0000003f00057c82 */ /* 0x000fe20008000000 */
[----:B------:R-:W0:Y:S01]  /*3e20*/  LDC R84, c[0x0][0x268] ;  /* 0x00009a00ff547b82 */ /* 0x000e220000000800 */
[----:B------:R4:W-:Y:S01]  /*3e30*/  STL.64 [R1+0x638], R224 ;  /* 0x000638e001007387 */ /* 0x0009e20000100a00 */
[----:B-1----:R-:W-:Y:S01]  /*3e40*/  IMAD R111, R76, 0x2, R109 ;  /* 0x000000024c6f7824 */ /* 0x002fe200078e026d */
[----:B------:R-:W-:Y:S01]  /*3e50*/  USHF.R.U32.HI UR8, URZ, 0x4, UR8 ;  /* 0x000000043f087899 */ /* 0x000fe20008011608 */
[----:B--2---:R-:W-:Y:S01]  /*3e60*/  LEA R222, P1, R189, R6, 0x1 ;  /* 0x00000006bdde7211 */ /* 0x004fe200078208ff */
[----:B------:R-:W-:Y:S01]  /*3e70*/  UMOV UR60, URZ ;  /* 0x0000003f003c7c82 */ /* 0x000fe20008000000 */
[----:B---3--:R-:W-:-:S02]  /*3e80*/  IMAD R107, R78, 0x2, R111 ;  /* 0x000000024e6b7824 */ /* 0x008fc400078e026f */
[----:B------:R-:W1:Y:S01]  /*3e90*/  LDC R86, c[0x0][0x268] ;  /* 0x00009a00ff567b82 */ /* 0x000e620000000800 */
[----:B----4-:R-:W-:Y:S01]  /*3ea0*/  LEA R220, P2, R191, R6, 0x1 ;  /* 0x00000006bfdc7211 */ /* 0x010fe200078408ff */
[----:B------:R-:W-:Y:S01]  /*3eb0*/  USGXT.U32 UR10, UR8, 0xe ;  /* 0x0000000e080a789a */ /* 0x000fe20008000000 */
[-C--:B------:R-:W-:Y:S01]  /*3ec0*/  LEA.HI.X.SX32 R223, R189, R2.reuse, 0x1, P1 ;  /* 0x00000002bddf7211 */ /* 0x080fe200008f0eff */
[----:B------:R-:W-:Y:S01]  /*3ed0*/  UMOV UR11, 0x40000040 ;  /* 0x40000040000b7882 */ /* 0x000fe20000000000 */
[----:B------:R-:W-:Y:S01]  /*3ee0*/  LEA.HI.X.SX32 R221, R191, R2, 0x1, P2 ;  /* 0x00000002bfdd7211 */ /* 0x000fe200010f0eff */
[----:B------:R-:W-:Y:S01]  /*3ef0*/  UIADD3 UR14, UP0, UR10, 0x2, URZ ;  /* 0x000000020a0e7890 */ /* 0x000fe2000ff1e03f */
[C---:B------:R-:W-:Y:S01]  /*3f00*/  LEA R224, P1, R193.reuse, R6, 0x1 ;  /* 0x00000006c1e07211 */ /* 0x040fe200078208ff */
[----:B------:R2:W-:Y:S01]  /*3f10*/  STL.64 [R1+0x630], R222 ;  /* 0x000630de01007387 */ /* 0x0005e20000100a00 */
[----:B------:R-:W3:Y:S01]  /*3f20*/  LDC R88, c[0x0][0x268] ;  /* 0x00009a00ff587b82 */ /* 0x000ee20000000800 */
[----:B0-----:R-:W-:Y:S01]  /*3f30*/  LEA R103, R82, R107, 0x1 ;  /* 0x0000006b52677211 */ /* 0x001fe200078e08ff */
[----:B------:R-:W-:Y:S01]  /*3f40*/  UIADD3.X UR15, UR5, 0x40000040, URZ, UP0, !UPT ;  /* 0x40000040050f7890 */ /* 0x000fe200087fe43f */
[----:B------:R0:W-:Y:S01]  /*3f50*/  STL.64 [R1+0x628], R220 ;  /* 0x000628dc01007387 */ /* 0x0001e20000100a00 */
[----:B------:R-:W-:Y:S01]  /*3f60*/  LEA.HI.X.SX32 R225, R193, R2, 0x1, P1 ;  /* 0x00000002c1e17211 */ /* 0x000fe200008f0eff */
[----:B------:R-:W-:Y:S01]  /*3f70*/  ULDC UR5, c[0x0][0x238] ;  /* 0x00008e0000057ab9 */ /* 0x000fe20000000800 */
[----:B------:R-:W-:Y:S01]  /*3f80*/  UIADD3.64 UR8, UR14, 0x3fe, URZ ;  /* 0x000003fe0e087897 */ /* 0x000fe2000fffe03f */
[----:B------:R-:W-:Y:S01]  /*3f90*/  IMAD R105, R84, 0x2, R103 ;  /* 0x0000000254697824 */ /* 0x000fe200078e0267 */
[----:B------:R-:W4:Y:S01]  /*3fa0*/  LDC R90, c[0x0][0x268] ;  /* 0x00009a00ff5a7b82 */ /* 0x000f220000000800 */
[----:B------:R1:W-:Y:S01]  /*3fb0*/  STL.64 [R1+0x620], R224 ;  /* 0x000620e001007387 */ /* 0x0003e20000100a00 */
[----:B------:R-:W-:Y:S01]  /*3fc0*/  UIADD3.64 UR18, UR14, 0x2, URZ ;  /* 0x000000020e127897 */ /* 0x000fe2000fffe03f */
[----:B--2---:R-:W-:Y:S01]  /*3fd0*/  LEA R222, P2, R195, R6, 0x1 ;  /* 0x00000006c3de7211 */ /* 0x004fe200078408ff */
[----:B------:R-:W-:-:S02]  /*3fe0*/  UIADD3.64 UR22, UR14, 0x4, URZ ;  /* 0x000000040e167897 */ /* 0x000fc4000fffe03f */
[----:B------:R-:W-:Y:S01]  /*3ff0*/  UIADD3.64 UR12, UR14, 0x400, URZ ;  /* 0x000004000e0c7897 */ /* 0x000fe2000fffe03f */
[----:B0-----:R-:W-:Y:S01]  /*4000*/  LEA R220, P3, R197, R6, 0x1 ;  /* 0x00000006c5dc7211 */ /* 0x001fe200078608ff */
[----:B------:R-:W0:Y:S01]  /*4010*/  LDC R92, c[0x0][0x268] ;  /* 0x00009a00ff5c7b82 */ /* 0x000e220000000800 */
[-C--:B------:R-:W-:Y:S01]  /*4020*/  LEA.HI.X.SX32 R223, R195, R2.reuse, 0x1, P2 ;  /* 0x00000002c3df7211 */ /* 0x080fe200010f0eff */
[----:B-1----:R-:W-:Y:S01]  /*4030*/  IMAD R99, R86, 0x2, R105 ;  /* 0x0000000256637824 */ /* 0x002fe200078e0269 */
[----:B------:R-:W-:Y:S01]  /*4040*/  LEA.HI.X.SX32 R221, R197, R2, 0x1, P3 ;  /* 0x00000002c5dd7211 */ /* 0x000fe200018f0eff */
[----:B------:R-:W-:Y:S01]  /*4050*/  UIADD3.64 UR8, UR14, 0x402, URZ ;  /* 0x000004020e087897 */ /* 0x000fe2000fffe03f */
[C---:B------:R-:W-:Y:S01]  /*4060*/  LEA R224, P1, R83.reuse, R6, 0x1 ;  /* 0x0000000653e07211 */ /* 0x040fe200078208ff */
[----:B------:R1:W-:Y:S01]  /*4070*/  STL.64 [R1+0x618], R222 ;  /* 0x000618de01007387 */ /* 0x0003e20000100a00 */
[----:B------:R-:W-:Y:S01]  /*4080*/  UIADD3.64 UR26, UR14, 0x404, URZ ;  /* 0x000004040e1a7897 */ /* 0x000fe2000fffe03f */
[----:B------:R-:W2:Y:S01]  /*4090*/  LDC R94, c[0x0][0x268] ;  /* 0x00009a00ff5e7b82 */ /* 0x000ea20000000800 */
[----:B------:R-:W-:Y:S01]  /*40a0*/  LEA.HI.X.SX32 R225, R83, R2, 0x1, P1 ;  /* 0x0000000253e17211 */ /* 0x000fe200008f0eff */
[----:B------:R1:W-:Y:S01]  /*40b0*/  STL.64 [R1+0x610], R220 ;  /* 0x000610dc01007387 */ /* 0x0003e20000100a00 */
[----:B---3--:R-:W-:Y:S01]  /*40c0*/  IMAD R95, R88, 0x2, R99 ;  /* 0x00000002585f7824 */ /* 0x008fe200078e0263 */
[----:B------:R-:W-:-:S02]  /*40d0*/  UIADD3.64 UR30, UR14, 0x7fe, URZ ;  /* 0x000007fe0e1e7897 */ /* 0x000fc4000fffe03f */
[----:B------:R3:W-:Y:S01]  /*40e0*/  STL.64 [R1+0x608], R224 ;  /* 0x000608e001007387 */ /* 0x0007e20000100a00 */
[----:B------:R-:W-:Y:S01]  /*40f0*/  UIADD3.64 UR34, UR14, 0x800, URZ ;  /* 0x000008000e227897 */ /* 0x000fe2000fffe03f */
[----:B------:R-:W2:Y:S01]  /*4100*/  LDC R96, c[0x0][0x268] ;  /* 0x00009a00ff607b82 */ /* 0x000ea20000000800 */
[----:B----4-:R-:W-:Y:S01]  /*4110*/  IMAD R97, R90, 0x2, R95 ;  /* 0x000000025a617824 */ /* 0x010fe200078e025f */
[-C--:B-1----:R-:W-:Y:S01]  /*4120*/  LEA R222, P2, R185, R6.reuse, 0x1 ;  /* 0x00000006b9de7211 */ /* 0x082fe200078408ff */
[----:B------:R-:W-:Y:S02]  /*4130*/  UIADD3.64 UR38, UR14, 0x802, URZ ;  /* 0x000008020e267897 */ /* 0x000fe4000fffe03f */
[----:B------:R-:W-:Y:S01]  /*4140*/  UIADD3.64 UR42, UR14, 0x804, URZ ;  /* 0x000008040e2a7897 */ /* 0x000fe2000fffe03f */
[----:B------:R-:W-:Y:S01]  /*4150*/  LEA R220, P3, R183, R6, 0x1 ;  /* 0x00000006b7dc7211 */ /* 0x000fe200078608ff */
[----:B------:R-:W-:Y:S01]  /*4160*/  UIADD3.64 UR46, UR14, 0xbfe, URZ ;  /* 0x00000bfe0e2e7897 */ /* 0x000fe2000fffe03f */
[-C--:B------:R-:W-:Y:S01]  /*4170*/  LEA.HI.X.SX32 R223, R185, R2.reuse, 0x1, P2 ;  /* 0x00000002b9df7211 */ /* 0x080fe200010f0eff */
[----:B------:R-:W1:Y:S01]  /*4180*/  LDC R98, c[0x0][0x268] ;  /* 0x00009a00ff627b82 */ /* 0x000e620000000800 */
[----:B------:R-:W-:Y:S01]  /*4190*/  LEA.HI.X.SX32 R221, R183, R2, 0x1, P3 ;  /* 0x00000002b7dd7211 */ /* 0x000fe200018f0eff */
[----:B------:R-:W-:Y:S01]  /*41a0*/  UIADD3.64 UR50, UR14, 0xc00, URZ ;  /* 0x00000c000e327897 */ /* 0x000fe2000fffe03f */
[C---:B---3--:R-:W-:Y:S01]  /*41b0*/  LEA R224, P1, R177.reuse, R6, 0x1 ;  /* 0x00000006b1e07211 */ /* 0x048fe200078208ff */
[----:B------:R3:W-:Y:S01]  /*41c0*/  STL.64 [R1+0x600], R222 ;  /* 0x000600de01007387 */ /* 0x0007e20000100a00 */
[----:B0-----:R-:W-:Y:S01]  /*41d0*/  LEA R93, R92, R97, 0x1 ;  /* 0x000000615c5d7211 */ /* 0x001fe200078e08ff */
[----:B------:R-:W-:Y:S01]  /*41e0*/  UIADD3.64 UR54, UR14, 0xc02, URZ ;  /* 0x00000c020e367897 */ /* 0x000fe2000fffe03f */
[----:B------:R-:W-:Y:S01]  /*41f0*/  LEA.HI.X.SX32 R225, R177, R2, 0x1, P1 ;  /* 0x00000002b1e17211 */ /* 0x000fe200008f0eff */
[----:B------:R0:W-:Y:S01]  /*4200*/  STL.64 [R1+0x5f8], R220 ;  /* 0x0005f8dc01007387 */ /* 0x0001e20000100a00 */
[----:B------:R-:W4:Y:S01]  /*4210*/  LDC R100, c[0x0][0x268] ;  /* 0x00009a00ff647b82 */ /* 0x000f220000000800 */
[----:B--2---:R-:W-:Y:S01]  /*4220*/  IMAD R87, R94, 0x2, R93 ;  /* 0x000000025e577824 */ /* 0x004fe200078e025d */
[----:B------:R-:W-:Y:S01]  /*4230*/  UIADD3.64 UR58, UR14, 0xc04, URZ ;  /* 0x00000c040e3a7897 */ /* 0x000fe2000fffe03f */
[----:B------:R2:W-:Y:S02]  /*4240*/  STL.64 [R1+0x5f0], R224 ;  /* 0x0005f0e001007387 */ /* 0x0005e40000100a00 */
[----:B------:R-:W-:Y:S01]  /*4250*/  IMAD R89, R96, 0x2, R87 ;  /* 0x0000000260597824 */ /* 0x000fe200078e0257 */
[----:B---3--:R-:W-:-:S02]  /*4260*/  LEA R222, P2, R79, R6, 0x1 ;  /* 0x000000064fde7211 */ /* 0x008fc400078408ff */
[----:B------:R-:W3:Y:S01]  /*4270*/  LDC R30, c[0x0][0x268] ;  /* 0x00009a00ff1e7b82 */ /* 0x000ee20000000800 */
[----:B0-----:R-:W-:Y:S02]  /*4280*/  LEA R220, P3, R175, R6, 0x1 ;  /* 0x00000006afdc7211 */ /* 0x001fe400078608ff */
[-C--:B------:R-:W-:Y:S02]  /*4290*/  LEA.HI.X.SX32 R223, R79, R2.reuse, 0x1, P2 ;  /* 0x000000024fdf7211 */ /* 0x080fe400010f0eff */
[----:B------:R-:W-:-:S03]  /*42a0*/  LEA.HI.X.SX32 R221, R175, R2, 0x1, P3 ;  /* 0x00000002afdd7211 */ /* 0x000fc600018f0eff */
[----:B------:R-:W0:Y:S01]  /*42b0*/  LDC R80, c[0x0][0x268] ;  /* 0x00009a00ff507b82 */ /* 0x000e220000000800 */
[C---:B--2---:R-:W-:Y:S01]  /*42c0*/  LEA R224, P1, R167.reuse, R6, 0x1 ;  /* 0x00000006a7e07211 */ /* 0x044fe200078208ff */
[----:B------:R2:W-:Y:S01]  /*42d0*/  STL.64 [R1+0x5e8], R222 ;  /* 0x0005e8de01007387 */ /* 0x0005e20000100a00 */
[----:B-1----:R-:W-:Y:S02]  /*42e0*/  IMAD R85, R98, 0x2, R89 ;  /* 0x0000000262557824 */ /* 0x002fe400078e0259 */
[----:B------:R-:W-:Y:S01]  /*42f0*/  LEA.HI.X.SX32 R225, R167, R2, 0x1, P1 ;  /* 0x00000002a7e17211 */ /* 0x000fe200008f0eff */
[----:B------:R1:W-:Y:S02]  /*4300*/  STL.64 [R1+0x5e0], R220 ;  /* 0x0005e0dc01007387 */ /* 0x0003e40000100a00 */
[----:B------:R-:W0:Y:S01]  /*4310*/  LDC R181, c[0x0][0x268] ;  /* 0x00009a00ffb57b82 */ /* 0x000e220000000800 */
[----:B----4-:R-:W-:Y:S01]  /*4320*/  IMAD R81, R100, 0x2, R85 ;  /* 0x0000000264517824 */ /* 0x010fe200078e0255 */
[----:B------:R4:W-:Y:S01]  /*4330*/  STL.64 [R1+0x5d8], R224 ;  /* 0x0005d8e001007387 */ /* 0x0009e20000100a00 */
[----:B--2---:R-:W-:-:S05]  /*4340*/  LEA R222, P2, R169, R6, 0x1 ;  /* 0x00000006a9de7211 */ /* 0x004fca00078408ff */
[----:B------:R-:W2:Y:S01]  /*4350*/  LDC R179, c[0x0][0x268] ;  /* 0x00009a00ffb37b82 */ /* 0x000ea20000000800 */
[----:B---3--:R-:W-:Y:S02]  /*4360*/  LEA R83, R30, R81, 0x1 ;  /* 0x000000511e537211 */ /* 0x008fe400078e08ff */
[----:B-1----:R-:W-:Y:S02]  /*4370*/  LEA R220, P3, R171, R6, 0x1 ;  /* 0x00000006abdc7211 */ /* 0x002fe400078608ff */
[-C--:B------:R-:W-:Y:S02]  /*4380*/  LEA.HI.X.SX32 R223, R169, R2.reuse, 0x1, P2 ;  /* 0x00000002a9df7211 */ /* 0x080fe400010f0eff */
[----:B------:R-:W-:Y:S01]  /*4390*/  LEA.HI.X.SX32 R221, R171, R2, 0x1, P3 ;  /* 0x00000002abdd7211 */ /* 0x000fe200018f0eff */
[----:B------:R-:W1:Y:S01]  /*43a0*/  LDC R74, c[0x0][0x268] ;  /* 0x00009a00ff4a7b82 */ /* 0x000e620000000800 */
[----:B----4-:R-:W-:Y:S01]  /*43b0*/  LEA R224, P1, R73, R6, 0x1 ;  /* 0x0000000649e07211 */ /* 0x010fe200078208ff */
[----:B------:R3:W-:Y:S01]  /*43c0*/  STL.64 [R1+0x5d0], R222 ;  /* 0x0005d0de01007387 */ /* 0x0007e20000100a00 */
[----:B0-----:R-:W-:-:S02]  /*43d0*/  IMAD R80, R80, 0x2, R83 ;  /* 0x0000000250507824 */ /* 0x001fc400078e0253 */
[----:B------:R-:W-:Y:S01]  /*43e0*/  LEA.HI.X.SX32 R225, R73, R2, 0x1, P1 ;  /* 0x0000000249e17211 */ /* 0x000fe200008f0eff */
[----:B------:R0:W-:Y:S02]  /*43f0*/  STL.64 [R1+0x5c8], R220 ;  /* 0x0005c8dc01007387 */ /* 0x0001e40000100a00 */
[----:B------:R-:W4:Y:S01]  /*4400*/  LDC R173, c[0x0][0x268] ;  /* 0x00009a00ffad7b82 */ /* 0x000f220000000800 */
[----:B------:R-:W-:Y:S01]  /*4410*/  IMAD R78, R181, 0x2, R80 ;  /* 0x00000002b54e7824 */ /* 0x000fe200078e0250 */
[----:B------:R0:W-:Y:S01]  /*4420*/  STL.64 [R1+0x5c0], R224 ;  /* 0x0005c0e001007387 */ /* 0x0001e20000100a00 */
[----:B---3--:R-:W-:-:S05]  /*4430*/  LEA R222, P2, R161, R6, 0x1 ;  /* 0x00000006a1de7211 */ /* 0x008fca00078408ff */
[----:B------:R-:W3:Y:S01]  /*4440*/  LDC R165, c[0x0][0x268] ;  /* 0x00009a00ffa57b82 */ /* 0x000ee20000000800 */
[----:B--2---:R-:W-:Y:S01]  /*4450*/  IMAD R79, R179, 0x2, R78 ;  /* 0x00000002b34f7824 */ /* 0x004fe200078e024e */
[----:B0-----:R-:W-:Y:S02]  /*4460*/  LEA R220, P3, R163, R6, 0x1 ;  /* 0x00000006a3dc7211 */ /* 0x001fe400078608ff */
[-C--:B------:R-:W-:Y:S02]  /*4470*/  LEA.HI.X.SX32 R223, R161, R2.reuse, 0x1, P2 ;  /* 0x00000002a1df7211 */ /* 0x080fe400010f0eff */
[----:B------:R-:W-:Y:S02]  /*4480*/  LEA.HI.X.SX32 R221, R163, R2, 0x1, P3 ;  /* 0x00000002a3dd7211 */ /* 0x000fe400018f0eff */
[C---:B------:R-:W-:Y:S01]  /*4490*/  LEA R224, P1, R153.reuse, R6, 0x1 ;  /* 0x0000000699e07211 */ /* 0x040fe200078208ff */
[----:B------:R0:W-:Y:S01]  /*44a0*/  STL.64 [R1+0x5b8], R222 ;  /* 0x0005b8de01007387 */ /* 0x0001e20000100a00 */
[----:B------:R-:W2:Y:S01]  /*44b0*/  LDC R68, c[0x0][0x268] ;  /* 0x00009a00ff447b82 */ /* 0x000ea20000000800 */
[----:B-1----:R-:W-:Y:S01]  /*44c0*/  IMAD R74, R74, 0x2, R79 ;  /* 0x000000024a4a7824 */ /* 0x002fe200078e024f */
[----:B------:R-:W-:Y:S01]  /*44d0*/  LEA.HI.X.SX32 R225, R153, R2, 0x1, P1 ;  /* 0x0000000299e17211 */ /* 0x000fe200008f0eff */
[----:B------:R1:W-:Y:S03]  /*44e0*/  STL.64 [R1+0x5b0], R220 ;  /* 0x0005b0dc01007387 */ /* 0x0003e60000100a00 */
[----:B----4-:R-:W-:Y:S01]  /*44f0*/  LEA R72, R173, R74, 0x1 ;  /* 0x0000004aad487211 */ /* 0x010fe200078e08ff */
[----:B------:R4:W-:Y:S01]  /*4500*/  STL.64 [R1+0x5a8], R224 ;  /* 0x0005a8e001007387 */ /* 0x0009e20000100a00 */
[----:B------:R-:W2:Y:S01]  /*4510*/  LDC R155, c[0x0][0x268] ;  /* 0x00009a00ff9b7b82 */ /* 0x000ea20000000800 */
[----:B0-----:R-:W-:-:S02]  /*4520*/  LEA R222, P2, R157, R6, 0x1 ;  /* 0x000000069dde7211 */ /* 0x001fc400078408ff */
[----:B---3--:R-:W-:Y:S01]  /*4530*/  IMAD R73, R165, 0x2, R72 ;  /* 0x00000002a5497824 */ /* 0x008fe200078e0248 */
[----:B-1----:R-:W-:-:S04]  /*4540*/  LEA R220, P3, R159, R6, 0x1 ;  /* 0x000000069fdc7211 */ /* 0x002fc800078608ff */
[----:B------:R-:W0:Y:S01]  /*4550*/  LDC R67, c[0x0][0x268] ;  /* 0x00009a00ff437b82 */ /* 0x000e220000000800 */
[-C--:B------:R-:W-:Y:S02]  /*4560*/  LEA.HI.X.SX32 R223, R157, R2.reuse, 0x1, P2 ;  /* 0x000000029ddf7211 */ /* 0x080fe400010f0eff */
[----:B------:R-:W-:Y:S02]  /*4570*/  LEA.HI.X.SX32 R221, R159, R2, 0x1, P3 ;  /* 0x000000029fdd7211 */ /* 0x000fe400018f0eff */
[C---:B----4-:R-:W-:Y:S01]  /*4580*/  LEA R224, P1, R151.reuse, R6, 0x1 ;  /* 0x0000000697e07211 */ /* 0x050fe200078208ff */
[----:B------:R1:W-:Y:S02]  /*4590*/  STL.64 [R1+0x5a0], R222 ;  /* 0x0005a0de01007387 */ /* 0x0003e40000100a00 */
[----:B------:R-:W3:Y:S01]  /*45a0*/  LDC R62, c[0x0][0x268] ;  /* 0x00009a00ff3e7b82 */ /* 0x000ee20000000800 */
[----:B------:R-:W-:Y:S01]  /*45b0*/  LEA.HI.X.SX32 R225, R151, R2, 0x1, P1 ;  /* 0x0000000297e17211 */ /* 0x000fe200008f0eff */
[----:B------:R4:W-:Y:S01]  /*45c0*/  STL.64 [R1+0x598], R220 ;  /* 0x000598dc01007387 */ /* 0x0009e20000100a00 */
[----:B--2---:R-:W-:Y:S01]  /*45d0*/  IMAD R68, R68, 0x2, R73 ;  /* 0x0000000244447824 */ /* 0x004fe200078e0249 */
[----:B------:R-:W-:-:S02]  /*45e0*/  CS2R R150, SRZ ;  /* 0x0000000000967805 */ /* 0x000fc4000001ff00 */
[----:B------:R2:W-:Y:S02]  /*45f0*/  STL.64 [R1+0x590], R224 ;  /* 0x000590e001007387 */ /* 0x0005e40000100a00 */
[----:B------:R-:W3:Y:S01]  /*4600*/  LDC R145, c[0x0][0x268] ;  /* 0x00009a00ff917b82 */ /* 0x000ee20000000800 */
[----:B------:R-:W-:Y:S01]  /*4610*/  IMAD R66, R155, 0x2, R68 ;  /* 0x000000029b427824 */ /* 0x000fe200078e0244 */
[-C--:B-1----:R-:W-:Y:S02]  /*4620*/  LEA R222, P2, R147, R6.reuse, 0x1 ;  /* 0x0000000693de7211 */ /* 0x082fe400078408ff */
[----:B----4-:R-:W-:Y:S02]  /*4630*/  LEA R220, P3, R149, R6, 0x1 ;  /* 0x0000000695dc7211 */ /* 0x010fe400078608ff */
[-C--:B------:R-:W-:Y:S02]  /*4640*/  LEA.HI.X.SX32 R223, R147, R2.reuse, 0x1, P2 ;  /* 0x0000000293df7211 */ /* 0x080fe400010f0eff */
[----:B------:R-:W1:Y:S01]  /*4650*/  LDC R61, c[0x0][0x268] ;  /* 0x00009a00ff3d7b82 */ /* 0x000e620000000800 */
[----:B------:R-:W-:Y:S01]  /*4660*/  LEA.HI.X.SX32 R221, R149, R2, 0x1, P3 ;  /* 0x0000000295dd7211 */ /* 0x000fe200018f0eff */
[----:B0-----:R-:W-:Y:S01]  /*4670*/  IMAD R67, R67, 0x2, R66 ;  /* 0x0000000243437824 */ /* 0x001fe200078e0242 */
[----:B--2---:R-:W-:Y:S01]  /*4680*/  LEA R224, P1, R143, R6, 0x1 ;  /* 0x000000068fe07211 */ /* 0x004fe200078208ff */
[----:B------:R0:W-:Y:S01]  /*4690*/  STL.64 [R1+0x588], R222 ;  /* 0x000588de01007387 */ /* 0x0001e20000100a00 */
[----:B------:R-:W-:-:S02]  /*46a0*/  CS2R R146, SRZ ;  /* 0x0000000000927805 */ /* 0x000fc4000001ff00 */
[----:B------:R-:W-:Y:S02]  /*46b0*/  CS2R R148, SRZ ;  /* 0x0000000000947805 */ /* 0x000fe4000001ff00 */
[----:B------:R-:W-:Y:S01]  /*46c0*/  LEA.HI.X.SX32 R225, R143, R2, 0x1, P1 ;  /* 0x000000028fe17211 */ /* 0x000fe200008f0eff */
[----:B------:R2:W-:Y:S01]  /*46d0*/  STL.64 [R1+0x580], R220 ;  /* 0x000580dc01007387 */ /* 0x0005e20000100a00 */
[----:B------:R-:W4:Y:S01]  /*46e0*/  LDC R56, c[0x0][0x268] ;  /* 0x00009a00ff387b82 */ /* 0x000f220000000800 */
[----:B---3--:R-:W-:Y:S02]  /*46f0*/  LEA R62, R62, R67, 0x1 ;  /* 0x000000433e3e7211 */ /* 0x008fe400078e08ff */
[----:B------:R-:W-:Y:S01]  /*4700*/  CS2R R142, SRZ ;  /* 0x00000000008e7805 */ /* 0x000fe2000001ff00 */
[----:B------:R3:W-:Y:S02]  /*4710*/  STL.64 [R1+0x578], R224 ;  /* 0x000578e001007387 */ /* 0x0007e40000100a00 */
[----:B------:R-:W-:Y:S01]  /*4720*/  IMAD R60, R145, 0x2, R62 ;  /* 0x00000002913c7824 */ /* 0x000fe200078e023e */
[----:B0-----:R-:W-:Y:S01]  /*4730*/  LEA R222, P2, R139, R6, 0x1 ;  /* 0x000000068bde7211 */ /* 0x001fe200078408ff */
[----:B------:R-:W0:Y:S01]  /*4740*/  LDC R135, c[0x0][0x268] ;  /* 0x00009a00ff877b82 */ /* 0x000e220000000800 */
[----:B------:R-:W-:-:S02]  /*4750*/  CS2R R144, SRZ ;  /* 0x0000000000907805 */ /* 0x000fc4000001ff00 */
[----:B--2---:R-:W-:Y:S02]  /*4760*/  LEA R220, P3, R141, R6, 0x1 ;  /* 0x000000068ddc7211 */ /* 0x004fe400078608ff */
[-C--:B------:R-:W-:Y:S02]  /*4770*/  LEA.HI.X.SX32 R223, R139, R2.reuse, 0x1, P2 ;  /* 0x000000028bdf7211 */ /* 0x080fe400010f0eff */
[----:B------:R-:W-:Y:S02]  /*4780*/  CS2R R138, SRZ ;  /* 0x00000000008a7805 */ /* 0x000fe4000001ff00 */
[----:B------:R-:W-:Y:S01]  /*4790*/  LEA.HI.X.SX32 R221, R141, R2, 0x1, P3 ;  /* 0x000000028ddd7211 */ /* 0x000fe200018f0eff */
[----:B------:R-:W2:Y:S01]  /*47a0*/  LDC R55, c[0x0][0x268] ;  /* 0x00009a00ff377b82 */ /* 0x000ea20000000800 */
[----:B---3--:R-:W-:Y:S01]  /*47b0*/  LEA R224, P1, R137, R6, 0x1 ;  /* 0x0000000689e07211 */ /* 0x008fe200078208ff */
[----:B------:R3:W-:Y:S01]  /*47c0*/  STL.64 [R1+0x570], R222 ;  /* 0x000570de01007387 */ /* 0x0007e20000100a00 */
[----:B-1----:R-:W-:Y:S01]  /*47d0*/  IMAD R61, R61, 0x2, R60 ;  /* 0x000000023d3d7824 */ /* 0x002fe200078e023c */
[----:B------:R-:W-:-:S02]  /*47e0*/  CS2R R140, SRZ ;  /* 0x00000000008c7805 */ /* 0x000fc4000001ff00 */
[----:B------:R-:W-:Y:S01]  /*47f0*/  LEA.HI.X.SX32 R225, R137, R2, 0x1, P1 ;  /* 0x0000000289e17211 */ /* 0x000fe200008f0eff */
[----:B------:R1:W-:Y:S01]  /*4800*/  STL.64 [R1+0x568], R220 ;  /* 0x000568dc01007387 */ /* 0x0003e20000100a00 */
[----:B------:R-:W-:Y:S01]  /*4810*/  CS2R R136, SRZ ;  /* 0x0000000000887805 */ /* 0x000fe2000001ff00 */
[----:B------:R-:W2:Y:S01]  /*4820*/  LDC R50, c[0x0][0x268] ;  /* 0x00009a00ff327b82 */ /* 0x000ea20000000800 */
[----:B----4-:R-:W-:Y:S01]  /*4830*/  IMAD R56, R56, 0x2, R61 ;  /* 0x0000000238387824 */ /* 0x010fe200078e023d */
[----:B------:R4:W-:Y:S01]  /*4840*/  STL.64 [R1+0x560], R224 ;  /* 0x000560e001007387 */ /* 0x0009e20000100a00 */
[----:B---3--:R-:W-:-:S05]  /*4850*/  LEA R222, P2, R131, R6, 0x1 ;  /* 0x0000000683de7211 */ /* 0x008fca00078408ff */
[----:B------:R-:W3:Y:S01]  /*4860*/  LDC R123, c[0x0][0x268] ;  /* 0x00009a00ff7b7b82 */ /* 0x000ee20000000800 */
[----:B0-----:R-:W-:Y:S01]  /*4870*/  IMAD R54, R135, 0x2, R56 ;  /* 0x0000000287367824 */ /* 0x001fe200078e0238 */
[----:B-1----:R-:W-:Y:S02]  /*4880*/  LEA R220, P3, R133, R6, 0x1 ;  /* 0x0000000685dc7211 */ /* 0x002fe400078608ff */
[----:B------:R-:W-:Y:S02]  /*4890*/  CS2R R134, SRZ ;  /* 0x0000000000867805 */ /* 0x000fe4000001ff00 */
[-C--:B------:R-:W-:Y:S02]  /*48a0*/  LEA.HI.X.SX32 R223, R131, R2.reuse, 0x1, P2 ;  /* 0x0000000283df7211 */ /* 0x080fe400010f0eff */
[----:B------:R-:W-:Y:S02]  /*48b0*/  CS2R R130, SRZ ;  /* 0x0000000000827805 */ /* 0x000fe4000001ff00 */
[----:B------:R-:W-:-:S02]  /*48c0*/  LEA.HI.X.SX32 R221, R133, R2, 0x1, P3 ;  /* 0x0000000285dd7211 */ /* 0x000fc400018f0eff */
[----:B------:R-:W-:Y:S02]  /*48d0*/  CS2R R132, SRZ ;  /* 0x0000000000847805 */ /* 0x000fe4000001ff00 */
[----:B----4-:R-:W-:Y:S01]  /*48e0*/  LEA R224, P1, R129, R6, 0x1 ;  /* 0x0000000681e07211 */ /* 0x010fe200078208ff */
[----:B------:R0:W-:Y:S01]  /*48f0*/  STL.64 [R1+0x558], R222 ;  /* 0x000558de01007387 */ /* 0x0001e20000100a00 */
[----:B------:R-:W1:Y:S01]  /*4900*/  LDC R49, c[0x0][0x268] ;  /* 0x00009a00ff317b82 */ /* 0x000e620000000800 */
[----:B--2---:R-:W-:Y:S02]  /*4910*/  LEA R55, R55, R54, 0x1 ;  /* 0x0000003637377211 */ /* 0x004fe400078e08ff */
[----:B------:R2:W-:Y:S01]  /*4920*/  STL.64 [R1+0x550], R220 ;  /* 0x000550dc01007387 */ /* 0x0005e20000100a00 */
[----:B------:R-:W-:Y:S02]  /*4930*/  LEA.HI.X.SX32 R225, R129, R2, 0x1, P1 ;  /* 0x0000000281e17211 */ /* 0x000fe400008f0eff */
[----:B------:R-:W-:Y:S01]  /*4940*/  CS2R R128, SRZ ;  /* 0x0000000000807805 */ /* 0x000fe2000001ff00 */
[----:B------:R-:W-:Y:S01]  /*4950*/  IMAD R50, R50, 0x2, R55 ;  /* 0x0000000232327824 */ /* 0x000fe200078e0237 */
[----:B------:R-:W4:Y:S01]  /*4960*/  LDC R44, c[0x0][0x268] ;  /* 0x00009a00ff2c7b82 */ /* 0x000f220000000800 */
[----:B------:R2:W-:Y:S01]  /*4970*/  STL.64 [R1+0x548], R224 ;  /* 0x000548e001007387 */ /* 0x0005e20000100a00 */
[-C--:B0-----:R-:W-:Y:S01]  /*4980*/  LEA R222, P2, R125, R6.reuse, 0x1 ;  /* 0x000000067dde7211 */ /* 0x081fe200078408ff */
[----:B---3--:R-:W-:Y:S01]  /*4990*/  IMAD R48, R123, 0x2, R50 ;  /* 0x000000027b307824 */ /* 0x008fe200078e0232 */
[----:B--2---:R-:W-:-:S04]  /*49a0*/  LEA R220, P3, R127, R6, 0x1 ;  /* 0x000000067fdc7211 */ /* 0x004fc800078608ff */
[----:B------:R-:W0:Y:S01]  /*49b0*/  LDC R113, c[0x0][0x268] ;  /* 0x00009a00ff717b82 */ /* 0x000e220000000800 */
[-C--:B------:R-:W-:Y:S02]  /*49c0*/  LEA.HI.X.SX32 R223, R125, R2.reuse, 0x1, P2 ;  /* 0x000000027ddf7211 */ /* 0x080fe400010f0eff */
[----:B------:R-:W-:Y:S02]  /*49d0*/  CS2R R122, SRZ ;  /* 0x00000000007a7805 */ /* 0x000fe4000001ff00 */
[----:B------:R-:W-:Y:S02]  /*49e0*/  LEA.HI.X.SX32 R221, R127, R2, 0x1, P3 ;  /* 0x000000027fdd7211 */ /* 0x000fe400018f0eff */
[----:B------:R-:W-:Y:S02]  /*49f0*/  CS2R R124, SRZ ;  /* 0x00000000007c7805 */ /* 0x000fe4000001ff00 */
[C---:B------:R-:W-:Y:S01]  /*4a00*/  LEA R224, P1, R121.reuse, R6, 0x1 ;  /* 0x0000000679e07211 */ /* 0x040fe200078208ff */
[----:B------:R2:W-:Y:S01]  /*4a10*/  STL.64 [R1+0x540], R222 ;  /* 0x000540de01007387 */ /* 0x0005e20000100a00 */
[----:B------:R-:W-:Y:S01]  /*4a20*/  CS2R R126, SRZ ;  /* 0x00000000007e7805 */ /* 0x000fe2000001ff00 */
[----:B------:R-:W3:Y:S01]  /*4a30*/  LDC R43, c[0x0][0x268] ;  /* 0x00009a00ff2b7b82 */ /* 0x000ee20000000800 */
[----:B------:R-:W-:Y:S01]  /*4a40*/  LEA.HI.X.SX32 R225, R121, R2, 0x1, P1 ;  /* 0x0000000279e17211 */ /* 0x000fe200008f0eff */
[----:B------:R2:W-:Y:S01]  /*4a50*/  STL.64 [R1+0x538], R220 ;  /* 0x000538dc01007387 */ /* 0x0005e20000100a00 */
[----:B-1----:R-:W-:Y:S01]  /*4a60*/  IMAD R49, R49, 0x2, R48 ;  /* 0x0000000231317824 */ /* 0x002fe200078e0230 */
[----:B------:R-:W-:-:S02]  /*4a70*/  CS2R R120, SRZ ;  /* 0x0000000000787805 */ /* 0x000fc4000001ff00 */
[----:B------:R1:W-:Y:S02]  /*4a80*/  STL.64 [R1+0x530], R224 ;  /* 0x000530e001007387 */ /* 0x0003e40000100a00 */
[----:B------:R-:W3:Y:S01]  /*4a90*/  LDC R38, c[0x0][0x268] ;  /* 0x00009a00ff267b82 */ /* 0x000ee20000000800 */
[----:B----4-:R-:W-:Y:S01]  /*4aa0*/  IMAD R44, R44, 0x2, R49 ;  /* 0x000000022c2c7824 */ /* 0x010fe200078e0231 */
[-C--:B--2---:R-:W-:Y:S02]  /*4ab0*/  LEA R222, P2, R117, R6.reuse, 0x1 ;  /* 0x0000000675de7211 */ /* 0x084fe400078408ff */
[----:B------:R-:W-:Y:S02]  /*4ac0*/  LEA R220, P3, R119, R6, 0x1 ;  /* 0x0000000677dc7211 */ /* 0x000fe400078608ff */
[-C--:B------:R-:W-:Y:S02]  /*4ad0*/  LEA.HI.X.SX32 R223, R117, R2.reuse, 0x1, P2 ;  /* 0x0000000275df7211 */ /* 0x080fe400010f0eff */
[----:B------:R-:W2:Y:S01]  /*4ae0*/  LDC R101, c[0x0][0x268] ;  /* 0x00009a00ff657b82 */ /* 0x000ea20000000800 */
[----:B------:R-:W-:-:S02]  /*4af0*/  LEA.HI.X.SX32 R221, R119, R2, 0x1, P3 ;  /* 0x0000000277dd7211 */ /* 0x000fc400018f0eff */
[----:B------:R-:W-:Y:S02]  /*4b00*/  CS2R R116, SRZ ;  /* 0x0000000000747805 */ /* 0x000fe4000001ff00 */
[----:B-1----:R-:W-:Y:S01]  /*4b10*/  LEA R224, P1, R115, R6, 0x1 ;  /* 0x0000000673e07211 */ /* 0x002fe200078208ff */
[----:B------:R1:W-:Y:S01]  /*4b20*/  STL.64 [R1+0x528], R222 ;  /* 0x000528de01007387 */ /* 0x0003e20000100a00 */
[----:B0-----:R-:W-:Y:S02]  /*4b30*/  LEA R42, R113, R44, 0x1 ;  /* 0x0000002c712a7211 */ /* 0x001fe400078e08ff */
[----:B------:R-:W-:Y:S02]  /*4b40*/  CS2R R112, SRZ ;  /* 0x0000000000707805 */ /* 0x000fe4000001ff00 */
[----:B------:R-:W-:Y:S01]  /*4b50*/  LEA.HI.X.SX32 R225, R115, R2, 0x1, P1 ;  /* 0x0000000273e17211 */ /* 0x000fe200008f0eff */
[----:B------:R0:W-:Y:S01]  /*4b60*/  STL.64 [R1+0x520], R220 ;  /* 0x000520dc01007387 */ /* 0x0001e20000100a00 */
[----:B------:R-:W4:Y:S01]  /*4b70*/  LDC R37, c[0x0][0x268] ;  /* 0x00009a00ff257b82 */ /* 0x000f220000000800 */
[----:B---3--:R-:W-:Y:S01]  /*4b80*/  IMAD R43, R43, 0x2, R42 ;  /* 0x000000022b2b7824 */ /* 0x008fe200078e022a */
[----:B------:R-:W-:Y:S01]  /*4b90*/  CS2R R114, SRZ ;  /* 0x0000000000727805 */ /* 0x000fe2000001ff00 */
[----:B------:R3:W-:Y:S01]  /*4ba0*/  STL.64 [R1+0x518], R224 ;  /* 0x000518e001007387 */ /* 0x0007e20000100a00 */
[----:B------:R-:W-:Y:S01]  /*4bb0*/  CS2R R118, SRZ ;  /* 0x0000000000767805 */ /* 0x000fe2000001ff00 */
[----:B------:R-:W-:Y:S01]  /*4bc0*/  IMAD R38, R38, 0x2, R43 ;  /* 0x0000000226267824 */ /* 0x000fe200078e022b */
[----:B-1----:R-:W-:-:S02]  /*4bd0*/  LEA R222, P2, R109, R6, 0x1 ;  /* 0x000000066dde7211 */ /* 0x002fc400078408ff */
[----:B------:R-:W1:Y:S01]  /*4be0*/  LDC R32, c[0x0][0x268] ;  /* 0x00009a00ff207b82 */ /* 0x000e620000000800 */
[----:B0-----:R-:W-:Y:S02]  /*4bf0*/  LEA R220, P3, R111, R6, 0x1 ;  /* 0x000000066fdc7211 */ /* 0x001fe400078608ff */
[-C--:B------:R-:W-:Y:S02]  /*4c00*/  LEA.HI.X.SX32 R223, R109, R2.reuse, 0x1, P2 ;  /* 0x000000026ddf7211 */ /* 0x080fe400010f0eff */
[----:B------:R-:W-:Y:S02]  /*4c10*/  CS2R R108, SRZ ;  /* 0x00000000006c7805 */ /* 0x000fe4000001ff00 */
[----:B------:R-:W-:Y:S01]  /*4c20*/  LEA.HI.X.SX32 R221, R111, R2, 0x1, P3 ;  /* 0x000000026fdd7211 */ /* 0x000fe200018f0eff */
[----:B------:R-:W0:Y:S01]  /*4c30*/  LDC R91, c[0x0][0x268] ;  /* 0x00009a00ff5b7b82 */ /* 0x000e220000000800 */
[----:B---3--:R-:W-:Y:S01]  /*4c40*/  LEA R224, P1, R107, R6, 0x1 ;  /* 0x000000066be07211 */ /* 0x008fe200078208ff */
[----:B------:R3:W-:Y:S01]  /*4c50*/  STL.64 [R1+0x510], R222 ;  /* 0x000510de01007387 */ /* 0x0007e20000100a00 */
[----:B--2---:R-:W-:Y:S01]  /*4c60*/  IMAD R36, R101, 0x2, R38 ;  /* 0x0000000265247824 */ /* 0x004fe200078e0226 */
[----:B------:R-:W-:-:S02]  /*4c70*/  CS2R R100, SRZ ;  /* 0x0000000000647805 */ /* 0x000fc4000001ff00 */
[----:B------:R-:W-:Y:S01]  /*4c80*/  LEA.HI.X.SX32 R225, R107, R2, 0x1, P1 ;  /* 0x000000026be17211 */ /* 0x000fe200008f0eff */
[----:B------:R2:W-:Y:S01]  /*4c90*/  STL.64 [R1+0x508], R220 ;  /* 0x000508dc01007387 */ /* 0x0005e20000100a00 */
[----:B------:R-:W-:Y:S01]  /*4ca0*/  CS2R R106, SRZ ;  /* 0x00000000006a7805 */ /* 0x000fe2000001ff00 */
[----:B------:R-:W0:Y:S01]  /*4cb0*/  LDC R31, c[0x0][0x268] ;  /* 0x00009a00ff1f7b82 */ /* 0x000e220000000800 */
[----:B----4-:R-:W-:Y:S01]  /*4cc0*/  IMAD R37, R37, 0x2, R36 ;  /* 0x0000000225257824 */ /* 0x010fe200078e0224 */
[----:B------:R4:W-:Y:S01]  /*4cd0*/  STL.64 [R1+0x500], R224 ;  /* 0x000500e001007387 */ /* 0x0009e20000100a00 */
[----:B------:R-:W-:Y:S02]  /*4ce0*/  CS2R R110, SRZ ;  /* 0x00000000006e7805 */ /* 0x000fe4000001ff00 */
[----:B---3--:R-:W-:-:S03]  /*4cf0*/  LEA R222, P2, R103, R6, 0x1 ;  /* 0x0000000667de7211 */ /* 0x008fc600078408ff */
[----:B------:R-:W3:Y:S01]  /*4d00*/  LDC R18, c[0x0][0x268] ;  /* 0x00009a00ff127b82 */ /* 0x000ee20000000800 */
[----:B-1----:R-:W-:Y:S02]  /*4d10*/  LEA R32, R32, R37, 0x1 ;  /* 0x0000002520207211 */ /* 0x002fe400078e08ff */
[----:B--2---:R-:W-:Y:S02]  /*4d20*/  LEA R220, P3, R105, R6, 0x1 ;  /* 0x0000000669dc7211 */ /* 0x004fe400078608ff */
[-C--:B------:R-:W-:Y:S02]  /*4d30*/  LEA.HI.X.SX32 R223, R103, R2.reuse, 0x1, P2 ;  /* 0x0000000267df7211 */ /* 0x080fe400010f0eff */
[----:B------:R-:W-:Y:S02]  /*4d40*/  CS2R R102, SRZ ;  /* 0x0000000000667805 */ /* 0x000fe4000001ff00 */
[----:B------:R-:W-:Y:S01]  /*4d50*/  LEA.HI.X.SX32 R221, R105, R2, 0x1, P3 ;  /* 0x0000000269dd7211 */ /* 0x000fe200018f0eff */
[----:B------:R-:W1:Y:S01]  /*4d60*/  LDC R7, c[0x0][0x268] ;  /* 0x00009a00ff077b82 */ /* 0x000e620000000800 */
[----:B----4-:R-:W-:Y:S01]  /*4d70*/  LEA R224, P1, R99, R6, 0x1 ;  /* 0x0000000663e07211 */ /* 0x010fe200078208ff */
[----:B------:R2:W-:Y:S01]  /*4d80*/  STL.64 [R1+0x4f8], R222 ;  /* 0x0004f8de01007387 */ /* 0x0005e20000100a00 */
[----:B0-----:R-:W-:Y:S01]  /*4d90*/  IMAD R30, R91, 0x2, R32 ;  /* 0x000000025b1e7824 */ /* 0x001fe200078e0220 */
[----:B------:R-:W-:-:S02]  /*4da0*/  CS2R R90, SRZ ;  /* 0x00000000005a7805 */ /* 0x000fc4000001ff00 */
[----:B------:R-:W-:Y:S01]  /*4db0*/  LEA.HI.X.SX32 R225, R99, R2, 0x1, P1 ;  /* 0x0000000263e17211 */ /* 0x000fe200008f0eff */
[----:B------:R0:W-:Y:S01]  /*4dc0*/  STL.64 [R1+0x4f0], R220 ;  /* 0x0004f0dc01007387 */ /* 0x0001e20000100a00 */
[----:B------:R-:W-:Y:S01]  /*4dd0*/  CS2R R98, SRZ ;  /* 0x0000000000627805 */ /* 0x000fe2000001ff00 */
[----:B------:R-:W4:Y:S01]  /*4de0*/  LDC R26, c[0x0][0x268] ;  /* 0x00009a00ff1a7b82 */ /* 0x000f220000000800 */
[----:B------:R-:W-:Y:S01]  /*4df0*/  IMAD R31, R31, 0x2, R30 ;  /* 0x000000021f1f7824 */ /* 0x000fe200078e021e */
[----:B------:R0:W-:Y:S01]  /*4e00*/  STL.64 [R1+0x4e8], R224 ;  /* 0x0004e8e001007387 */ /* 0x0001e20000100a00 */
[----:B------:R-:W-:Y:S02]  /*4e10*/  CS2R R104, SRZ ;  /* 0x0000000000687805 */ /* 0x000fe4000001ff00 */
[----:B--2---:R-:W-:-:S03]  /*4e20*/  LEA R222, P2, R95, R6, 0x1 ;  /* 0x000000065fde7211 */ /* 0x004fc600078408ff */
[----:B------:R-:W2:Y:S01]  /*4e30*/  LDC R13, c[0x0][0x268] ;  /* 0x00009a00ff0d7b82 */ /* 0x000ea20000000800 */
[----:B---3--:R-:W-:Y:S01]  /*4e40*/  IMAD R18, R18, 0x2, R31 ;  /* 0x0000000212127824 */ /* 0x008fe200078e021f */
[----:B0-----:R-:W-:Y:S02]  /*4e50*/  LEA R220, P3, R97, R6, 0x1 ;  /* 0x0000000661dc7211 */ /* 0x001fe400078608ff */
[-C--:B------:R-:W-:Y:S02]  /*4e60*/  LEA.HI.X.SX32 R223, R95, R2.reuse, 0x1, P2 ;  /* 0x000000025fdf7211 */ /* 0x080fe400010f0eff */
[----:B------:R-:W-:Y:S02]  /*4e70*/  CS2R R94, SRZ ;  /* 0x00000000005e7805 */ /* 0x000fe4000001ff00 */
[----:B------:R-:W-:Y:S02]  /*4e80*/  LEA.HI.X.SX32 R221, R97, R2, 0x1, P3 ;  /* 0x0000000261dd7211 */ /* 0x000fe400018f0eff */
[----:B------:R-:W-:-:S02]  /*4e90*/  CS2R R96, SRZ ;  /* 0x0000000000607805 */ /* 0x000fc4000001ff00 */
[----:B------:R-:W-:Y:S01]  /*4ea0*/  LEA R224, P1, R93, R6, 0x1 ;  /* 0x000000065de07211 */ /* 0x000fe200078208ff */
[----:B------:R0:W-:Y:S01]  /*4eb0*/  STL.64 [R1+0x4e0], R222 ;  /* 0x0004e0de01007387 */ /* 0x0001e20000100a00 */
[----:B------:R-:W3:Y:S01]  /*4ec0*/  LDC R17, c[0x0][0x268] ;  /* 0x00009a00ff117b82 */ /* 0x000ee20000000800 */
[----:B-1----:R-:W-:Y:S01]  /*4ed0*/  IMAD R7, R7, 0x2, R18 ;  /* 0x0000000207077824 */ /* 0x002fe200078e0212 */
[----:B------:R-:W-:Y:S01]  /*4ee0*/  LEA.HI.X.SX32 R225, R93, R2, 0x1, P1 ;  /* 0x000000025de17211 */ /* 0x000fe200008f0eff */
[----:B------:R1:W-:Y:S01]  /*4ef0*/  STL.64 [R1+0x4d8], R220 ;  /* 0x0004d8dc01007387 */ /* 0x0003e20000100a00 */
[----:B------:R-:W-:Y:S02]  /*4f00*/  CS2R R92, SRZ ;  /* 0x00000000005c7805 */ /* 0x000fe4000001ff00 */
[----:B----4-:R-:W-:Y:S01]  /*4f10*/  LEA R26, R26, R7, 0x1 ;  /* 0x000000071a1a7211 */ /* 0x010fe200078e08ff */
[----:B------:R4:W-:Y:S01]  /*4f20*/  STL.64 [R1+0x4d0], R224 ;  /* 0x0004d0e001007387 */ /* 0x0009e20000100a00 */
[----:B------:R-:W3:Y:S01]  /*4f30*/  LDC R23, c[0x0][0x268] ;  /* 0x00009a00ff177b82 */ /* 0x000ee20000000800 */
[----:B0-----:R-:W-:-:S02]  /*4f40*/  LEA R222, P2, R87, R6, 0x1 ;  /* 0x0000000657de7211 */ /* 0x001fc400078408ff */
[----:B--2---:R-:W-:Y:S01]  /*4f50*/  IMAD R13, R13, 0x2, R26 ;  /* 0x000000020d0d7824 */ /* 0x004fe200078e021a */
[----:B-1----:R-:W-:-:S04]  /*4f60*/  LEA R220, P3, R89, R6, 0x1 ;  /* 0x0000000659dc7211 */ /* 0x002fc800078608ff */
[----:B------:R-:W0:Y:S01]  /*4f70*/  LDC R8, c[0x0][0x268] ;  /* 0x00009a00ff087b82 */ /* 0x000e220000000800 */
[-C--:B------:R-:W-:Y:S02]  /*4f80*/  LEA.HI.X.SX32 R223, R87, R2.reuse, 0x1, P2 ;  /* 0x0000000257df7211 */ /* 0x080fe400010f0eff */
[----:B------:R-:W-:Y:S02]  /*4f90*/  CS2R R86, SRZ ;  /* 0x0000000000567805 */ /* 0x000fe4000001ff00 */
[----:B------:R-:W-:Y:S02]  /*4fa0*/  LEA.HI.X.SX32 R221, R89, R2, 0x1, P3 ;  /* 0x0000000259dd7211 */ /* 0x000fe400018f0eff */
[----:B------:R-:W-:Y:S02]  /*4fb0*/  CS2R R88, SRZ ;  /* 0x0000000000587805 */ /* 0x000fe4000001ff00 */
[C---:B----4-:R-:W-:Y:S01]  /*4fc0*/  LEA R224, P1, R85.reuse, R6, 0x1 ;  /* 0x0000000655e07211 */ /* 0x050fe200078208ff */
[----:B------:R1:W-:Y:S01]  /*4fd0*/  STL.64 [R1+0x4c8], R222 ;  /* 0x0004c8de01007387 */ /* 0x0003e20000100a00 */
[----:B------:R-:W2:Y:S02]  /*4fe0*/  LDC R3, c[0x0][0x268] ;  /* 0x00009a00ff037b82 */ /* 0x000ea40000000800 */
[----:B------:R-:W-:Y:S01]  /*4ff0*/  LEA.HI.X.SX32 R225, R85, R2, 0x1, P1 ;  /* 0x0000000255e17211 */ /* 0x000fe200008f0eff */
[----:B------:R4:W-:Y:S01]  /*5000*/  STL.64 [R1+0x4c0], R220 ;  /* 0x0004c0dc01007387 */ /* 0x0009e20000100a00 */
[----:B---3--:R-:W-:Y:S01]  /*5010*/  IMAD R17, R17, 0x2, R13 ;  /* 0x0000000211117824 */ /* 0x008fe200078e020d */
[----:B------:R-:W-:-:S02]  /*5020*/  CS2R R84, SRZ ;  /* 0x0000000000547805 */ /* 0x000fc4000001ff00 */
[----:B------:R3:W-:Y:S01]  /*5030*/  STL.64 [R1+0x4b8], R224 ;  /* 0x0004b8e001007387 */ /* 0x0007e20000100a00 */
[----:B------:R-:W2:Y:S01]  /*5040*/  LDC R22, c[0x0][0x268] ;  /* 0x00009a00ff167b82 */ /* 0x000ea20000000800 */
[----:B------:R-:W-:Y:S01]  /*5050*/  IMAD R23, R23, 0x2, R17 ;  /* 0x0000000217177824 */ /* 0x000fe200078e0211 */
[-C--:B-1----:R-:W-:Y:S02]  /*5060*/  LEA R222, P2, R81, R6.reuse, 0x1 ;  /* 0x0000000651de7211 */ /* 0x082fe400078408ff */
[----:B----4-:R-:W-:Y:S02]  /*5070*/  LEA R220, P3, R83, R6, 0x1 ;  /* 0x0000000653dc7211 */ /* 0x010fe400078608ff */
[-C--:B------:R-:W-:Y:S02]  /*5080*/  LEA.HI.X.SX32 R223, R81, R2.reuse, 0x1, P2 ;  /* 0x0000000251df7211 */ /* 0x080fe400010f0eff */
[----:B------:R-:W1:Y:S01]  /*5090*/  LDC R16, c[0x0][0x268] ;  /* 0x00009a00ff107b82 */ /* 0x000e620000000800 */
[----:B------:R-:W-:Y:S01]  /*50a0*/  LEA.HI.X.SX32 R221, R83, R2, 0x1, P3 ;  /* 0x0000000253dd7211 */ /* 0x000fe200018f0eff */
[----:B0-----:R-:W-:Y:S01]  /*50b0*/  IMAD R8, R8, 0x2, R23 ;  /* 0x0000000208087824 */ /* 0x001fe200078e0217 */
[C---:B---3--:R-:W-:Y:S01]  /*50c0*/  LEA R224, P1, R80.reuse, R6, 0x1 ;  /* 0x0000000650e07211 */ /* 0x048fe200078208ff */
[----:B------:R0:W-:Y:S03]  /*50d0*/  STL.64 [R1+0x4b0], R222 ;  /* 0x0004b0de01007387 */ /* 0x0001e60000100a00 */
[----:B------:R-:W-:Y:S01]  /*50e0*/  LEA.HI.X.SX32 R225, R80, R2, 0x1, P1 ;  /* 0x0000000250e17211 */ /* 0x000fe200008f0eff */
[----:B------:R3:W-:Y:S01]  /*50f0*/  STL.64 [R1+0x4a8], R220 ;  /* 0x0004a8dc01007387 */ /* 0x0007e20000100a00 */
[----:B------:R-:W4:Y:S01]  /*5100*/  LDC R12, c[0x0][0x268] ;  /* 0x00009a00ff0c7b82 */ /* 0x000f220000000800 */
[----:B--2---:R-:W-:-:S02]  /*5110*/  LEA R3, R3, R8, 0x1 ;  /* 0x0000000803037211 */ /* 0x004fc400078e08ff */
[----:B------:R-:W-:Y:S01]  /*5120*/  CS2R R80, SRZ ;  /* 0x0000000000507805 */ /* 0x000fe2000001ff00 */
[----:B------:R2:W-:Y:S02]  /*5130*/  STL.64 [R1+0x4a0], R224 ;  /* 0x0004a0e001007387 */ /* 0x0005e40000100a00 */
[----:B------:R-:W-:Y:S01]  /*5140*/  IMAD R22, R22, 0x2, R3 ;  /* 0x0000000216167824 */ /* 0x000fe200078e0203 */
[CC--:B0-----:R-:W-:Y:S01]  /*5150*/  LEA R222, P2, R78.reuse, R6.reuse, 0x1 ;  /* 0x000000064ede7211 */ /* 0x0c1fe200078408ff */
[----:B------:R-:W0:Y:S01]  /*5160*/  LDC R21, c[0x0][0x268] ;  /* 0x00009a00ff157b82 */ /* 0x000e220000000800 */
[C---:B---3--:R-:W-:Y:S02]  /*5170*/  LEA R220, P3, R79.reuse, R6, 0x1 ;  /* 0x000000064fdc7211 */ /* 0x048fe400078608ff */
[-C--:B------:R-:W-:Y:S02]  /*5180*/  LEA.HI.X.SX32 R223, R78, R2.reuse, 0x1, P2 ;  /* 0x000000024edf7211 */ /* 0x080fe400010f0eff */
[----:B------:R-:W-:-:S03]  /*5190*/  LEA.HI.X.SX32 R221, R79, R2, 0x1, P3 ;  /* 0x000000024fdd7211 */ /* 0x000fc600018f0eff */
[----:B------:R-:W3:Y:S01]  /*51a0*/  LDC R5, c[0x0][0x268] ;  /* 0x00009a00ff057b82 */ /* 0x000ee20000000800 */
[----:B--2---:R-:W-:Y:S01]  /*51b0*/  LEA R224, P1, R74, R6, 0x1 ;  /* 0x000000064ae07211 */ /* 0x004fe200078208ff */
[----:B------:R2:W-:Y:S01]  /*51c0*/  STL.64 [R1+0x498], R222 ;  /* 0x000498de01007387 */ /* 0x0005e20000100a00 */
[----:B-1----:R-:W-:Y:S01]  /*51d0*/  IMAD R16, R16, 0x2, R22 ;  /* 0x0000000210107824 */ /* 0x002fe200078e0216 */
[----:B------:R-:W-:Y:S02]  /*51e0*/  CS2R R78, SRZ ;  /* 0x00000000004e7805 */ /* 0x000fe4000001ff00 */
[----:B------:R-:W-:Y:S01]  /*51f0*/  LEA.HI.X.SX32 R225, R74, R2, 0x1, P1 ;  /* 0x000000024ae17211 */ /* 0x000fe200008f0eff */
[----:B------:R1:W-:Y:S01]  /*5200*/  STL.64 [R1+0x490], R220 ;  /* 0x000490dc01007387 */ /* 0x0003e20000100a00 */
[----:B------:R-:W3:Y:S01]  /*5210*/  LDC R15, c[0x0][0x268] ;  /* 0x00009a00ff0f7b82 */ /* 0x000ee20000000800 */
[----:B----4-:R-:W-:Y:S02]  /*5220*/  IMAD R12, R12, 0x2, R16 ;  /* 0x000000020c0c7824 */ /* 0x010fe400078e0210 */
[----:B------:R4:W-:Y:S01]  /*5230*/  STL.64 [R1+0x488], R224 ;  /* 0x000488e001007387 */ /* 0x0009e20000100a00 */
[----:B--2---:R-:W-:-:S04]  /*5240*/  LEA R222, P2, R72, R6, 0x1 ;  /* 0x0000000648de7211 */ /* 0x004fc800078408ff */
[----:B------:R-:W2:Y:S01]  /*5250*/  LDC R20, c[0x0][0x268] ;  /* 0x00009a00ff147b82 */ /* 0x000ea20000000800 */
[----:B0-----:R-:W-:Y:S01]  /*5260*/  IMAD R21, R21, 0x2, R12 ;  /* 0x0000000215157824 */ /* 0x001fe200078e020c */
[C---:B-1----:R-:W-:Y:S02]  /*5270*/  LEA R220, P3, R73.reuse, R6, 0x1 ;  /* 0x0000000649dc7211 */ /* 0x042fe400078608ff */
[-C--:B------:R-:W-:Y:S02]  /*5280*/  LEA.HI.X.SX32 R223, R72, R2.reuse, 0x1, P2 ;  /* 0x0000000248df7211 */ /* 0x080fe400010f0eff */
[----:B------:R-:W-:Y:S02]  /*5290*/  LEA.HI.X.SX32 R221, R73, R2, 0x1, P3 ;  /* 0x0000000249dd7211 */ /* 0x000fe400018f0eff */
[----:B------:R-:W-:Y:S02]  /*52a0*/  CS2R R72, SRZ ;  /* 0x0000000000487805 */ /* 0x000fe4000001ff00 */
[----:B----4-:R-:W-:Y:S01]  /*52b0*/  LEA R224, P1, R68, R6, 0x1 ;  /* 0x0000000644e07211 */ /* 0x010fe200078208ff */
[----:B------:R0:W-:Y:S01]  /*52c0*/  STL.64 [R1+0x480], R222 ;  /* 0x000480de01007387 */ /* 0x0001e20000100a00 */
[----:B------:R-:W1:Y:S01]  /*52d0*/  LDC R10, c[0x0][0x268] ;  /* 0x00009a00ff0a7b82 */ /* 0x000e620000000800 */
[----:B---3--:R-:W-:-:S02]  /*52e0*/  LEA R5, R5, R21, 0x1 ;  /* 0x0000001505057211 */ /* 0x008fc400078e08ff */
[----:B------:R3:W-:Y:S01]  /*52f0*/  STL.64 [R1+0x478], R220 ;  /* 0x000478dc01007387 */ /* 0x0007e20000100a00 */
[----:B------:R-:W-:Y:S02]  /*5300*/  LEA.HI.X.SX32 R225, R68, R2, 0x1, P1 ;  /* 0x0000000244e17211 */ /* 0x000fe400008f0eff */
[----:B------:R-:W-:Y:S02]  /*5310*/  IMAD R15, R15, 0x2, R5 ;  /* 0x000000020f0f7824 */ /* 0x000fe400078e0205 */
[----:B------:R-:W4:Y:S01]  /*5320*/  LDC R11, c[0x0][0x268] ;  /* 0x00009a00ff0b7b82 */ /* 0x000f220000000800 */
[----:B------:R3:W-:Y:S01]  /*5330*/  STL.64 [R1+0x470], R224 ;  /* 0x000470e001007387 */ /* 0x0007e20000100a00 */
[-C--:B0-----:R-:W-:Y:S01]  /*5340*/  LEA R222, P2, R66, R6.reuse, 0x1 ;  /* 0x0000000642de7211 */ /* 0x081fe200078408ff */
[----:B--2---:R-:W-:Y:S01]  /*5350*/  IMAD R20, R20, 0x2, R15 ;  /* 0x0000000214147824 */ /* 0x004fe200078e020f */
[----:B---3--:R-:W-:-:S04]  /*5360*/  LEA R220, P3, R67, R6, 0x1 ;  /* 0x0000000643dc7211 */ /* 0x008fc800078608ff */
[----:B------:R-:W0:Y:S01]  /*5370*/  LDC R19, c[0x0][0x268] ;  /* 0x00009a00ff137b82 */ /* 0x000e220000000800 */
[-C--:B------:R-:W-:Y:S02]  /*5380*/  LEA.HI.X.SX32 R223, R66, R2.reuse, 0x1, P2 ;  /* 0x0000000242df7211 */ /* 0x080fe400010f0eff */
[----:B------:R-:W-:Y:S02]  /*5390*/  LEA.HI.X.SX32 R221, R67, R2, 0x1, P3 ;  /* 0x0000000243dd7211 */ /* 0x000fe400018f0eff */
[----:B------:R-:W-:Y:S02]  /*53a0*/  CS2R R66, SRZ ;  /* 0x0000000000427805 */ /* 0x000fe4000001ff00 */
[C---:B------:R-:W-:Y:S01]  /*53b0*/  LEA R224, P1, R62.reuse, R6, 0x1 ;  /* 0x000000063ee07211 */ /* 0x040fe200078208ff */
[----:B------:R2:W-:Y:S01]  /*53c0*/  STL.64 [R1+0x468], R222 ;  /* 0x000468de01007387 */ /* 0x0005e20000100a00 */
[----:B------:R-:W3:Y:S02]  /*53d0*/  LDC R14, c[0x0][0x268] ;  /* 0x00009a00ff0e7b82 */ /* 0x000ee40000000800 */
[----:B------:R-:W-:Y:S01]  /*53e0*/  LEA.HI.X.SX32 R225, R62, R2, 0x1, P1 ;  /* 0x000000023ee17211 */ /* 0x000fe200008f0eff */
[----:B------:R2:W-:Y:S01]  /*53f0*/  STL.64 [R1+0x460], R220 ;  /* 0x000460dc01007387 */ /* 0x0005e20000100a00 */
[----:B-1----:R-:W-:-:S03]  /*5400*/  IMAD R10, R10, 0x2, R20 ;  /* 0x000000020a0a7824 */ /* 0x002fc600078e0214 */
[----:B------:R1:W-:Y:S01]  /*5410*/  STL.64 [R1+0x458], R224 ;  /* 0x000458e001007387 */ /* 0x0003e20000100a00 */
[----:B------:R-:W3:Y:S01]  /*5420*/  LDC R9, c[0x0][0x268] ;  /* 0x00009a00ff097b82 */ /* 0x000ee20000000800 */
[----:B----4-:R-:W-:Y:S01]  /*5430*/  IMAD R11, R11, 0x2, R10 ;  /* 0x000000020b0b7824 */ /* 0x010fe200078e020a */
[CC--:B--2---:R-:W-:Y:S02]  /*5440*/  LEA R222, P2, R60.reuse, R6.reuse, 0x1 ;  /* 0x000000063cde7211 */ /* 0x0c4fe400078408ff */
[C---:B------:R-:W-:Y:S02]  /*5450*/  LEA R220, P3, R61.reuse, R6, 0x1 ;  /* 0x000000063ddc7211 */ /* 0x040fe400078608ff */
[-C--:B------:R-:W-:Y:S02]  /*5460*/  LEA.HI.X.SX32 R223, R60, R2.reuse, 0x1, P2 ;  /* 0x000000023cdf7211 */ /* 0x080fe400010f0eff */
[----:B------:R-:W2:Y:S01]  /*5470*/  LDC R27, c[0x0][0x268] ;  /* 0x00009a00ff1b7b82 */ /* 0x000ea20000000800 */
[----:B------:R-:W-:-:S02]  /*5480*/  LEA.HI.X.SX32 R221, R61, R2, 0x1, P3 ;  /* 0x000000023ddd7211 */ /* 0x000fc400018f0eff */
[----:B------:R-:W-:Y:S02]  /*5490*/  CS2R R60, SRZ ;  /* 0x00000000003c7805 */ /* 0x000fe4000001ff00 */
[C---:B-1----:R-:W-:Y:S01]  /*54a0*/  LEA R224, P1, R56.reuse, R6, 0x1 ;  /* 0x0000000638e07211 */ /* 0x042fe200078208ff */
[----:B------:R1:W-:Y:S01]  /*54b0*/  STL.64 [R1+0x450], R222 ;  /* 0x000450de01007387 */ /* 0x0003e20000100a00 */
[----:B0-----:R-:W-:Y:S02]  /*54c0*/  LEA R19, R19, R11, 0x1 ;  /* 0x0000000b13137211 */ /* 0x001fe400078e08ff */
[----:B------:R-:W-:Y:S01]  /*54d0*/  LEA.HI.X.SX32 R225, R56, R2, 0x1, P1 ;  /* 0x0000000238e17211 */ /* 0x000fe200008f0eff */
[----:B------:R0:W-:Y:S01]  /*54e0*/  STL.64 [R1+0x448], R220 ;  /* 0x000448dc01007387 */ /* 0x0001e20000100a00 */
[----:B------:R-:W4:Y:S01]  /*54f0*/  LDC R28, c[0x0][0x268] ;  /* 0x00009a00ff1c7b82 */ /* 0x000f220000000800 */
[----:B---3--:R-:W-:Y:S02]  /*5500*/  IMAD R14, R14, 0x2, R19 ;  /* 0x000000020e0e7824 */ /* 0x008fe400078e0213 */
[----:B------:R3:W-:Y:S02]  /*5510*/  STL.64 [R1+0x440], R224 ;  /* 0x000440e001007387 */ /* 0x0007e40000100a00 */
[----:B------:R-:W-:Y:S01]  /*5520*/  IMAD R9, R9, 0x2, R14 ;  /* 0x0000000209097824 */ /* 0x000fe200078e020e */
[----:B-1----:R-:W-:-:S02]  /*5530*/  LEA R222, P2, R54, R6, 0x1 ;  /* 0x0000000636de7211 */ /* 0x002fc400078408ff */
[----:B------:R-:W1:Y:S01]  /*5540*/  LDC R29, c[0x0][0x268] ;  /* 0x00009a00ff1d7b82 */ /* 0x000e620000000800 */
[C---:B0-----:R-:W-:Y:S02]  /*5550*/  LEA R220, P3, R55.reuse, R6, 0x1 ;  /* 0x0000000637dc7211 */ /* 0x041fe400078608ff */
[-C--:B------:R-:W-:Y:S02]  /*5560*/  LEA.HI.X.SX32 R223, R54, R2.reuse, 0x1, P2 ;  /* 0x0000000236df7211 */ /* 0x080fe400010f0eff */
[----:B------:R-:W-:-:S03]  /*5570*/  LEA.HI.X.SX32 R221, R55, R2, 0x1, P3 ;  /* 0x0000000237dd7211 */ /* 0x000fc600018f0eff */
[----:B------:R-:W0:Y:S01]  /*5580*/  LDC R33, c[0x0][0x268] ;  /* 0x00009a00ff217b82 */ /* 0x000e220000000800 */
[C---:B---3--:R-:W-:Y:S01]  /*5590*/  LEA R224, P1, R50.reuse, R6, 0x1 ;  /* 0x0000000632e07211 */ /* 0x048fe200078208ff */
[----:B------:R3:W-:Y:S01]  /*55a0*/  STL.64 [R1+0x438], R222 ;  /* 0x000438de01007387 */ /* 0x0007e20000100a00 */
[----:B------:R-:W-:Y:S02]  /*55b0*/  CS2R R54, SRZ ;  /* 0x0000000000367805 */ /* 0x000fe4000001ff00 */
[----:B------:R-:W-:Y:S01]  /*55c0*/  LEA.HI.X.SX32 R225, R50, R2, 0x1, P1 ;  /* 0x0000000232e17211 */ /* 0x000fe200008f0eff */
[----:B------:R2:W-:Y:S02]  /*55d0*/  STL.64 [R1+0x430], R220 ;  /* 0x000430dc01007387 */ /* 0x0005e40000100a00 */
[----:B------:R-:W0:Y:S02]  /*55e0*/  LDC R34, c[0x0][0x268] ;  /* 0x00009a00ff227b82 */ /* 0x000e240000000800 */
[----:B------:R4:W-:Y:S01]  /*55f0*/  STL.64 [R1+0x428], R224 ;  /* 0x000428e001007387 */ /* 0x0009e20000100a00 */
[----:B---3--:R-:W-:-:S05]  /*5600*/  LEA R222, P2, R48, R6, 0x1 ;  /* 0x0000000630de7211 */ /* 0x008fca00078408ff */
[----:B------:R-:W3:Y:S01]  /*5610*/  LDC R35, c[0x0][0x268] ;  /* 0x00009a00ff237b82 */ /* 0x000ee20000000800 */
[C---:B--2---:R-:W-:Y:S02]  /*5620*/  LEA R220, P3, R49.reuse, R6, 0x1 ;  /* 0x0000000631dc7211 */ /* 0x044fe400078608ff */
[-C--:B------:R-:W-:Y:S02]  /*5630*/  LEA.HI.X.SX32 R223, R48, R2.reuse, 0x1, P2 ;  /* 0x0000000230df7211 */ /* 0x080fe400010f0eff */
[----:B------:R-:W-:Y:S02]  /*5640*/  LEA.HI.X.SX32 R221, R49, R2, 0x1, P3 ;  /* 0x0000000231dd7211 */ /* 0x000fe400018f0eff */
[----:B------:R-:W-:Y:S02]  /*5650*/  CS2R R48, SRZ ;  /* 0x0000000000307805 */ /* 0x000fe4000001ff00 */
[C---:B----4-:R-:W-:Y:S01]  /*5660*/  LEA R224, P1, R44.reuse, R6, 0x1 ;  /* 0x000000062ce07211 */ /* 0x050fe200078208ff */
[----:B------:R2:W-:Y:S01]  /*5670*/  STL.64 [R1+0x420], R222 ;  /* 0x000420de01007387 */ /* 0x0005e20000100a00 */
[----:B------:R-:W4:Y:S02]  /*5680*/  LDC R39, c[0x0][0x268] ;  /* 0x00009a00ff277b82 */ /* 0x000f240000000800 */
[----:B------:R-:W-:Y:S01]  /*5690*/  LEA.HI.X.SX32 R225, R44, R2, 0x1, P1 ;  /* 0x000000022ce17211 */ /* 0x000fe200008f0eff */
[----:B------:R1:W-:Y:S04]  /*56a0*/  STL.64 [R1+0x418], R220 ;  /* 0x000418dc01007387 */ /* 0x0003e80000100a00 */
[----:B------:R0:W-:Y:S01]  /*56b0*/  STL.64 [R1+0x410], R224 ;  /* 0x000410e001007387 */ /* 0x0001e20000100a00 */
[----:B------:R-:W4:Y:S01]  /*56c0*/  LDC R40, c[0x0][0x268] ;  /* 0x00009a00ff287b82 */ /* 0x000f220000000800 */
[----:B--2---:R-:W-:-:S02]  /*56d0*/  LEA R222, P2, R42, R6, 0x1 ;  /* 0x000000062ade7211 */ /* 0x004fc400078408ff */
[----:B-1----:R-:W-:-:S05]  /*56e0*/  LEA R220, P3, R43, R6, 0x1 ;  /* 0x000000062bdc7211 */ /* 0x002fca00078608ff */
[----:B------:R-:W1:Y:S01]  /*56f0*/  LDC R41, c[0x0][0x268] ;  /* 0x00009a00ff297b82 */ /* 0x000e620000000800 */
[-C--:B------:R-:W-:Y:S02]  /*5700*/  LEA.HI.X.SX32 R223, R42, R2.reuse, 0x1, P2 ;  /* 0x000000022adf7211 */ /* 0x080fe400010f0eff */
[----:B------:R-:W-:Y:S02]  /*5710*/  LEA.HI.X.SX32 R221, R43, R2, 0x1, P3 ;  /* 0x000000022bdd7211 */ /* 0x000fe400018f0eff */
[----:B------:R-:W-:Y:S02]  /*5720*/  CS2R R42, SRZ ;  /* 0x00000000002a7805 */ /* 0x000fe4000001ff00 */
[C---:B0-----:R-:W-:Y:S01]  /*5730*/  LEA R224, P1, R38.reuse, R6, 0x1 ;  /* 0x0000000626e07211 */ /* 0x041fe200078208ff */
[----:B------:R0:W-:Y:S01]  /*5740*/  STL.64 [R1+0x408], R222 ;  /* 0x000408de01007387 */ /* 0x0001e20000100a00 */
[----:B------:R-:W2:Y:S02]  /*5750*/  LDC R45, c[0x0][0x268] ;  /* 0x00009a00ff2d7b82 */ /* 0x000ea40000000800 */
[----:B------:R-:W-:Y:S01]  /*5760*/  LEA.HI.X.SX32 R225, R38, R2, 0x1, P1 ;  /* 0x0000000226e17211 */ /* 0x000fe200008f0eff */
[----:B------:R3:W-:Y:S04]  /*5770*/  STL.64 [R1+0x400], R220 ;  /* 0x000400dc01007387 */ /* 0x0007e80000100a00 */
[----:B------:R4:W-:Y:S01]  /*5780*/  STL.64 [R1+0x3f8], R224 ;  /* 0x0003f8e001007387 */ /* 0x0009e20000100a00 */
[----:B------:R-:W2:Y:S01]  /*5790*/  LDC R46, c[0x0][0x268] ;  /* 0x00009a00ff2e7b82 */ /* 0x000ea20000000800 */
[----:B0-----:R-:W-:-:S02]  /*57a0*/  LEA R222, P2, R36, R6, 0x1 ;  /* 0x0000000624de7211 */ /* 0x001fc400078408ff */
[----:B---3--:R-:W-:Y:S02]  /*57b0*/  LEA R220, P3, R37, R6, 0x1 ;  /* 0x0000000625dc7211 */ /* 0x008fe400078608ff */
[----:B------:R-:W-:-:S03]  /*57c0*/  LEA.HI.X.SX32 R223, R36, R2, 0x1, P2 ;  /* 0x0000000224df7211 */ /* 0x000fc600010f0eff */
[----:B------:R-:W0:Y:S01]  /*57d0*/  LDC R47, c[0x0][0x268] ;  /* 0x00009a00ff2f7b82 */ /* 0x000e220000000800 */
[----:B------:R-:W-:Y:S02]  /*57e0*/  LEA.HI.X.SX32 R221, R37, R2, 0x1, P3 ;  /* 0x0000000225dd7211 */ /* 0x000fe400018f0eff */
[----:B------:R-:W-:Y:S02]  /*57f0*/  CS2R R36, SRZ ;  /* 0x0000000000247805 */ /* 0x000fe4000001ff00 */
[C---:B----4-:R-:W-:Y:S01]  /*5800*/  LEA R224, P1, R32.reuse, R6, 0x1 ;  /* 0x0000000620e07211 */ /* 0x050fe200078208ff */
[----:B------:R3:W-:Y:S03]  /*5810*/  STL.64 [R1+0x3f0], R222 ;  /* 0x0003f0de01007387 */ /* 0x0007e60000100a00 */
[----:B------:R-:W-:Y:S01]  /*5820*/  LEA.HI.X.SX32 R225, R32, R2, 0x1, P1 ;  /* 0x0000000220e17211 */ /* 0x000fe200008f0eff */
[----:B------:R4:W-:Y:S01]  /*5830*/  STL.64 [R1+0x3e8], R220 ;  /* 0x0003e8dc01007387 */ /* 0x0009e20000100a00 */
[----:B------:R-:W0:Y:S03]  /*5840*/  LDC R51, c[0x0][0x268] ;  /* 0x00009a00ff337b82 */ /* 0x000e260000000800 */
[----:B------:R1:W-:Y:S01]  /*5850*/  STL.64 [R1+0x3e0], R224 ;  /* 0x0003e0e001007387 */ /* 0x0003e20000100a00 */
[----:B---3--:R-:W-:-:S04]  /*5860*/  LEA R222, P2, R30, R6, 0x1 ;  /* 0x000000061ede7211 */ /* 0x008fc800078408ff */
[----:B------:R-:W3:Y:S01]  /*5870*/  LDC R52, c[0x0][0x268] ;  /* 0x00009a00ff347b82 */ /* 0x000ee20000000800 */
[C---:B----4-:R-:W-:Y:S02]  /*5880*/  LEA R220, P3, R31.reuse, R6, 0x1 ;  /* 0x000000061fdc7211 */ /* 0x050fe400078608ff */
[-C--:B------:R-:W-:Y:S02]  /*5890*/  LEA.HI.X.SX32 R223, R30, R2.reuse, 0x1, P2 ;  /* 0x000000021edf7211 */ /* 0x080fe400010f0eff */
[----:B------:R-:W-:-:S03]  /*58a0*/  LEA.HI.X.SX32 R221, R31, R2, 0x1, P3 ;  /* 0x000000021fdd7211 */ /* 0x000fc600018f0eff */
[----:B------:R-:W4:Y:S01]  /*58b0*/  LDC R53, c[0x0][0x268] ;  /* 0x00009a00ff357b82 */ /* 0x000f220000000800 */
[C---:B-1----:R-:W-:Y:S01]  /*58c0*/  LEA R224, P1, R18.reuse, R6, 0x1 ;  /* 0x0000000612e07211 */ /* 0x042fe200078208ff */
[----:B------:R1:W-:Y:S01]  /*58d0*/  STL.64 [R1+0x3d8], R222 ;  /* 0x0003d8de01007387 */ /* 0x0003e20000100a00 */
[----:B------:R-:W-:Y:S02]  /*58e0*/  CS2R R30, SRZ ;  /* 0x00000000001e7805 */ /* 0x000fe4000001ff00 */
[----:B------:R-:W-:Y:S01]  /*58f0*/  LEA.HI.X.SX32 R225, R18, R2, 0x1, P1 ;  /* 0x0000000212e17211 */ /* 0x000fe200008f0eff */
[----:B------:R2:W-:Y:S01]  /*5900*/  STL.64 [R1+0x3d0], R220 ;  /* 0x0003d0dc01007387 */ /* 0x0005e20000100a00 */
[----:B------:R-:W-:Y:S01]  /*5910*/  IMAD R18, R27, 0x2, R9 ;  /* 0x000000021b127824 */ /* 0x000fe200078e0209 */
[----:B------:R-:W4:Y:S02]  /*5920*/  LDC R57, c[0x0][0x268] ;  /* 0x00009a00ff397b82 */ /* 0x000f240000000800 */
[----:B------:R0:W-:Y:S01]  /*5930*/  STL.64 [R1+0x3c8], R224 ;  /* 0x0003c8e001007387 */ /* 0x0001e20000100a00 */
[----:B-1----:R-:W-:-:S05]  /*5940*/  LEA R222, P2, R7, R6, 0x1 ;  /* 0x0000000607de7211 */ /* 0x002fca00078408ff */
[----:B------:R-:W1:Y:S01]  /*5950*/  LDC R58, c[0x0][0x268] ;  /* 0x00009a00ff3a7b82 */ /* 0x000e620000000800 */
[----:B--2---:R-:W-:Y:S02]  /*5960*/  LEA R220, P3, R26, R6, 0x1 ;  /* 0x000000061adc7211 */ /* 0x004fe400078608ff */
[-C--:B------:R-:W-:Y:S01]  /*5970*/  LEA.HI.X.SX32 R223, R7, R2.reuse, 0x1, P2 ;  /* 0x0000000207df7211 */ /* 0x080fe200010f0eff */
[----:B------:R-:W-:Y:S01]  /*5980*/  IMAD R7, R28, 0x2, R18 ;  /* 0x000000021c077824 */ /* 0x000fe200078e0212 */
[----:B------:R-:W-:Y:S02]  /*5990*/  LEA.HI.X.SX32 R221, R26, R2, 0x1, P3 ;  /* 0x000000021add7211 */ /* 0x000fe400018f0eff */
[----:B------:R-:W-:Y:S02]  /*59a0*/  CS2R R26, SRZ ;  /* 0x00000000001a7805 */ /* 0x000fe4000001ff00 */
[C---:B0-----:R-:W-:Y:S01]  /*59b0*/  LEA R224, P1, R13.reuse, R6, 0x1 ;  /* 0x000000060de07211 */ /* 0x041fe200078208ff */
[----:B------:R0:W-:Y:S01]  /*59c0*/  STL.64 [R1+0x3c0], R222 ;  /* 0x0003c0de01007387 */ /* 0x0001e20000100a00 */
[----:B------:R-:W2:Y:S02]  /*59d0*/  LDC R59, c[0x0][0x268] ;  /* 0x00009a00ff3b7b82 */ /* 0x000ea40000000800 */
[----:B------:R-:W-:Y:S01]  /*59e0*/  LEA.HI.X.SX32 R225, R13, R2, 0x1, P1 ;  /* 0x000000020de17211 */ /* 0x000fe200008f0eff */
[----:B------:R3:W-:Y:S01]  /*59f0*/  STL.64 [R1+0x3b8], R220 ;  /* 0x0003b8dc01007387 */ /* 0x0007e20000100a00 */
[----:B------:R-:W-:-:S02]  /*5a00*/  LEA R13, R29, R7, 0x1 ;  /* 0x000000071d0d7211 */ /* 0x000fc400078e08ff */
[----:B------:R-:W-:Y:S01]  /*5a10*/  CS2R R28, SRZ ;  /* 0x00000000001c7805 */ /* 0x000fe2000001ff00 */
[----:B------:R4:W-:Y:S01]  /*5a20*/  STL.64 [R1+0x3b0], R224 ;  /* 0x0003b0e001007387 */ /* 0x0009e20000100a00 */
[----:B------:R-:W2:Y:S01]  /*5a30*/  LDC R63, c[0x0][0x268] ;  /* 0x00009a00ff3f7b82 */ /* 0x000ea20000000800 */
[-C--:B0-----:R-:W-:Y:S02]  /*5a40*/  LEA R222, P2, R17, R6.reuse, 0x1 ;  /* 0x0000000611de7211 */ /* 0x081fe400078408ff */
[----:B---3--:R-:W-:-:S05]  /*5a50*/  LEA R220, P3, R23, R6, 0x1 ;  /* 0x0000000617dc7211 */ /* 0x008fca00078608ff */
[----:B------:R-:W0:Y:S01]  /*5a60*/  LDC R64, c[0x0][0x268] ;  /* 0x00009a00ff407b82 */ /* 0x000e220000000800 */
[-C--:B------:R-:W-:Y:S01]  /*5a70*/  LEA.HI.X.SX32 R223, R17, R2.reuse, 0x1, P2 ;  /* 0x0000000211df7211 */ /* 0x080fe200010f0eff */
[----:B------:R-:W-:Y:S01]  /*5a80*/  IMAD R17, R33, 0x2, R13 ;  /* 0x0000000221117824 */ /* 0x000fe200078e020d */
[----:B------:R-:W-:Y:S02]  /*5a90*/  LEA.HI.X.SX32 R221, R23, R2, 0x1, P3 ;  /* 0x0000000217dd7211 */ /* 0x000fe400018f0eff */
[----:B------:R-:W-:Y:S02]  /*5aa0*/  CS2R R32, SRZ ;  /* 0x0000000000207805 */ /* 0x000fe4000001ff00 */
[C---:B----4-:R-:W-:Y:S01]  /*5ab0*/  LEA R224, P1, R8.reuse, R6, 0x1 ;  /* 0x0000000608e07211 */ /* 0x050fe200078208ff */
[----:B------:R3:W-:Y:S01]  /*5ac0*/  STL.64 [R1+0x3a8], R222 ;  /* 0x0003a8de01007387 */ /* 0x0007e20000100a00 */
[----:B------:R-:W4:Y:S02]  /*5ad0*/  LDC R65, c[0x0][0x268] ;  /* 0x00009a00ff417b82 */ /* 0x000f240000000800 */
[----:B------:R-:W-:Y:S01]  /*5ae0*/  LEA.HI.X.SX32 R225, R8, R2, 0x1, P1 ;  /* 0x0000000208e17211 */ /* 0x000fe200008f0eff */
[----:B------:R1:W-:Y:S01]  /*5af0*/  STL.64 [R1+0x3a0], R220 ;  /* 0x0003a0dc01007387 */ /* 0x0003e20000100a00 */
[----:B------:R-:W-:-:S03]  /*5b00*/  IMAD R8, R34, 0x2, R17 ;  /* 0x0000000222087824 */ /* 0x000fc600078e0211 */
[----:B------:R1:W-:Y:S01]  /*5b10*/  STL.64 [R1+0x398], R224 ;  /* 0x000398e001007387 */ /* 0x0003e20000100a00 */
[----:B------:R-:W4:Y:S01]  /*5b20*/  LDC R69, c[0x0][0x268] ;  /* 0x00009a00ff457b82 */ /* 0x000f220000000800 */
[CC--:B---3--:R-:W-:Y:S02]  /*5b30*/  LEA R222, P2, R3.reuse, R6.reuse, 0x1 ;  /* 0x0000000603de7211 */ /* 0x0c8fe400078408ff */
[C---:B-1----:R-:W-:Y:S02]  /*5b40*/  LEA R220, P3, R22.reuse, R6, 0x1 ;  /* 0x0000000616dc7211 */ /* 0x042fe400078608ff */
[-C--:B------:R-:W-:Y:S01]  /*5b50*/  LEA.HI.X.SX32 R223, R3, R2.reuse, 0x1, P2 ;  /* 0x0000000203df7211 */ /* 0x080fe200010f0eff */
[----:B------:R-:W-:Y:S01]  /*5b60*/  IMAD R3, R35, 0x2, R8 ;  /* 0x0000000223037824 */ /* 0x000fe200078e0208 */
[----:B------:R-:W-:Y:S01]  /*5b70*/  LEA.HI.X.SX32 R221, R22, R2, 0x1, P3 ;  /* 0x0000000216dd7211 */ /* 0x000fe200018f0eff */
[----:B------:R-:W1:Y:S01]  /*5b80*/  LDC R70, c[0x0][0x268] ;  /* 0x00009a00ff467b82 */ /* 0x000e620000000800 */
[----:B------:R-:W-:Y:S01]  /*5b90*/  LEA R224, P1, R16, R6, 0x1 ;  /* 0x0000000610e07211 */ /* 0x000fe200078208ff */
[----:B------:R3:W-:Y:S01]  /*5ba0*/  STL.64 [R1+0x390], R222 ;  /* 0x000390de01007387 */ /* 0x0007e20000100a00 */
[----:B------:R-:W-:-:S02]  /*5bb0*/  CS2R R34, SRZ ;  /* 0x0000000000227805 */ /* 0x000fc4000001ff00 */
[----:B------:R-:W-:Y:S01]  /*5bc0*/  LEA.HI.X.SX32 R225, R16, R2, 0x1, P1 ;  /* 0x0000000210e17211 */ /* 0x000fe200008f0eff */
[----:B------:R2:W-:Y:S01]  /*5bd0*/  STL.64 [R1+0x388], R220 ;  /* 0x000388dc01007387 */ /* 0x0005e20000100a00 */
[----:B------:R-:W-:Y:S01]  /*5be0*/  IMAD R16, R39, 0x2, R3 ;  /* 0x0000000227107824 */ /* 0x000fe200078e0203 */
[----:B------:R-:W1:Y:S01]  /*5bf0*/  LDC R71, c[0x0][0x268] ;  /* 0x00009a00ff477b82 */ /* 0x000e620000000800 */
[----:B------:R-:W-:Y:S01]  /*5c00*/  CS2R R38, SRZ ;  /* 0x0000000000267805 */ /* 0x000fe2000001ff00 */
[----:B------:R-:W-:Y:S01]  /*5c10*/  STL.64 [R1+0x380], R224 ;  /* 0x000380e001007387 */ /* 0x000fe20000100a00 */
[----:B---3--:R-:W-:-:S05]  /*5c20*/  LEA R222, P2, R12, R6, 0x1 ;  /* 0x000000060cde7211 */ /* 0x008fca00078408ff */
[----:B------:R-:W3:Y:S01]  /*5c30*/  LDC R75, c[0x0][0x268] ;  /* 0x00009a00ff4b7b82 */ /* 0x000ee20000000800 */
[C---:B--2---:R-:W-:Y:S02]  /*5c40*/  LEA R220, P3, R21.reuse, R6, 0x1 ;  /* 0x0000000615dc7211 */ /* 0x044fe400078608ff */
[-C--:B------:R-:W-:Y:S02]  /*5c50*/  LEA.HI.X.SX32 R223, R12, R2.reuse, 0x1, P2 ;  /* 0x000000020cdf7211 */ /* 0x080fe400010f0eff */
[----:B------:R-:W-:Y:S02]  /*5c60*/  LEA.HI.X.SX32 R221, R21, R2, 0x1, P3 ;  /* 0x0000000215dd7211 */ /* 0x000fe400018f0eff */
[----:B------:R-:W-:Y:S01]  /*5c70*/  LEA R22, P3, R20, R6, 0x1 ;  /* 0x0000000614167211 */ /* 0x000fe200078608ff */
[----:B------:R2:W-:Y:S01]  /*5c80*/  STL.64 [R1+0x378], R222 ;  /* 0x000378de01007387 */ /* 0x0005e20000100a00 */
[----:B------:R-:W-:Y:S01]  /*5c90*/  LEA R12, R40, R16, 0x1 ;  /* 0x00000010280c7211 */ /* 0x000fe200078e08ff */
[----:B------:R-:W3:Y:S01]  /*5ca0*/  LDC R76, c[0x0][0x268] ;  /* 0x00009a00ff4c7b82 */ /* 0x000ee20000000800 */
[----:B------:R-:W-:Y:S01]  /*5cb0*/  LEA.HI.X.SX32 R23, R20, R2, 0x1, P3 ;  /* 0x0000000214177211 */ /* 0x000fe200018f0eff */
[----:B------:R0:W-:Y:S06]  /*5cc0*/  STL.64 [R1+0x370], R220 ;  /* 0x000370dc01007387 */ /* 0x0001ec0000100a00 */
[----:B------:R-:W3:Y:S01]  /*5cd0*/  LDC R77, c[0x0][0x268] ;  /* 0x00009a00ff4d7b82 */ /* 0x000ee20000000800 */
[----:B--2---:R-:W-:-:S02]  /*5ce0*/  LEA R222, P1, R5, R6, 0x1 ;  /* 0x0000000605de7211 */ /* 0x004fc400078208ff */
[----:B0-----:R-:W-:Y:S02]  /*5cf0*/  LEA R220, P2, R15, R6, 0x1 ;  /* 0x000000060fdc7211 */ /* 0x001fe400078408ff */
[-C--:B------:R-:W-:Y:S01]  /*5d00*/  LEA.HI.X.SX32 R223, R5, R2.reuse, 0x1, P1 ;  /* 0x0000000205df7211 */ /* 0x080fe200008f0eff */
[----:B------:R-:W-:Y:S01]  /*5d10*/  IMAD R5, R41, 0x2, R12 ;  /* 0x0000000229057824 */ /* 0x000fe200078e020c */
[----:B------:R-:W-:Y:S01]  /*5d20*/  LEA.HI.X.SX32 R221, R15, R2, 0x1, P2 ;  /* 0x000000020fdd7211 */ /* 0x000fe200010f0eff */
[----:B------:R-:W0:Y:S01]  /*5d30*/  LDC R82, c[0x0][0x268] ;  /* 0x00009a00ff527b82 */ /* 0x000e220000000800 */
[----:B------:R-:W-:Y:S01]  /*5d40*/  CS2R R40, SRZ ;  /* 0x0000000000287805 */ /* 0x000fe2000001ff00 */
[----:B------:R2:W-:Y:S01]  /*5d50*/  STL.64 [R1+0x368], R222 ;  /* 0x000368de01007387 */ /* 0x0005e20000100a00 */
[----:B------:R-:W-:Y:S01]  /*5d60*/  IMAD R15, R45, 0x2, R5 ;  /* 0x000000022d0f7824 */ /* 0x000fe200078e0205 */
[----:B------:R-:W-:Y:S02]  /*5d70*/  CS2R R44, SRZ ;  /* 0x00000000002c7805 */ /* 0x000fe4000001ff00 */
[----:B------:R4:W-:Y:S04]  /*5d80*/  STL.64 [R1+0x360], R220 ;  /* 0x000360dc01007387 */ /* 0x0009e80000100a00 */
[----:B------:R1:W-:Y:S01]  /*5d90*/  STL.64 [R1+0x358], R22 ;  /* 0x0003581601007387 */ /* 0x0003e20000100a00 */
[----:B--2---:R-:W-:-:S02]  /*5da0*/  LEA R222, P1, R10, R6, 0x1 ;  /* 0x000000060ade7211 */ /* 0x004fc400078208ff */
[----:B----4-:R-:W-:Y:S02]  /*5db0*/  LEA R220, P2, R11, R6, 0x1 ;  /* 0x000000060bdc7211 */ /* 0x010fe400078408ff */
[----:B------:R-:W-:Y:S01]  /*5dc0*/  LEA.HI.X.SX32 R223, R10, R2, 0x1, P1 ;  /* 0x000000020adf7211 */ /* 0x000fe200008f0eff */
[----:B------:R-:W-:Y:S01]  /*5dd0*/  IMAD R10, R46, 0x2, R15 ;  /* 0x000000022e0a7824 */ /* 0x000fe200078e020f */
[----:B-1----:R-:W-:Y:S02]  /*5de0*/  LEA R22, P3, R19, R6, 0x1 ;  /* 0x0000000613167211 */ /* 0x002fe400078608ff */
[-C--:B------:R-:W-:Y:S01]  /*5df0*/  LEA.HI.X.SX32 R221, R11, R2.reuse, 0x1, P2 ;  /* 0x000000020bdd7211 */ /* 0x080fe200010f0eff */
[----:B------:R-:W-:Y:S01]  /*5e00*/  STL.64 [R1+0x350], R222 ;  /* 0x000350de01007387 */ /* 0x000fe20000100a00 */
[----:B------:R-:W-:Y:S01]  /*5e10*/  LEA.HI.X.SX32 R23, R19, R2, 0x1, P3 ;  /* 0x0000000213177211 */ /* 0x000fe200018f0eff */
[----:B------:R-:W-:Y:S01]  /*5e20*/  IMAD R11, R47, 0x2, R10 ;  /* 0x000000022f0b7824 */ /* 0x000fe200078e020a */
[----:B------:R-:W-:Y:S01]  /*5e30*/  LEA R20, P3, R18, R6, 0x1 ;  /* 0x0000000612147211 */ /* 0x000fe200078608ff */
[----:B------:R1:W-:Y:S01]  /*5e40*/  STL.64 [R1+0x348], R220 ;  /* 0x000348dc01007387 */ /* 0x0003e20000100a00 */
[----:B------:R-:W-:-:S02]  /*5e50*/  CS2R R46, SRZ ;  /* 0x00000000002e7805 */ /* 0x000fc4000001ff00 */
[----:B------:R-:W-:Y:S01]  /*5e60*/  LEA.HI.X.SX32 R21, R18, R2, 0x1, P3 ;  /* 0x0000000212157211 */ /* 0x000fe200018f0eff */
[----:B------:R2:W-:Y:S01]  /*5e70*/  STL.64 [R1+0x340], R22 ;  /* 0x0003401601007387 */ /* 0x0005e20000100a00 */
[CC--:B-1----:R-:W-:Y:S02]  /*5e80*/  LEA R220, P1, R14.reuse, R6.reuse, 0x1 ;  /* 0x000000060edc7211 */ /* 0x0c2fe400078208ff */
[C---:B--2---:R-:W-:Y:S02]  /*5e90*/  LEA R22, P2, R9.reuse, R6, 0x1 ;  /* 0x0000000609167211 */ /* 0x044fe400078408ff */
[-C--:B------:R-:W-:Y:S02]  /*5ea0*/  LEA.HI.X.SX32 R221, R14, R2.reuse, 0x1, P1 ;  /* 0x000000020edd7211 */ /* 0x080fe400008f0eff */
[----:B------:R-:W-:Y:S02]  /*5eb0*/  LEA.HI.X.SX32 R23, R9, R2, 0x1, P2 ;  /* 0x0000000209177211 */ /* 0x000fe400010f0eff */
[----:B------:R-:W-:Y:S01]  /*5ec0*/  LEA R14, R51, R11, 0x1 ;  /* 0x0000000b330e7211 */ /* 0x000fe200078e08ff */
[----:B------:R1:W-:Y:S01]  /*5ed0*/  STL.64 [R1+0x338], R220 ;  /* 0x000338dc01007387 */ /* 0x0003e20000100a00 */
[----:B------:R-:W-:-:S03]  /*5ee0*/  CS2R R50, SRZ ;  /* 0x0000000000327805 */ /* 0x000fc6000001ff00 */
[----:B------:R2:W-:Y:S01]  /*5ef0*/  STL.64 [R1+0x330], R22 ;  /* 0x0003301601007387 */ /* 0x0005e20000100a00 */
[----:B------:R-:W-:-:S03]  /*5f00*/  IMAD R9, R52, 0x2, R14 ;  /* 0x0000000234097824 */ /* 0x000fc600078e020e */
[----:B------:R4:W-:Y:S01]  /*5f10*/  STL.64 [R1+0x328], R20 ;  /* 0x0003281401007387 */ /* 0x0009e20000100a00 */
[-C--:B-1----:R-:W-:Y:S02]  /*5f20*/  LEA R220, P1, R7, R6.reuse, 0x1 ;  /* 0x0000000607dc7211 */ /* 0x082fe400078208ff */
[----:B--2---:R-:W-:Y:S02]  /*5f30*/  LEA R22, P2, R13, R6, 0x1 ;  /* 0x000000060d167211 */ /* 0x004fe400078408ff */
[----:B------:R-:W-:Y:S01]  /*5f40*/  LEA.HI.X.SX32 R221, R7, R2, 0x1, P1 ;  /* 0x0000000207dd7211 */ /* 0x000fe200008f0eff */
[----:B------:R-:W-:Y:S01]  /*5f50*/  IMAD R7, R53, 0x2, R9 ;  /* 0x0000000235077824 */ /* 0x000fe200078e0209 */
[----:B----4-:R-:W-:Y:S02]  /*5f60*/  LEA R20, P3, R17, R6, 0x1 ;  /* 0x0000000611147211 */ /* 0x010fe400078608ff */
[----:B------:R-:W-:Y:S02]  /*5f70*/  CS2R R52, SRZ ;  /* 0x0000000000347805 */ /* 0x000fe4000001ff00 */
[-C--:B------:R-:W-:Y:S01]  /*5f80*/  LEA.HI.X.SX32 R23, R13, R2.reuse, 0x1, P2 ;  /* 0x000000020d177211 */ /* 0x080fe200010f0eff */
[----:B------:R1:W-:Y:S01]  /*5f90*/  STL.64 [R1+0x320], R220 ;  /* 0x000320dc01007387 */ /* 0x0003e20000100a00 */
[----:B------:R-:W-:Y:S01]  /*5fa0*/  LEA.HI.X.SX32 R21, R17, R2, 0x1, P3 ;  /* 0x0000000211157211 */ /* 0x000fe200018f0eff */
[----:B------:R-:W-:Y:S01]  /*5fb0*/  IMAD R13, R57, 0x2, R7 ;  /* 0x00000002390d7824 */ /* 0x000fe200078e0207 */
[----:B------:R-:W-:Y:S01]  /*5fc0*/  CS2R R56, SRZ ;  /* 0x0000000000387805 */ /* 0x000fe2000001ff00 */
[----:B------:R2:W-:Y:S04]  /*5fd0*/  STL.64 [R1+0x318], R22 ;  /* 0x0003181601007387 */ /* 0x0005e80000100a00 */
[----:B------:R4:W-:Y:S01]  /*5fe0*/  STL.64 [R1+0x310], R20 ;  /* 0x0003101401007387 */ /* 0x0009e20000100a00 */
[----:B-1----:R-:W-:-:S02]  /*5ff0*/  LEA R220, P1, R8, R6, 0x1 ;  /* 0x0000000608dc7211 */ /* 0x002fc400078208ff */
[C---:B--2---:R-:W-:Y:S02]  /*6000*/  LEA R22, P2, R3.reuse, R6, 0x1 ;  /* 0x0000000603167211 */ /* 0x044fe400078408ff */
[----:B------:R-:W-:Y:S01]  /*6010*/  LEA.HI.X.SX32 R221, R8, R2, 0x1, P1 ;  /* 0x0000000208dd7211 */ /* 0x000fe200008f0eff */
[----:B------:R-:W-:Y:S01]  /*6020*/  IMAD R8, R58, 0x2, R13 ;  /* 0x000000023a087824 */ /* 0x000fe200078e020d */
[C---:B----4-:R-:W-:Y:S02]  /*6030*/  LEA R20, P3, R16.reuse, R6, 0x1 ;  /* 0x0000000610147211 */ /* 0x050fe400078608ff */
[-C--:B------:R-:W-:Y:S01]  /*6040*/  LEA.HI.X.SX32 R23, R3, R2.reuse, 0x1, P2 ;  /* 0x0000000203177211 */ /* 0x080fe200010f0eff */
[----:B------:R1:W-:Y:S01]  /*6050*/  STL.64 [R1+0x308], R220 ;  /* 0x000308dc01007387 */ /* 0x0003e20000100a00 */
[----:B------:R-:W-:Y:S02]  /*6060*/  LEA.HI.X.SX32 R21, R16, R2, 0x1, P3 ;  /* 0x0000000210157211 */ /* 0x000fe400018f0eff */
[----:B------:R-:W-:Y:S01]  /*6070*/  LEA R3, R59, R8, 0x1 ;  /* 0x000000083b037211 */ /* 0x000fe200078e08ff */
[----:B------:R2:W-:Y:S01]  /*6080*/  STL.64 [R1+0x300], R22 ;  /* 0x0003001601007387 */ /* 0x0005e20000100a00 */
[----:B------:R-:W-:-:S03]  /*6090*/  CS2R R58, SRZ ;  /* 0x00000000003a7805 */ /* 0x000fc6000001ff00 */
[----:B------:R4:W-:Y:S01]  /*60a0*/  STL.64 [R1+0x2f8], R20 ;  /* 0x0002f81401007387 */ /* 0x0009e20000100a00 */
[CC--:B-1----:R-:W-:Y:S02]  /*60b0*/  LEA R220, P1, R12.reuse, R6.reuse, 0x1 ;  /* 0x000000060cdc7211 */ /* 0x0c2fe400078208ff */
        /* <DEDUP_REMOVED lines=8> */
[----:B------:R-:W-:-:S02]  /*6140*/  IMAD R5, R64, 0x2, R12 ;  /* 0x0000000240057824 */ /* 0x000fc400078e020c */
[----:B------:R2:W-:Y:S04]  /*6150*/  STL.64 [R1+0x2e8], R22 ;  /* 0x0002e81601007387 */ /* 0x0005e80000100a00 */
[----:B------:R4:W-:Y:S01]  /*6160*/  STL.64 [R1+0x2e0], R20 ;  /* 0x0002e01401007387 */ /* 0x0009e20000100a00 */
[CC--:B-1----:R-:W-:Y:S02]  /*6170*/  LEA R220, P1, R10.reuse, R6.reuse, 0x1 ;  /* 0x000000060adc7211 */ /* 0x0c2fe400078208ff */
[----:B--2---:R-:W-:Y:S02]  /*6180*/  LEA R22, P2, R11, R6, 0x1 ;  /* 0x000000060b167211 */ /* 0x004fe400078408ff */
[----:B------:R-:W-:Y:S01]  /*6190*/  LEA.HI.X.SX32 R221, R10, R2, 0x1, P1 ;  /* 0x000000020add7211 */ /* 0x000fe200008f0eff */
[----:B------:R-:W-:Y:S01]  /*61a0*/  IMAD R10, R65, 0x2, R5 ;  /* 0x00000002410a7824 */ /* 0x000fe200078e0205 */
[----:B----4-:R-:W-:-:S02]  /*61b0*/  LEA R20, P3, R14, R6, 0x1 ;  /* 0x000000060e147211 */ /* 0x010fc400078608ff */
        /* <DEDUP_REMOVED lines=9> */
[----:B--2---:R-:W-:Y:S02]  /*6250*/  LEA R22, P2, R7, R6, 0x1 ;  /* 0x0000000607167211 */ /* 0x004fe400078408ff */
[----:B------:R-:W-:Y:S02]  /*6260*/  LEA.HI.X.SX32 R221, R9, R2, 0x1, P1 ;  /* 0x0000000209dd7211 */ /* 0x000fe400008f0eff */
[----:B----4-:R-:W-:Y:S02]  /*6270*/  LEA R20, P3, R13, R6, 0x1 ;  /* 0x000000060d147211 */ /* 0x010fe400078608ff */
[-C--:B------:R-:W-:Y:S01]  /*6280*/  LEA.HI.X.SX32 R23, R7, R2.reuse, 0x1, P2 ;  /* 0x0000000207177211 */ /* 0x080fe200010f0eff */
[----:B------:R1:W-:Y:S01]  /*6290*/  STL.64 [R1+0x2c0], R220 ;  /* 0x0002c0dc01007387 */ /* 0x0003e20000100a00 */
[----:B------:R-:W-:Y:S02]  /*62a0*/  LEA.HI.X.SX32 R21, R13, R2, 0x1, P3 ;  /* 0x000000020d157211 */ /* 0x000fe400018f0eff */
[----:B------:R-:W-:Y:S01]  /*62b0*/  LEA R9, R70, R11, 0x1 ;  /* 0x0000000b46097211 */ /* 0x000fe200078e08ff */
[----:B------:R2:W-:Y:S04]  /*62c0*/  STL.64 [R1+0x2b8], R22 ;  /* 0x0002b81601007387 */ /* 0x0005e80000100a00 */
[----:B------:R4:W-:Y:S01]  /*62d0*/  STL.64 [R1+0x2b0], R20 ;  /* 0x0002b01401007387 */ /* 0x0009e20000100a00 */
[----:B------:R-:W-:Y:S01]  /*62e0*/  IMAD R7, R71, 0x2, R9 ;  /* 0x0000000247077824 */ /* 0x000fe200078e0209 */
[----:B------:R-:W-:-:S02]  /*62f0*/  CS2R R70, SRZ ;  /* 0x0000000000467805 */ /* 0x000fc4000001ff00 */
[CC--:B-1----:R-:W-:Y:S02]  /*6300*/  LEA R220, P1, R8.reuse, R6.reuse, 0x1 ;  /* 0x0000000608dc7211 */ /* 0x0c2fe400078208ff */
[----:B--2---:R-:W-:Y:S02]  /*6310*/  LEA R22, P2, R3, R6, 0x1 ;  /* 0x0000000603167211 */ /* 0x004fe400078408ff */
[----:B------:R-:W-:Y:S01]  /*6320*/  LEA.HI.X.SX32 R221, R8, R2, 0x1, P1 ;  /* 0x0000000208dd7211 */ /* 0x000fe200008f0eff */
[----:B---3--:R-:W-:Y:S01]  /*6330*/  IMAD R8, R75, 0x2, R7 ;  /* 0x000000024b087824 */ /* 0x008fe200078e0207 */
[C---:B----4-:R-:W-:Y:S02]  /*6340*/  LEA R20, P3, R12.reuse, R6, 0x1 ;  /* 0x000000060c147211 */ /* 0x050fe400078608ff */
        /* <DEDUP_REMOVED lines=11> */
[----:B---3--:R-:W-:-:S02]  /*6400*/  LEA R20, P3, R11, R6, 0x1 ;  /* 0x000000060b147211 */ /* 0x008fc400078608ff */
[----:B------:R-:W-:Y:S02]  /*6410*/  CS2R R76, SRZ ;  /* 0x00000000004c7805 */ /* 0x000fe4000001ff00 */
[-C--:B------:R-:W-:Y:S01]  /*6420*/  LEA.HI.X.SX32 R23, R10, R2.reuse, 0x1, P2 ;  /* 0x000000020a177211 */ /* 0x080fe200010f0eff */
[----:B------:R1:W-:Y:S01]  /*6430*/  STL.64 [R1+0x290], R220 ;  /* 0x000290dc01007387 */ /* 0x0003e20000100a00 */
[----:B------:R-:W-:Y:S02]  /*6440*/  LEA.HI.X.SX32 R21, R11, R2, 0x1, P3 ;  /* 0x000000020b157211 */ /* 0x000fe400018f0eff */
[----:B0-----:R-:W-:Y:S01]  /*6450*/  LEA R10, R82, R5, 0x1 ;  /* 0x00000005520a7211 */ /* 0x001fe200078e08ff */
[----:B------:R0:W-:Y:S01]  /*6460*/  STL.64 [R1+0x288], R22 ;  /* 0x0002881601007387 */ /* 0x0001e20000100a00 */
[----:B------:R-:W-:-:S03]  /*6470*/  CS2R R82, SRZ ;  /* 0x0000000000527805 */ /* 0x000fc6000001ff00 */
[----:B------:R2:W-:Y:S01]  /*6480*/  STL.64 [R1+0x280], R20 ;  /* 0x0002801401007387 */ /* 0x0005e20000100a00 */
[-C--:B-1----:R-:W-:Y:S02]  /*6490*/  LEA R220, P1, R7, R6.reuse, 0x1 ;  /* 0x0000000607dc7211 */ /* 0x082fe400078208ff */
[----:B0-----:R-:W-:Y:S02]  /*64a0*/  LEA R22, P2, R9, R6, 0x1 ;  /* 0x0000000609167211 */ /* 0x001fe400078408ff */
[----:B------:R-:W-:Y:S02]  /*64b0*/  LEA.HI.X.SX32 R221, R7, R2, 0x1, P1 ;  /* 0x0000000207dd7211 */ /* 0x000fe400008f0eff */
[C---:B--2---:R-:W-:Y:S02]  /*64c0*/  LEA R20, P3, R8.reuse, R6, 0x1 ;  /* 0x0000000608147211 */ /* 0x044fe400078608ff */
[-C--:B------:R-:W-:Y:S01]  /*64d0*/  LEA.HI.X.SX32 R23, R9, R2.reuse, 0x1, P2 ;  /* 0x0000000209177211 */ /* 0x080fe200010f0eff */
[C---:B------:R-:W-:Y:S01]  /*64e0*/  IMAD R9, R217.reuse, 0x3e, RZ ;  /* 0x0000003ed9097824 */ /* 0x040fe200078e02ff */
[----:B------:R-:W-:Y:S01]  /*64f0*/  LEA.HI.X.SX32 R21, R8, R2, 0x1, P3 ;  /* 0x0000000208157211 */ /* 0x000fe200018f0eff */
[----:B------:R-:W-:-:S02]  /*6500*/  IMAD R8, R217, 0x3d, RZ ;  /* 0x0000003dd9087824 */ /* 0x000fc400078e02ff */
[----:B------:R0:W-:Y:S03]  /*6510*/  STL.64 [R1+0x278], R22 ;  /* 0x0002781601007387 */ /* 0x0001e60000100a00 */
[----:B------:R-:W-:Y:S01]  /*6520*/  LEA.HI.X.SX32 R13, R8, R219, 0x1, P0 ;  /* 0x000000db080d7211 */ /* 0x000fe200000f0eff */
[----:B------:R1:W-:Y:S04]  /*6530*/  STL.64 [R1+0x268], R20 ;  /* 0x0002681401007387 */ /* 0x0003e80000100a00 */
[----:B------:R-:W-:Y:S01]  /*6540*/  STL.64 [R1+0x270], R220 ;  /* 0x000270dc01007387 */ /* 0x000fe20000100a00 */
[-C--:B0-----:R-:W-:Y:S02]  /*6550*/  LEA R22, P2, R10, R6.reuse, 0x1 ;  /* 0x000000060a167211 */ /* 0x081fe400078408ff */
[----:B-1----:R-:W-:-:S02]  /*6560*/  LEA R20, P1, R3, R6, 0x1 ;  /* 0x0000000603147211 */ /* 0x002fc400078208ff */
[----:B------:R-:W-:Y:S02]  /*6570*/  LEA R6, P3, R5, R6, 0x1 ;  /* 0x0000000605067211 */ /* 0x000fe400078608ff */
[-C--:B------:R-:W-:Y:S01]  /*6580*/  LEA.HI.X.SX32 R23, R10, R2.reuse, 0x1, P2 ;  /* 0x000000020a177211 */ /* 0x080fe200010f0eff */
[----:B------:R-:W-:Y:S01]  /*6590*/  IMAD R10, R217, 0x3f, RZ ;  /* 0x0000003fd90a7824 */ /* 0x000fe200078e02ff */
[-C--:B------:R-:W-:Y:S02]  /*65a0*/  LEA.HI.X.SX32 R21, R3, R2.reuse, 0x1, P1 ;  /* 0x0000000203157211 */ /* 0x080fe400008f0eff */
[----:B------:R-:W-:Y:S01]  /*65b0*/  LEA.HI.X.SX32 R7, R5, R2, 0x1, P3 ;  /* 0x0000000205077211 */ /* 0x000fe200018f0eff */
[----:B------:R-:W-:Y:S01]  /*65c0*/  IMAD.MOV.U32 R2, RZ, RZ, 0x3f800000 ;  /* 0x3f800000ff027424 */ /* 0x000fe200078e00ff */
[----:B------:R-:W-:Y:S01]  /*65d0*/  STL.64 [R1+0x250], R22 ;  /* 0x0002501601007387 */ /* 0x000fe20000100a00 */
[----:B------:R-:W-:Y:S01]  /*65e0*/  IMAD.MOV.U32 R5, RZ, RZ, -0x800000 ;  /* 0xff800000ff057424 */ /* 0x000fe200078e00ff */
[----:B------:R-:W-:-:S02]  /*65f0*/  IADD3 RZ, P2, R25, R218, RZ ;  /* 0x000000da19ff7210 */ /* 0x000fc40007f5e0ff */
[----:B------:R-:W-:Y:S01]  /*6600*/  STL.64 [R1+0x260], R20 ;  /* 0x0002601401007387 */ /* 0x000fe20000100a00 */
[----:B------:R-:W-:Y:S02]  /*6610*/  IADD3 RZ, P1, R24, R218, RZ ;  /* 0x000000da18ff7210 */ /* 0x000fe40007f3e0ff */
[----:B------:R-:W-:Y:S02]  /*6620*/  CS2R R24, SRZ ;  /* 0x0000000000187805 */ /* 0x000fe4000001ff00 */
[----:B------:R-:W-:Y:S01]  /*6630*/  LEA.HI.X.SX32 R9, R9, R219, 0x1, P2 ;  /* 0x000000db09097211 */ /* 0x000fe200010f0eff */
[----:B------:R0:W-:Y:S04]  /*6640*/  STL.64 [R1+0x258], R6 ;  /* 0x0002580601007387 */ /* 0x0001e80000100a00 */
[----:B------:R1:W-:Y:S04]  /*6650*/  STL [R1+0x248], R2 ;  /* 0x0002480201007387 */ /* 0x0003e80000100800 */
[----:B------:R2:W-:Y:S01]  /*6660*/  STL [R1+0x114], R5 ;  /* 0x0001140501007387 */ /* 0x0005e20000100800 */
[----:B0-----:R-:W-:-:S02]  /*6670*/  IMAD.MOV.U32 R6, RZ, RZ, -0x800000 ;  /* 0xff800000ff067424 */ /* 0x001fc400078e00ff */
[----:B------:R-:W-:Y:S01]  /*6680*/  IMAD R7, R217, 0x3c, RZ ;  /* 0x0000003cd9077824 */ /* 0x000fe200078e02ff */
[----:B-1----:R-:W-:Y:S02]  /*6690*/  CS2R R2, SRZ ;  /* 0x0000000000027805 */ /* 0x002fe4000001ff00 */
[----:B------:R0:W-:Y:S01]  /*66a0*/  STL [R1+0x144], R6 ;  /* 0x0001440601007387 */ /* 0x0001e20000100800 */
[----:B--2---:R-:W-:Y:S01]  /*66b0*/  IMAD.MOV.U32 R5, RZ, RZ, 0x3f800000 ;  /* 0x3f800000ff057424 */ /* 0x004fe200078e00ff */
[-C--:B------:R-:W-:Y:S02]  /*66c0*/  LEA.HI.X.SX32 R15, R7, R219.reuse, 0x1, P5 ;  /* 0x000000db070f7211 */ /* 0x080fe400028f0eff */
[----:B------:R-:W-:Y:S02]  /*66d0*/  LEA.HI.X.SX32 R7, R10, R219, 0x1, P1 ;  /* 0x000000db0a077211 */ /* 0x000fe400008f0eff */
[----:B------:R1:W-:Y:S01]  /*66e0*/  STL [R1+0x148], R5 ;  /* 0x0001480501007387 */ /* 0x0003e20000100800 */
[----:B0-----:R-:W-:-:S05]  /*66f0*/  IMAD R6, R217, 0x3b, RZ ;  /* 0x0000003bd9067824 */ /* 0x001fca00078e02ff */
[-C--:B------:R-:W-:Y:S01]  /*6700*/  LEA.HI.X.SX32 R17, R6, R219.reuse, 0x1, P6 ;  /* 0x000000db06117211 */ /* 0x080fe200030f0eff */
[----:B-1----:R-:W-:Y:S01]  /*6710*/  IMAD R5, R217, 0x3a, RZ ;  /* 0x0000003ad9057824 */ /* 0x002fe200078e02ff */
[C---:B------:R-:W-:Y:S02]  /*6720*/  LOP3.LUT R6, R4.reuse, 0x30, RZ, 0x3c, !PT ;  /* 0x0000003004067812 */ /* 0x040fe400078e3cff */
[C---:B------:R-:W-:Y:S02]  /*6730*/  LOP3.LUT R6, R4.reuse, 0x60, RZ, 0x3c, !PT ;  /* 0x0000006004067812 */ /* 0x040fe400078e3cff */
[----:B------:R-:W-:Y:S02]  /*6740*/  LEA.HI.X.SX32 R19, R5, R219, 0x1, P4 ;  /* 0x000000db05137211 */ /* 0x000fe400020f0eff */
[----:B------:R-:W-:-:S03]  /*6750*/  LOP3.LUT R5, R4, 0x10, RZ, 0x3c, !PT ;  /* 0x0000001004057812 */ /* 0x000fc600078e3cff */
[----:B------:R-:W-:Y:S04]  /*6760*/  STL [R1+0x17c], R19 ;  /* 0x00017c1301007387 */ /* 0x000fe80000100800 */
[----:B------:R-:W-:Y:S04]  /*6770*/  STL [R1+0x174], R17 ;  /* 0x0001741101007387 */ /* 0x000fe80000100800 */
[----:B------:R-:W-:Y:S04]  /*6780*/  STL [R1+0x16c], R15 ;  /* 0x00016c0f01007387 */ /* 0x000fe80000100800 */
[----:B------:R-:W-:Y:S04]  /*6790*/  STL [R1+0x164], R13 ;  /* 0x0001640d01007387 */ /* 0x000fe80000100800 */
[----:B------:R-:W-:Y:S04]  /*67a0*/  STL [R1+0x15c], R9 ;  /* 0x00015c0901007387 */ /* 0x000fe80000100800 */
[----:B------:R0:W-:Y:S04]  /*67b0*/  STL [R1+0x154], R7 ;  /* 0x0001540701007387 */ /* 0x0001e80000100800 */
[----:B------:R1:W-:Y:S01]  /*67c0*/  STL [R1+0x670], R5 ;  /* 0x0006700501007387 */ /* 0x0003e20000100800 */
[----:B0-----:R-:W-:-:S02]  /*67d0*/  LOP3.LUT R7, R4, 0x20, RZ, 0x3c, !PT ;  /* 0x0000002004077812 */ /* 0x001fc400078e3cff */
[C---:B------:R-:W-:Y:S02]  /*67e0*/  LOP3.LUT R7, R4.reuse, 0x50, RZ, 0x3c, !PT ;  /* 0x0000005004077812 */ /* 0x040fe400078e3cff */
[C---:B-1----:R-:W-:Y:S02]  /*67f0*/  LOP3.LUT R5, R4.reuse, 0x40, RZ, 0x3c, !PT ;  /* 0x0000004004057812 */ /* 0x042fe400078e3cff */
[----:B------:R-:W-:-:S07]  /*6800*/  LOP3.LUT R5, R4, 0x70, RZ, 0x3c, !PT ;  /* 0x0000007004057812 */ /* 0x000fce00078e3cff */
.L_x_1:
[----:B------:R0:W-:Y:S01]  /*6810*/  STL [R1+0x6b8], R2 ;  /* 0x0006b80201007387 */ /* 0x0001e20000100800 */
[----:B------:R-:W-:-:S03]  /*6820*/  MOV R5, UR50 ;  /* 0x0000003200057c02 */ /* 0x000fc60008000f00 */
[----:B------:R1:W-:Y:S01]  /*6830*/  STL [R1+0x6b4], R0 ;  /* 0x0006b40001007387 */ /* 0x0003e20000100800 */
[CC--:B-----5:R-:W-:Y:S01]  /*6840*/  LEA R8, P0, R217.reuse, R218.reuse, 0x2 ;  /* 0x000000dad9087211 */ /* 0x0e0fe200078010ff */
[C---:B------:R-:W-:Y:S01]  /*6850*/  IMAD.SHL.U32 R7, R217.reuse, 0x4, RZ ;  /* 0x00000004d9077824 */ /* 0x040fe200078e00ff */
[----:B------:R-:W-:Y:S02]  /*6860*/  LEA R6, P1, R217, R218, 0x3 ;  /* 0x000000dad9067211 */ /* 0x000fe400078218ff */
[----:B0-----:R-:W-:Y:S02]  /*6870*/  MOV R2, UR55 ;  /* 0x0000003700027c02 */ /* 0x001fe40008000f00 */
[----:B-1----:R-:W-:-:S05]  /*6880*/  MOV R0, UR51 ;  /* 0x0000003300007c02 */ /* 0x002fca0008000f00 */
[----:B------:R0:W-:Y:S04]  /*6890*/  STL [R1+0x48], R0 ;  /* 0x0000480001007387 */ /* 0x0001e80000100800 */
[----:B------:R1:W-:Y:S01]  /*68a0*/  STL [R1+0x44], R5 ;  /* 0x0000440501007387 */ /* 0x0003e20000100800 */
[----:B------:R-:W-:-:S03]  /*68b0*/  LEA.HI.X.SX32 R7, R7, R219, 0x1, P1 ;  /* 0x000000db07077211 */ /* 0x000fc600008f0eff */
[----:B------:R-:W2:Y:S01]  /*68c0*/  LDL.64 R18, [R1+0x240] ;  /* 0x0002400001127983 */ /* 0x000ea20000100a00 */
[----:B0-----:R-:W-:Y:S02]  /*68d0*/  MOV R0, UR54 ;  /* 0x0000003600007c02 */ /* 0x001fe40008000f00 */
[----:B-1----:R-:W-:Y:S01]  /*68e0*/  SHF.L.U32 R5, R217, 0x1, RZ ;  /* 0x00000001d9057819 */ /* 0x002fe200000006ff */
[----:B------:R0:W-:Y:S03]  /*68f0*/  STL [R1+0x40], R2 ;  /* 0x0000400201007387 */ /* 0x0001e60000100800 */
[----:B------:R-:W-:Y:S01]  /*6900*/  LEA.HI.X.SX32 R9, R5, R219, 0x1, P0 ;  /* 0x000000db05097211 */ /* 0x000fe200000f0eff */
[----:B------:R-:W3:Y:S01]  /*6910*/  LDL.64 R16, [R1+0x240] ;  /* 0x0002400001107983 */ /* 0x000ee20000100a00 */
[----:B------:R-:W-:-:S03]  /*6920*/  IMAD.WIDE R10, R3, 0x2, R218 ;  /* 0x00000002030a7825 */ /* 0x000fc600078e02da */
[----:B------:R1:W-:Y:S01]  /*6930*/  STL [R1+0x3c], R0 ;  /* 0x00003c0001007387 */ /* 0x0003e20000100800 */
[C---:B------:R-:W-:Y:S01]  /*6940*/  IMAD.WIDE R8, R3.reuse, 0x2, R8 ;  /* 0x0000000203087825 */ /* 0x040fe200078e0208 */
[----:B0-----:R-:W-:Y:S02]  /*6950*/  MOV R2, UR59 ;  /* 0x0000003b00027c02 */ /* 0x001fe40008000f00 */
[----:B------:R0:W4:Y:S01]  /*6960*/  LDG.E.U16 R15, desc[UR6][R10.64] ;  /* 0x000000060a0f7981 */ /* 0x000122000c1e1500 */
[----:B------:R-:W-:Y:S01]  /*6970*/  IMAD.WIDE R6, R3, 0x2, R6 ;  /* 0x0000000203067825 */ /* 0x000fe200078e0206 */
[----:B-1----:R-:W-:Y:S02]  /*6980*/  MOV R0, UR58 ;  /* 0x0000003a00007c02 */ /* 0x002fe40008000f00 */
[----:B------:R1:W-:Y:S04]  /*6990*/  STL [R1+0x6bc], R2 ;  /* 0x0006bc0201007387 */ /* 0x0003e80000100800 */
[----:B------:R1:W-:Y:S01]  /*69a0*/  STL [R1+0x6c0], R0 ;  /* 0x0006c00001007387 */ /* 0x0003e20000100800 */
[C---:B------:R-:W-:Y:S01]  /*69b0*/  IMAD R192, R217.reuse, 0x42, RZ ;  /* 0x00000042d9c07824 */ /* 0x040fe200078e02ff */
[----:B------:R-:W-:-:S02]  /*69c0*/  LEA R12, P0, R217, R218, 0x4 ;  /* 0x000000dad90c7211 */ /* 0x000fc400078020ff */
[C---:B0-----:R-:W-:Y:S01]  /*69d0*/  LEA R10, P1, R217.reuse, R218, 0x5 ;  /* 0x000000dad90a7211 */ /* 0x041fe200078228ff */
[----:B------:R-:W4:Y:S04]  /*69e0*/  LDL.64 R250, [R1+0x238] ;  /* 0x0002380001fa7983 */ /* 0x000f280000100a00 */
[----:B-1----:R0:W4:Y:S04]  /*69f0*/  LDG.E.U16 R2, desc[UR6][R8.64] ;  /* 0x0000000608027981 */ /* 0x002128000c1e1500 */
[----:B------:R1:W4:Y:S01]  /*6a00*/  LDG.E.U16 R0, desc[UR6][R6.64] ;  /* 0x0000000606007981 */ /* 0x000322000c1e1500 */
[----:B------:R-:W-:-:S02]  /*6a10*/  SHF.L.U32 R14, R217, 0x6, RZ ;  /* 0x00000006d90e7819 */ /* 0x000fc400000006ff */
[C---:B------:R-:W-:Y:S01]  /*6a20*/  LEA R182, P3, R217.reuse, R218, 0x7 ;  /* 0x000000dad9b67211 */ /* 0x040fe200078638ff */
[----:B------:R-:W4:Y:S01]  /*6a30*/  LDL.64 R248, [R1+0x230] ;  /* 0x0002300001f87983 */ /* 0x000f220000100a00 */
[----:B0-----:R-:W-:-:S03]  /*6a40*/  IMAD.SHL.U32 R9, R217, 0x20, RZ ;  /* 0x00000020d9097824 */ /* 0x001fc600078e00ff */
[----:B------:R-:W4:Y:S01]  /*6a50*/  LDL.64 R246, [R1+0x228] ;  /* 0x0002280001f67983 */ /* 0x000f220000100a00 */
[C---:B-1----:R-:W-:Y:S02]  /*6a60*/  IMAD.SHL.U32 R6, R217.reuse, 0x8, RZ ;  /* 0x00000008d9067824 */ /* 0x042fe400078e00ff */
[C---:B------:R-:W-:Y:S01]  /*6a70*/  IMAD.SHL.U32 R7, R217.reuse, 0x10, RZ ;  /* 0x00000010d9077824 */ /* 0x040fe200078e00ff */
[----:B------:R-:W-:Y:S01]  /*6a80*/  LEA R8, P2, R217, R218, 0x6 ;  /* 0x000000dad9087211 */ /* 0x000fe200078430ff */
[----:B------:R-:W4:Y:S01]  /*6a90*/  LDL.64 R244, [R1+0x220] ;  /* 0x0002200001f47983 */ /* 0x000f220000100a00 */
[-C--:B------:R-:W-:Y:S02]  /*6aa0*/  LEA.HI.X.SX32 R13, R6, R219.reuse, 0x1, P0 ;  /* 0x000000db060d7211 */ /* 0x080fe400000f0eff */
[-C--:B------:R-:W-:Y:S01]  /*6ab0*/  LEA.HI.X.SX32 R11, R7, R219.reuse, 0x1, P1 ;  /* 0x000000db070b7211 */ /* 0x080fe200008f0eff */
[----:B------:R-:W4:Y:S01]  /*6ac0*/  LDL.64 R242, [R1+0x238] ;  /* 0x0002380001f27983 */ /* 0x000f220000100a00 */
[----:B------:R-:W-:Y:S01]  /*6ad0*/  LEA.HI.X.SX32 R9, R9, R219, 0x1, P2 ;  /* 0x000000db09097211 */ /* 0x000fe200010f0eff */
[----:B------:R-:W-:-:S02]  /*6ae0*/  IMAD.WIDE R12, R3, 0x2, R12 ;  /* 0x00000002030c7825 */ /* 0x000fc400078e020c */
[----:B------:R-:W4:Y:S04]  /*6af0*/  LDL.64 R240, [R1+0x230] ;  /* 0x0002300001f07983 */ /* 0x000f280000100a00 */
[----:B------:R-:W4:Y:S04]  /*6b00*/  LDL.64 R236, [R1+0x228] ;  /* 0x0002280001ec7983 */ /* 0x000f280000100a00 */
[----:B------:R-:W4:Y:S04]  /*6b10*/  LDL.64 R222, [R1+0x220] ;  /* 0x0002200001de7983 */ /* 0x000f280000100a00 */
[----:B------:R-:W4:Y:S01]  /*6b20*/  LDL.64 R220, [R1+0x218] ;  /* 0x0002180001dc7983 */ /* 0x000f220000100a00 */
[----:B------:R-:W-:Y:S01]  /*6b30*/  LEA.HI.X.SX32 R183, R14, R219, 0x1, P3 ;  /* 0x000000db0eb77211 */ /* 0x000fe200018f0eff */
[----:B------:R-:W-:-:S02]  /*6b40*/  IMAD.WIDE R10, R3, 0x2, R10 ;  /* 0x00000002030a7825 */ /* 0x000fc400078e020a */
[----:B------:R-:W4:Y:S02]  /*6b50*/  LDG.E.U16 R12, desc[UR6][R12.64] ;  /* 0x000000060c0c7981 */ /* 0x000f24000c1e1500 */
[----:B------:R-:W-:Y:S02]  /*6b60*/  IMAD.WIDE R8, R3, 0x2, R8 ;  /* 0x0000000203087825 */ /* 0x000fe400078e0208 */
[----:B------:R-:W4:Y:S02]  /*6b70*/  LDG.E.U16 R10, desc[UR6][R10.64] ;  /* 0x000000060a0a7981 */ /* 0x000f24000c1e1500 */
[----:B---3--:R-:W-:Y:S02]  /*6b80*/  IMAD.IADD R16, R192, 0x1, R218 ;  /* 0x00000001c0107824 */ /* 0x008fe400078e02da */
[----:B--2---:R-:W-:-:S03]  /*6b90*/  IMAD.MOV.U32 R17, RZ, RZ, R19 ;  /* 0x000000ffff117224 */ /* 0x004fc600078e0013 */
[----:B------:R-:W-:Y:S04]  /*6ba0*/  STL [R1+0x240], R16 ;  /* 0x0002401001007387 */ /* 0x000fe80000100800 */
[----:B----4-:R0:W-:Y:S01]  /*6bb0*/  STL [R1+0x30], R15 ;  /* 0x0000300f01007387 */ /* 0x0101e20000100800 */
[----:B------:R-:W-:-:S03]  /*6bc0*/  IMAD.WIDE R6, R3, 0x2, R16 ;  /* 0x0000000203067825 */ /* 0x000fc600078e0210 */
[----:B------:R1:W-:Y:S04]  /*6bd0*/  STL [R1+0x28], R2 ;  /* 0x0000280201007387 */ /* 0x0003e80000100800 */
[----:B------:R2:W-:Y:S04]  /*6be0*/  STL [R1+0x24], R0 ;  /* 0x0000240001007387 */ /* 0x0005e80000100800 */
[----:B0-----:R-:W3:Y:S04]  /*6bf0*/  LDL.64 R14, [R1+0x218] ;  /* 0x00021800010e7983 */ /* 0x001ee80000100a00 */
[----:B-1----:R0:W4:Y:S04]  /*6c00*/  LDG.E.U16 R2, desc[UR6][R8.64] ;  /* 0x0000000608027981 */ /* 0x002128000c1e1500 */
[----:B--2---:R1:W2:Y:S01]  /*6c10*/  LDG.E.U16 R0, desc[UR6][R6.64] ;  /* 0x0000000606007981 */ /* 0x0042a2000c1e1500 */
[----:B------:R-:W-:-:S02]  /*6c20*/  IMAD R191, R217, 0x44, RZ ;  /* 0x00000044d9bf7824 */ /* 0x000fc400078e02ff */
[C---:B------:R-:W-:Y:S01]  /*6c30*/  IMAD R190, R217.reuse, 0x46, RZ ;  /* 0x00000046d9be7824 */ /* 0x040fe200078e02ff */
[----:B------:R-:W2:Y:S01]  /*6c40*/  LDL.64 R234, [R1+0x210] ;  /* 0x0002100001ea7983 */ /* 0x000ea20000100a00 */
[C---:B------:R-:W-:Y:S02]  /*6c50*/  IMAD R189, R217.reuse, 0x48, RZ ;  /* 0x00000048d9bd7824 */ /* 0x040fe400078e02ff */
[----:B------:R-:W-:Y:S01]  /*6c60*/  IMAD R238, R217, 0x4c, RZ ;  /* 0x0000004cd9ee7824 */ /* 0x000fe200078e02ff */
[----:B------:R-:W2:Y:S01]  /*6c70*/  LDL.64 R232, [R1+0x208] ;  /* 0x0002080001e87983 */ /* 0x000ea20000100a00 */
[--C-:B------:R-:W-:Y:S02]  /*6c80*/  IMAD.IADD R242, R191, 0x1, R218.reuse ;  /* 0x00000001bff27824 */ /* 0x100fe400078e02da */
[----:B------:R-:W-:Y:S01]  /*6c90*/  IMAD R188, R217, 0x4a, RZ ;  /* 0x0000004ad9bc7824 */ /* 0x000fe200078e02ff */
[----:B------:R-:W2:Y:S01]  /*6ca0*/  LDL.64 R230, [R1+0x200] ;  /* 0x0002000001e67983 */ /* 0x000ea20000100a00 */
[----:B------:R-:W-:-:S02]  /*6cb0*/  IMAD.IADD R240, R190, 0x1, R218 ;  /* 0x00000001bef07824 */ /* 0x000fc400078e02da */
[----:B------:R-:W-:Y:S01]  /*6cc0*/  IMAD.IADD R236, R189, 0x1, R218 ;  /* 0x00000001bdec7824 */ /* 0x000fe200078e02da */
[----:B------:R-:W2:Y:S01]  /*6cd0*/  LDL.64 R228, [R1+0x1f8] ;  /* 0x0001f80001e47983 */ /* 0x000ea20000100a00 */
[----:B------:R-:W-:-:S03]  /*6ce0*/  IADD3 R222, R188, R218, RZ ;  /* 0x000000dabcde7210 */ /* 0x000fc60007ffe0ff */
[----:B-----5:R-:W2:Y:S01]  /*6cf0*/  LDL.64 R226, [R1+0x1f0] ;  /* 0x0001f00001e27983 */ /* 0x020ea20000100a00 */
[----:B------:R-:W-:-:S03]  /*6d00*/  IMAD.IADD R220, R238, 0x1, R218 ;  /* 0x00000001eedc7824 */ /* 0x000fc600078e02da */
[----:B------:R-:W2:Y:S04]  /*6d10*/  LDL.64 R224, [R1+0x210] ;  /* 0x0002100001e07983 */ /* 0x000ea80000100a00 */
[----:B------:R-:W2:Y:S04]  /*6d20*/  LDL.64 R22, [R1+0x208] ;  /* 0x0002080001167983 */ /* 0x000ea80000100a00 */
[----:B------:R-:W2:Y:S04]  /*6d30*/  LDL.64 R20, [R1+0x200] ;  /* 0x0002000001147983 */ /* 0x000ea80000100a00 */
[----:B------:R-:W2:Y:S04]  /*6d40*/  LDL.64 R18, [R1+0x1f8] ;  /* 0x0001f80001127983 */ /* 0x000ea80000100a00 */
[----:B------:R-:W2:Y:S04]  /*6d50*/  LDL.64 R16, [R1+0x1f0] ;  /* 0x0001f00001107983 */ /* 0x000ea80000100a00 */
[----:B------:R-:W-:Y:S04]  /*6d60*/  STL [R1+0x238], R242 ;  /* 0x000238f201007387 */ /* 0x000fe80000100800 */
[----:B------:R-:W-:Y:S04]  /*6d70*/  STL [R1+0x230], R240 ;  /* 0x000230f001007387 */ /* 0x000fe80000100800 */
[----:B------:R0:W-:Y:S01]  /*6d80*/  STL [R1+0x20], R12 ;  /* 0x0000200c01007387 */ /* 0x0001e20000100800 */
[----:B------:R-:W-:-:S03]  /*6d90*/  IMAD.MOV.U32 R243, RZ, RZ, R251 ;  /* 0x000000fffff37224 */ /* 0x000fc600078e00fb */
[----:B------:R-:W-:Y:S01]  /*6da0*/  STL [R1+0x228], R236 ;  /* 0x000228ec01007387 */ /* 0x000fe20000100800 */
[----:B------:R-:W-:-:S03]  /*6db0*/  MOV R241, R249 ;  /* 0x000000f900f17202 */ /* 0x000fc60000000f00 */
[----:B------:R1:W-:Y:S01]  /*6dc0*/  STL [R1+0x1c], R10 ;  /* 0x00001c0a01007387 */ /* 0x0003e20000100800 */
[----:B------:R-:W-:Y:S02]  /*6dd0*/  IMAD.MOV.U32 R237, RZ, RZ, R247 ;  /* 0x000000ffffed7224 */ /* 0x000fe400078e00f7 */
[----:B------:R-:W-:Y:S02]  /*6de0*/  IMAD.MOV.U32 R223, RZ, RZ, R245 ;  /* 0x000000ffffdf7224 */ /* 0x000fe400078e00f5 */
[----:B0-----:R-:W-:-:S04]  /*6df0*/  IMAD.WIDE R12, R3, 0x2, R240 ;  /* 0x00000002030c7825 */ /* 0x001fc800078e02f0 */
[----:B-1----:R-:W-:-:S04]  /*6e00*/  IMAD.WIDE R10, R3, 0x2, R236 ;  /* 0x00000002030a7825 */ /* 0x002fc800078e02ec */
[----:B------:R-:W-:-:S04]  /*6e10*/  IMAD.WIDE R8, R3, 0x2, R222 ;  /* 0x0000000203087825 */ /* 0x000fc800078e02de */
[----:B---3--:R-:W-:Y:S02]  /*6e20*/  IMAD.MOV.U32 R221, RZ, RZ, R15 ;  /* 0x000000ffffdd7224 */ /* 0x008fe400078e000f */
[C---:B------:R-:W-:Y:S01]  /*6e30*/  IMAD.WIDE R6, R3.reuse, 0x2, R220 ;  /* 0x0000000203067825 */ /* 0x040fe200078e02dc */
[----:B----4-:R0:W-:Y:S04]  /*6e40*/  STL [R1+0x18], R2 ;  /* 0x0000180201007387 */ /* 0x0101e80000100800 */
[----:B------:R-:W-:Y:S01]  /*6e50*/  STL [R1+0x220], R222 ;  /* 0x000220de01007387 */ /* 0x000fe20000100800 */
[----:B------:R-:W-:-:S03]  /*6e60*/  IMAD.WIDE R14, R3, 0x2, R242 ;  /* 0x00000002030e7825 */ /* 0x000fc600078e02f2 */
[----:B--2---:R1:W-:Y:S04]  /*6e70*/  STL [R1+0x14], R0 ;  /* 0x0000140001007387 */ /* 0x0043e80000100800 */
[----:B------:R-:W2:Y:S04]  /*6e80*/  LDG.E.U16 R216, desc[UR6][R14.64] ;  /* 0x000000060ed87981 */ /* 0x000ea8000c1e1500 */
[----:B0-----:R-:W3:Y:S04]  /*6e90*/  LDG.E.U16 R2, desc[UR6][R8.64] ;  /* 0x0000000608027981 */ /* 0x001ee8000c1e1500 */
[----:B-1----:R-:W4:Y:S04]  /*6ea0*/  LDG.E.U16 R0, desc[UR6][R6.64] ;  /* 0x0000000606007981 */ /* 0x002f28000c1e1500 */
[----:B------:R0:W3:Y:S04]  /*6eb0*/  LDG.E.U16 R15, desc[UR6][R12.64] ;  /* 0x000000060c0f7981 */ /* 0x0000e8000c1e1500 */
[----:B------:R-:W3:Y:S01]  /*6ec0*/  LDG.E.U16 R14, desc[UR6][R10.64] ;  /* 0x000000060a0e7981 */ /* 0x000ee2000c1e1500 */
[----:B------:R-:W-:-:S02]  /*6ed0*/  IMAD R236, R217, 0x4e, RZ ;  /* 0x0000004ed9ec7824 */ /* 0x000fc400078e02ff */
[C---:B------:R-:W-:Y:S01]  /*6ee0*/  IMAD R222, R217.reuse, 0x50, RZ ;  /* 0x00000050d9de7824 */ /* 0x040fe200078e02ff */
[----:B------:R1:W-:Y:S01]  /*6ef0*/  STL [R1+0x218], R220 ;  /* 0x000218dc01007387 */ /* 0x0003e20000100800 */
[C---:B------:R-:W-:Y:S02]  /*6f00*/  IMAD R195, R217.reuse, 0x54, RZ ;  /* 0x00000054d9c37824 */ /* 0x040fe400078e02ff */
[C---:B------:R-:W-:Y:S02]  /*6f10*/  IMAD R240, R217.reuse, 0x56, RZ ;  /* 0x00000056d9f07824 */ /* 0x040fe400078e02ff */
[--C-:B------:R-:W-:Y:S02]  /*6f20*/  IMAD.IADD R224, R236, 0x1, R218.reuse ;  /* 0x00000001ece07824 */ /* 0x100fe400078e02da */
[--C-:B------:R-:W-:Y:S02]  /*6f30*/  IMAD.IADD R22, R222, 0x1, R218.reuse ;  /* 0x00000001de167824 */ /* 0x100fe400078e02da */
[----:B-1----:R-:W-:Y:S01]  /*6f40*/  IMAD R220, R217, 0x52, RZ ;  /* 0x00000052d9dc7824 */ /* 0x002fe200078e02ff */
[----:B------:R-:W-:Y:S01]  /*6f50*/  IADD3 R18, R195, R218, RZ ;  /* 0x000000dac3127210 */ /* 0x000fe20007ffe0ff */
[----:B------:R-:W-:-:S02]  /*6f60*/  IMAD.IADD R16, R240, 0x1, R218 ;  /* 0x00000001f0107824 */ /* 0x000fc400078e02da */
[----:B------:R-:W-:Y:S02]  /*6f70*/  IMAD.IADD R20, R220, 0x1, R218 ;  /* 0x00000001dc147824 */ /* 0x000fe400078e02da */
[----:B------:R-:W-:Y:S02]  /*6f80*/  IMAD.MOV.U32 R225, RZ, RZ, R235 ;  /* 0x000000ffffe17224 */ /* 0x000fe400078e00eb */
[----:B0-----:R-:W-:Y:S01]  /*6f90*/  IMAD.WIDE R12, R3, 0x2, R224 ;  /* 0x00000002030c7825 */ /* 0x001fe200078e02e0 */
[----:B----4-:R-:W-:Y:S04]  /*6fa0*/  STL [R1+0x6c4], R0 ;  /* 0x0006c40001007387 */ /* 0x010fe80000100800 */
[----:B------:R-:W-:Y:S04]  /*6fb0*/  STL [R1+0x210], R224 ;  /* 0x000210e001007387 */ /* 0x000fe80000100800 */
[----:B------:R-:W-:Y:S04]  /*6fc0*/  STL [R1+0x208], R22 ;  /* 0x0002081601007387 */ /* 0x000fe80000100800 */
[----:B------:R-:W-:Y:S04]  /*6fd0*/  STL [R1+0x200], R20 ;  /* 0x0002001401007387 */ /* 0x000fe80000100800 */
[----:B------:R-:W-:Y:S04]  /*6fe0*/  STL [R1+0x1f8], R18 ;  /* 0x0001f81201007387 */ /* 0x000fe80000100800 */
[----:B------:R-:W-:Y:S04]  /*6ff0*/  STL [R1+0x1f0], R16 ;  /* 0x0001f01001007387 */ /* 0x000fe80000100800 */
[----:B------:R-:W4:Y:S04]  /*7000*/  LDL.64 R234, [R1+0x1c8] ;  /* 0x0001c80001ea7983 */ /* 0x000f280000100a00 */
[----:B--2---:R-:W-:Y:S04]  /*7010*/  STL [R1+0x10], R216 ;  /* 0x000010d801007387 */ /* 0x004fe80000100800 */
[----:B---3--:R-:W-:Y:S04]  /*7020*/  STL [R1+0xc], R15 ;  /* 0x00000c0f01007387 */ /* 0x008fe80000100800 */
[----:B------:R-:W2:Y:S04]  /*7030*/  LDL.64 R250, [R1+0x1e0] ;  /* 0x0001e00001fa7983 */ /* 0x000ea80000100a00 */
[----:B------:R-:W-:Y:S04]  /*7040*/  STL [R1+0x8], R14 ;  /* 0x0000080e01007387 */ /* 0x000fe80000100800 */
[----:B------:R-:W3:Y:S04]  /*7050*/  LDL.64 R248, [R1+0x1d8] ;  /* 0x0001d80001f87983 */ /* 0x000ee80000100a00 */
[----:B------:R0:W-:Y:S04]  /*7060*/  STL [R1+0x4], R2 ;  /* 0x0000040201007387 */ /* 0x0001e80000100800 */
[----:B------:R-:W4:Y:S04]  /*7070*/  LDL.64 R244, [R1+0x1d8] ;  /* 0x0001d80001f47983 */ /* 0x000f280000100a00 */
[----:B------:R-:W2:Y:S04]  /*7080*/  LDL.64 R242, [R1+0x1d0] ;  /* 0x0001d00001f27983 */ /* 0x000ea80000100a00 */
[----:B0-----:R-:W3:Y:S01]  /*7090*/  LDG.E.U16 R2, desc[UR6][R12.64] ;  /* 0x000000060c027981 */ /* 0x001ee2000c1e1500 */
[----:B------:R-:W-:Y:S01]  /*70a0*/  IMAD.MOV.U32 R21, RZ, RZ, R231 ;  /* 0x000000ffff157224 */ /* 0x000fe200078e00e7 */
[----:B------:R-:W-:Y:S01]  /*70b0*/  MOV R23, R233 ;  /* 0x000000e900177202 */ /* 0x000fe20000000f00 */
[----:B------:R-:W-:-:S02]  /*70c0*/  IMAD.MOV.U32 R19, RZ, RZ, R229 ;  /* 0x000000ffff137224 */ /* 0x000fc400078e00e5 */
[----:B------:R-:W-:-:S04]  /*70d0*/  IMAD.WIDE R8, R3, 0x2, R20 ;  /* 0x0000000203087825 */ /* 0x000fc800078e0214 */
[----:B------:R-:W-:-:S04]  /*70e0*/  IMAD.WIDE R6, R3, 0x2, R18 ;  /* 0x0000000203067825 */ /* 0x000fc800078e0212 */
[C---:B------:R-:W-:Y:S01]  /*70f0*/  IMAD.WIDE R10, R3.reuse, 0x2, R22 ;  /* 0x00000002030a7825 */ /* 0x040fe200078e0216 */
[----:B------:R-:W2:Y:S03]  /*7100*/  LDG.E.U16 R252, desc[UR6][R6.64] ;  /* 0x0000000606fc7981 */ /* 0x000ea6000c1e1500 */
[----:B------:R-:W-:Y:S02]  /*7110*/  IMAD.MOV.U32 R17, RZ, RZ, R227 ;  /* 0x000000ffff117224 */ /* 0x000fe400078e00e3 */
[----:B------:R-:W2:Y:S01]  /*7120*/  LDG.E.U16 R10, desc[UR6][R10.64] ;  /* 0x000000060a0a7981 */ /* 0x000ea2000c1e1500 */
[----:B------:R-:W-:-:S04]  /*7130*/  IMAD.WIDE R214, R3, 0x2, R16 ;  /* 0x0000000203d67825 */ /* 0x000fc800078e0210 */
[C---:B------:R-:W-:Y:S02]  /*7140*/  IMAD R221, R217.reuse, 0x5a, RZ ;  /* 0x0000005ad9dd7824 */ /* 0x040fe400078e02ff */
[----:B------:R0:W2:Y:S04]  /*7150*/  LDG.E.U16 R214, desc[UR6][R214.64] ;  /* 0x00000006d6d67981 */ /* 0x0000a8000c1e1500 */
[----:B----4-:R-:W4:Y:S04]  /*7160*/  LDL.64 R244, [R1+0x1e8] ;  /* 0x0001e80001f47983 */ /* 0x010f280000100a00 */
[----:B---3--:R1:W-:Y:S04]  /*7170*/  STL [R1+0x6c8], R2 ;  /* 0x0006c80201007387 */ /* 0x0083e80000100800 */
[----:B------:R-:W3:Y:S04]  /*7180*/  LDL.64 R12, [R1+0x1e0] ;  /* 0x0001e000010c7983 */ /* 0x000ee80000100a00 */
[----:B------:R-:W3:Y:S04]  /*7190*/  LDL.64 R246, [R1+0x1e8] ;  /* 0x0001e80001f67983 */ /* 0x000ee80000100a00 */
[----:B-1----:R1:W3:Y:S04]  /*71a0*/  LDG.E.U16 R2, desc[UR6][R8.64] ;  /* 0x0000000608027981 */ /* 0x0022e8000c1e1500 */
[----:B--2---:R-:W2:Y:S04]  /*71b0*/  LDL.64 R242, [R1+0x1d0] ;  /* 0x0001d00001f27983 */ /* 0x004ea80000100a00 */
[----:B------:R-:W2:Y:S04]  /*71c0*/  LDL.64 R234, [R1+0x1c8] ;  /* 0x0001c80001ea7983 */ /* 0x000ea80000100a00 */
[----:B------:R-:W2:Y:S04]  /*71d0*/  LDL.64 R16, [R1+0x1c0] ;  /* 0x0001c00001107983 */ /* 0x000ea80000100a00 */
[----:B------:R-:W2:Y:S04]  /*71e0*/  LDL.64 R14, [R1+0x1b8] ;  /* 0x0001b800010e7983 */ /* 0x000ea80000100a00 */
[----:B------:R-:W2:Y:S04]  /*71f0*/  LDL.64 R22, [R1+0x1b0] ;  /* 0x0001b00001167983 */ /* 0x000ea80000100a00 */
[----:B------:R-:W2:Y:S04]  /*7200*/  LDL.64 R20, [R1+0x1a8] ;  /* 0x0001a80001147983 */ /* 0x000ea80000100a00 */
[----:B------:R-:W2:Y:S04]  /*7210*/  LDL.64 R18, [R1+0x1a0] ;  /* 0x0001a00001127983 */ /* 0x000ea80000100a00 */
[----:B------:R-:W2:Y:S04]  /*7220*/  LDL.64 R224, [R1+0x1a0] ;  /* 0x0001a00001e07983 */ /* 0x000ea80000100a00 */
[----:B------:R-:W2:Y:S01]  /*7230*/  LDL.64 R226, [R1+0x1a8] ;  /* 0x0001a80001e27983 */ /* 0x000ea20000100a00 */
[----:B0-----:R-:W-:-:S02]  /*7240*/  IMAD R215, R217, 0x58, RZ ;  /* 0x00000058d9d77824 */ /* 0x001fc400078e02ff */
[C---:B------:R-:W-:Y:S01]  /*7250*/  IMAD R216, R217.reuse, 0x5c, RZ ;  /* 0x0000005cd9d87824 */ /* 0x040fe200078e02ff */
[----:B------:R-:W2:Y:S01]  /*7260*/  LDL.64 R232, [R1+0x1c0] ;  /* 0x0001c00001e87983 */ /* 0x000ea20000100a00 */
[----:B------:R-:W-:-:S03]  /*7270*/  IMAD R0, R217, 0x5e, RZ ;  /* 0x0000005ed9007824 */ /* 0x000fc600078e02ff */
[----:B------:R-:W2:Y:S04]  /*7280*/  LDL.64 R230, [R1+0x1b8] ;  /* 0x0001b80001e67983 */ /* 0x000ea80000100a00 */
[----:B------:R-:W2:Y:S01]  /*7290*/  LDL.64 R228, [R1+0x1b0] ;  /* 0x0001b00001e47983 */ /* 0x000ea20000100a00 */
[C---:B-1----:R-:W-:Y:S02]  /*72a0*/  IMAD R9, R217.reuse, 0x60, RZ ;  /* 0x00000060d9097824 */ /* 0x042fe400078e02ff */
[----:B------:R-:W-:Y:S01]  /*72b0*/  IMAD R8, R217, 0x62, RZ ;  /* 0x00000062d9087824 */ /* 0x000fe200078e02ff */
[-C--:B----4-:R-:W-:Y:S01]  /*72c0*/  IADD3 R244, R216, R218.reuse, RZ ;  /* 0x000000dad8f47210 */ /* 0x090fe20007ffe0ff */
[----:B---3--:R-:W-:Y:S02]  /*72d0*/  IMAD.MOV.U32 R13, RZ, RZ, R251 ;  /* 0x000000ffff0d7224 */ /* 0x008fe400078e00fb */
[----:B------:R-:W-:Y:S01]  /*72e0*/  IMAD.IADD R12, R221, 0x1, R218 ;  /* 0x00000001dd0c7824 */ /* 0x000fe200078e02da */
[----:B------:R-:W-:-:S03]  /*72f0*/  IADD3 R246, R215, R218, RZ ;  /* 0x000000dad7f67210 */ /* 0x000fc60007ffe0ff */
[----:B------:R-:W-:Y:S01]  /*7300*/  IMAD.WIDE R210, R3, 0x2, R12 ;  /* 0x0000000203d27825 */ /* 0x000fe200078e020c */
[----:B------:R0:W-:Y:S04]  /*7310*/  STL [R1+0x6d0], R2 ;  /* 0x0006d00201007387 */ /* 0x0001e80000100800 */
[----:B------:R-:W-:Y:S01]  /*7320*/  STL [R1+0x6cc], R252 ;  /* 0x0006ccfc01007387 */ /* 0x000fe20000100800 */
[----:B--2---:R-:W-:-:S03]  /*7330*/  IMAD.IADD R242, R0, 0x1, R218 ;  /* 0x0000000100f27824 */ /* 0x004fc600078e02da */
[----:B------:R-:W-:Y:S01]  /*7340*/  STL [R1+0x1e8], R246 ;  /* 0x0001e8f601007387 */ /* 0x000fe20000100800 */
[----:B------:R-:W-:-:S03]  /*7350*/  IMAD R0, R217, 0x66, RZ ;  /* 0x00000066d9007824 */ /* 0x000fc600078e02ff */
[----:B------:R1:W-:Y:S01]  /*7360*/  STL [R1], R10 ;  /* 0x0000000a01007387 */ /* 0x0003e20000100800 */
[----:B0-----:R-:W-:-:S03]  /*7370*/  IMAD R2, R217, 0x64, RZ ;  /* 0x00000064d9027824 */ /* 0x001fc600078e02ff */
[----:B------:R-:W-:Y:S01]  /*7380*/  STL [R1+0x1e0], R12 ;  /* 0x0001e00c01007387 */ /* 0x000fe20000100800 */
[----:B------:R-:W-:-:S03]  /*7390*/  IMAD.IADD R234, R9, 0x1, R218 ;  /* 0x0000000109ea7824 */ /* 0x000fc600078e02da */
[----:B------:R-:W-:Y:S01]  /*73a0*/  STL [R1+0x1d8], R244 ;  /* 0x0001d8f401007387 */ /* 0x000fe20000100800 */
[----:B-1----:R-:W-:-:S03]  /*73b0*/  IMAD.WIDE R10, R3, 0x2, R242 ;  /* 0x00000002030a7825 */ /* 0x002fc600078e02f2 */
[----:B------:R0:W-:Y:S01]  /*73c0*/  STL [R1+0x1d0], R242 ;  /* 0x0001d0f201007387 */ /* 0x0001e20000100800 */
[----:B------:R-:W-:-:S03]  /*73d0*/  IADD3 R16, R8, R218, RZ ;  /* 0x000000da08107210 */ /* 0x000fc60007ffe0ff */
[----:B------:R1:W2:Y:S01]  /*73e0*/  LDG.E.U16 R210, desc[UR6][R210.64] ;  /* 0x00000006d2d27981 */ /* 0x0002a2000c1e1500 */
[--C-:B------:R-:W-:Y:S01]  /*73f0*/  IMAD.IADD R14, R2, 0x1, R218.reuse ;  /* 0x00000001020e7824 */ /* 0x100fe200078e02da */
[-C--:B------:R-:W-:Y:S01]  /*7400*/  IADD3 R22, R0, R218.reuse, RZ ;  /* 0x000000da00167210 */ /* 0x080fe20007ffe0ff */
[----:B------:R-:W-:Y:S01]  /*7410*/  IMAD.MOV.U32 R19, RZ, RZ, R225 ;  /* 0x000000ffff137224 */ /* 0x000fe200078e00e1 */
[----:B------:R3:W4:Y:S01]  /*7420*/  LDG.E.U16 R208, desc[UR6][R10.64] ;  /* 0x000000060ad07981 */ /* 0x000722000c1e1500 */
[C---:B0-----:R-:W-:Y:S02]  /*7430*/  IMAD R242, R217.reuse, 0x6a, RZ ;  /* 0x0000006ad9f27824 */ /* 0x041fe400078e02ff */
[----:B-1----:R-:W-:Y:S01]  /*7440*/  IMAD R211, R217, 0x68, RZ ;  /* 0x00000068d9d37824 */ /* 0x002fe200078e02ff */
[----:B------:R0:W-:Y:S02]  /*7450*/  STL [R1+0x1c8], R234 ;  /* 0x0001c8ea01007387 */ /* 0x0001e40000100800 */
[----:B------:R-:W-:Y:S01]  /*7460*/  IADD3 R18, R242, R218, RZ ;  /* 0x000000daf2127210 */ /* 0x000fe20007ffe0ff */
[----:B------:R-:W-:Y:S01]  /*7470*/  IMAD.IADD R20, R211, 0x1, R218 ;  /* 0x00000001d3147824 */ /* 0x000fe200078e02da */
[----:B------:R-:W-:Y:S04]  /*7480*/  STL [R1+0x1c0], R16 ;  /* 0x0001c01001007387 */ /* 0x000fe80000100800 */
[----:B------:R-:W-:Y:S01]  /*7490*/  STL [R1+0x1b8], R14 ;  /* 0x0001b80e01007387 */ /* 0x000fe20000100800 */
[----:B------:R-:W-:-:S03]  /*74a0*/  IMAD.MOV.U32 R21, RZ, RZ, R227 ;  /* 0x000000ffff157224 */ /* 0x000fc600078e00e3 */
[----:B------:R1:W-:Y:S04]  /*74b0*/  STL [R1+0x1b0], R22 ;  /* 0x0001b01601007387 */ /* 0x0003e80000100800 */
[----:B------:R-:W-:Y:S04]  /*74c0*/  STL [R1+0x1a8], R20 ;  /* 0x0001a81401007387 */ /* 0x000fe80000100800 */
[----:B------:R1:W-:Y:S04]  /*74d0*/  STL [R1+0x1a0], R18 ;  /* 0x0001a01201007387 */ /* 0x0003e80000100800 */
[----:B------:R-:W3:Y:S04]  /*74e0*/  LDL.64 R224, [R1+0x168] ;  /* 0x0001680001e07983 */ /* 0x000ee80000100a00 */
[----:B------:R-:W2:Y:S01]  /*74f0*/  LDL.64 R226, [R1+0x170] ;  /* 0x0001700001e27983 */ /* 0x000ea20000100a00 */
[----:B------:R-:W-:-:S02]  /*7500*/  IMAD.MOV.U32 R247, RZ, RZ, R245 ;  /* 0x000000fffff77224 */ /* 0x000fc400078e00f5 */
[----:B------:R-:W-:Y:S01]  /*7510*/  IMAD.MOV.U32 R245, RZ, RZ, R249 ;  /* 0x000000fffff57224 */ /* 0x000fe200078e00f9 */
[----:B------:R-:W4:Y:S04]  /*7520*/  LDL.64 R250, [R1+0x188] ;  /* 0x0001880001fa7983 */ /* 0x000f280000100a00 */
[----:B------:R-:W4:Y:S01]  /*7530*/  LDL.64 R248, [R1+0x180] ;  /* 0x0001800001f87983 */ /* 0x000f220000100a00 */
[----:B------:R-:W-:-:S03]  /*7540*/  IMAD.WIDE R212, R3, 0x2, R246 ;  /* 0x0000000203d47825 */ /* 0x000fc600078e02f6 */
[----:B------:R-:W4:Y:S04]  /*7550*/  LDL.64 R246, [R1+0x178] ;  /* 0x0001780001f67983 */ /* 0x000f280000100a00 */
[----:B---3--:R-:W3:Y:S04]  /*7560*/  LDL.64 R224, [R1+0x198] ;  /* 0x0001980001e07983 */ /* 0x008ee80000100a00 */
[----:B--2---:R-:W2:Y:S01]  /*7570*/  LDL.64 R226, [R1+0x190] ;  /* 0x0001900001e27983 */ /* 0x004ea20000100a00 */
[----:B------:R-:W-:-:S03]  /*7580*/  IMAD.WIDE R12, R3, 0x2, R244 ;  /* 0x00000002030c7825 */ /* 0x000fc600078e02f4 */
[----:B----4-:R-:W4:Y:S04]  /*7590*/  LDL.64 R250, [R1+0x188] ;  /* 0x0001880001fa7983 */ /* 0x010f280000100a00 */
[----:B------:R-:W4:Y:S01]  /*75a0*/  LDL.64 R248, [R1+0x180] ;  /* 0x0001800001f87983 */ /* 0x000f220000100a00 */
[----:B------:R-:W-:-:S03]  /*75b0*/  IMAD.WIDE R6, R3, 0x2, R234 ;  /* 0x0000000203067825 */ /* 0x000fc600078e02ea */
[----:B------:R-:W4:Y:S01]  /*75c0*/  LDL.64 R246, [R1+0x178] ;  /* 0x0001780001f67983 */ /* 0x000f220000100a00 */
[----:B------:R-:W-:Y:S02]  /*75d0*/  IMAD.MOV.U32 R23, RZ, RZ, R229 ;  /* 0x000000ffff177224 */ /* 0x000fe400078e00e5 */
[----:B------:R-:W-:Y:S01]  /*75e0*/  IMAD.MOV.U32 R17, RZ, RZ, R233 ;  /* 0x000000ffff117224 */ /* 0x000fe200078e00e9 */
[----:B------:R1:W4:Y:S01]  /*75f0*/  LDG.E.U16 R209, desc[UR6][R12.64] ;  /* 0x000000060cd17981 */ /* 0x000322000c1e1500 */
[----:B------:R-:W-:-:S03]  /*7600*/  IMAD.MOV.U32 R15, RZ, RZ, R231 ;  /* 0x000000ffff0f7224 */ /* 0x000fc600078e00e7 */
[----:B------:R1:W4:Y:S01]  /*7610*/  LDG.E.U16 R207, desc[UR6][R6.64] ;  /* 0x0000000606cf7981 */ /* 0x000322000c1e1500 */
[----:B------:R-:W-:-:S03]  /*7620*/  IMAD.WIDE R10, R3, 0x2, R20 ;  /* 0x00000002030a7825 */ /* 0x000fc600078e0214 */
[----:B0-----:R-:W4:Y:S01]  /*7630*/  LDL.64 R234, [R1+0x168] ;  /* 0x0001680001ea7983 */ /* 0x001f220000100a00 */
[----:B-1----:R-:W-:-:S03]  /*7640*/  IMAD.WIDE R12, R3, 0x2, R22 ;  /* 0x00000002030c7825 */ /* 0x002fc600078e0216 */
[----:B------:R-:W4:Y:S01]  /*7650*/  LDL.64 R232, [R1+0x160] ;  /* 0x0001600001e87983 */ /* 0x000f220000100a00 */
[----:B------:R-:W-:-:S03]  /*7660*/  IMAD.WIDE R6, R3, 0x2, R18 ;  /* 0x0000000203067825 */ /* 0x000fc600078e0212 */
[----:B------:R-:W4:Y:S04]  /*7670*/  LDL.64 R228, [R1+0x150] ;  /* 0x0001500001e47983 */ /* 0x000f280000100a00 */
[----:B------:R-:W4:Y:S04]  /*7680*/  LDL.64 R22, [R1+0x160] ;  /* 0x0001600001167983 */ /* 0x000f280000100a00 */
[----:B------:R-:W4:Y:S04]  /*7690*/  LDL.64 R18, [R1+0x150] ;  /* 0x0001500001127983 */ /* 0x000f280000100a00 */
[----:B------:R-:W4:Y:S04]  /*76a0*/  LDL.64 R230, [R1+0x158] ;  /* 0x0001580001e67983 */ /* 0x000f280000100a00 */
[----:B------:R-:W4:Y:S04]  /*76b0*/  LDL.64 R20, [R1+0x158] ;  /* 0x0001580001147983 */ /* 0x000f280000100a00 */
[----:B------:R-:W4:Y:S04]  /*76c0*/  LDL.64 R244, [R1+0x170] ;  /* 0x0001700001f47983 */ /* 0x000f280000100a00 */
[----:B------:R0:W4:Y:S04]  /*76d0*/  LDG.E.U16 R212, desc[UR6][R212.64] ;  /* 0x00000006d4d47981 */ /* 0x000128000c1e1500 */
[----:B---3--:R-:W3:Y:S04]  /*76e0*/  LDL.64 R224, [R1+0x198] ;  /* 0x0001980001e07983 */ /* 0x008ee80000100a00 */
[----:B--2---:R-:W2:Y:S01]  /*76f0*/  LDL.64 R226, [R1+0x190] ;  /* 0x0001900001e27983 */ /* 0x004ea20000100a00 */
[----:B0-----:R-:W-:-:S02]  /*7700*/  IMAD R213, R217, 0x72, RZ ;  /* 0x00000072d9d57824 */ /* 0x001fc400078e02ff */
[----:B------:R-:W-:Y:S01]  /*7710*/  IMAD R8, R217, 0x6c, RZ ;  /* 0x0000006cd9087824 */ /* 0x000fe200078e02ff */
[----:B------:R-:W2:Y:S02]  /*7720*/  LDG.E.U16 R203, desc[UR6][R10.64] ;  /* 0x000000060acb7981 */ /* 0x000ea4000c1e1500 */
[----:B----4-:R-:W-:Y:S01]  /*7730*/  IADD3 R248, R213, R218, RZ ;  /* 0x000000dad5f87210 */ /* 0x010fe20007ffe0ff */
[----:B------:R-:W-:Y:S01]  /*7740*/  IMAD R2, R217, 0x6e, RZ ;  /* 0x0000006ed9027824 */ /* 0x000fe200078e02ff */
[----:B------:R-:W4:Y:S03]  /*7750*/  LDG.E.U16 R202, desc[UR6][R6.64] ;  /* 0x0000000606ca7981 */ /* 0x000f26000c1e1500 */
[----:B------:R-:W-:Y:S01]  /*7760*/  IMAD.WIDE R196, R3, 0x2, R248 ;  /* 0x0000000203c47825 */ /* 0x000fe200078e02f8 */
[----:B------:R-:W4:Y:S03]  /*7770*/  LDG.E.U16 R204, desc[UR6][R12.64] ;  /* 0x000000060ccc7981 */ /* 0x000f26000c1e1500 */
[----:B------:R-:W-:-:S02]  /*7780*/  IMAD R0, R217, 0x74, RZ ;  /* 0x00000074d9007824 */ /* 0x000fc400078e02ff */
[----:B------:R0:W4:Y:S01]  /*7790*/  LDG.E.U16 R196, desc[UR6][R196.64] ;  /* 0x00000006c4c47981 */ /* 0x000122000c1e1500 */
[----:B------:R-:W-:Y:S02]  /*77a0*/  IMAD R193, R217, 0x78, RZ ;  /* 0x00000078d9c17824 */ /* 0x000fe400078e02ff */
[----:B------:R-:W-:-:S04]  /*77b0*/  IMAD.WIDE R14, R3, 0x2, R14 ;  /* 0x00000002030e7825 */ /* 0x000fc800078e020e */
[C---:B------:R-:W-:Y:S01]  /*77c0*/  IMAD R194, R217.reuse, 0x70, RZ ;  /* 0x00000070d9c27824 */ /* 0x040fe200078e02ff */
[----:B------:R-:W4:Y:S01]  /*77d0*/  LDG.E.U16 R205, desc[UR6][R14.64] ;  /* 0x000000060ecd7981 */ /* 0x000f22000c1e1500 */
[--C-:B------:R-:W-:Y:S02]  /*77e0*/  IMAD.IADD R246, R0, 0x1, R218.reuse ;  /* 0x0000000100f67824 */ /* 0x100fe400078e02da */
[C---:B0-----:R-:W-:Y:S02]  /*77f0*/  IMAD R197, R217.reuse, 0x7a, RZ ;  /* 0x0000007ad9c57824 */ /* 0x041fe400078e02ff */
[----:B------:R-:W-:Y:S02]  /*7800*/  IMAD R0, R217, 0x7c, RZ ;  /* 0x0000007cd9007824 */ /* 0x000fe400078e02ff */
[----:B------:R-:W-:Y:S02]  /*7810*/  IMAD.IADD R250, R194, 0x1, R218 ;  /* 0x00000001c2fa7824 */ /* 0x000fe400078e02da */
[----:B------:R-:W-:-:S02]  /*7820*/  IMAD.MOV.U32 R23, RZ, RZ, R233 ;  /* 0x000000ffff177224 */ /* 0x000fc400078e00e9 */
[----:B------:R-:W-:Y:S02]  /*7830*/  IMAD.IADD R22, R197, 0x1, R218 ;  /* 0x00000001c5167824 */ /* 0x000fe400078e02da */
[----:B------:R-:W-:Y:S02]  /*7840*/  IMAD.MOV.U32 R19, RZ, RZ, R229 ;  /* 0x000000ffff137224 */ /* 0x000fe400078e00e5 */
[----:B------:R-:W-:-:S04]  /*7850*/  IMAD.WIDE R16, R3, 0x2, R16 ;  /* 0x0000000203107825 */ /* 0x000fc800078e0210 */
[----:B------:R-:W-:Y:S01]  /*7860*/  IMAD R174, R217, 0x82, RZ ;  /* 0x00000082d9ae7824 */ /* 0x000fe200078e02ff */
[----:B------:R0:W4:Y:S01]  /*7870*/  LDG.E.U16 R206, desc[UR6][R16.64] ;  /* 0x0000000610ce7981 */ /* 0x000122000c1e1500 */
[----:B------:R-:W-:Y:S01]  /*7880*/  MOV R21, R231 ;  /* 0x000000e700157202 */ /* 0x000fe20000000f00 */
[----:B------:R-:W-:-:S04]  /*7890*/  IMAD.IADD R20, R0, 0x1, R218 ;  /* 0x0000000100147824 */ /* 0x000fc800078e02da */
[----:B------:R-:W-:Y:S01]  /*78a0*/  IMAD.WIDE R12, R3, 0x2, R20 ;  /* 0x00000002030c7825 */ /* 0x000fe200078e0214 */
[-C--:B------:R-:W-:Y:S02]  /*78b0*/  IADD3 R174, P0, R174, R218.reuse, RZ ;  /* 0x000000daaeae7210 */ /* 0x080fe40007f1e0ff */
[----:B0-----:R-:W-:-:S03]  /*78c0*/  IADD3 R16, P4, R5, R218, RZ ;  /* 0x000000da05107210 */ /* 0x001fc60007f9e0ff */
[----:B------:R0:W4:Y:S01]  /*78d0*/  LDG.E.U16 R12, desc[UR6][R12.64] ;  /* 0x000000060c0c7981 */ /* 0x000122000c1e1500 */
[C---:B------:R-:W-:Y:S01]  /*78e0*/  LEA.HI.X.SX32 R17, R217.reuse, R219, 0x1, P4 ;  /* 0x000000dbd9117211 */ /* 0x040fe200020f0eff */
[----:B0-----:R-:W-:Y:S02]  /*78f0*/  IMAD R13, R217, 0x43, RZ ;  /* 0x00000043d90d7824 */ /* 0x001fe400078e02ff */
[----:B------:R-:W-:-:S05]  /*7900*/  IMAD.WIDE R16, R3, 0x2, R16 ;  /* 0x0000000203107825 */ /* 0x000fca00078e0210 */
[----:B------:R0:W4:Y:S01]  /*7910*/  LDG.E.U16 R252, desc[UR6][R16.64] ;  /* 0x0000000610fc7981 */ /* 0x000122000c1e1500 */
[C---:B------:R-:W-:Y:S02]  /*7920*/  IMAD R5, R217.reuse, 0x49, RZ ;  /* 0x00000049d9057824 */ /* 0x040fe400078e02ff */
[C---:B------:R-:W-:Y:S02]  /*7930*/  IMAD R152, R217.reuse, 0x51, RZ ;  /* 0x00000051d9987824 */ /* 0x040fe400078e02ff */
[C---:B0-----:R-:W-:Y:S02]  /*7940*/  IMAD R16, R217.reuse, 0x9a, RZ ;  /* 0x0000009ad9107824 */ /* 0x041fe400078e02ff */
[C---:B------:R-:W-:Y:S02]  /*7950*/  IMAD R154, R217.reuse, 0xa6, RZ ;  /* 0x000000a6d99a7824 */ /* 0x040fe400078e02ff */
[C---:B------:R-:W-:Y:S02]  /*7960*/  IMAD R178, R217.reuse, 0xc0, RZ ;  /* 0x000000c0d9b27824 */ /* 0x040fe400078e02ff */
[----:B------:R-:W-:-:S02]  /*7970*/  IMAD R164, R217, 0xd2, RZ ;  /* 0x000000d2d9a47824 */ /* 0x000fc400078e02ff */
[C---:B------:R-:W-:Y:S02]  /*7980*/  IMAD R180, R217.reuse, 0xea, RZ ;  /* 0x000000ead9b47824 */ /* 0x040fe400078e02ff */
[----:B------:R-:W-:Y:S02]  /*7990*/  IMAD R176, R217, 0xf2, RZ ;  /* 0x000000f2d9b07824 */ /* 0x000fe400078e02ff */
[----:B------:R-:W-:-:S04]  /*79a0*/  IMAD.WIDE R166, R3, 0x2, R246 ;  /* 0x0000000203a67825 */ /* 0x000fc800078e02f6 */
[C---:B------:R-:W-:Y:S02]  /*79b0*/  IMAD R186, R217.reuse, 0xe, RZ ;  /* 0x0000000ed9ba7824 */ /* 0x040fe400078e02ff */
[----:B------:R-:W-:Y:S01]  /*79c0*/  IMAD R185, R217, 0xc, RZ ;  /* 0x0000000cd9b97824 */ /* 0x000fe200078e02ff */
[----:B------:R-:W4:Y:S01]  /*79d0*/  LDG.E.U16 R166, desc[UR6][R166.64] ;  /* 0x00000006a6a67981 */ /* 0x000f22000c1e1500 */
[----:B------:R-:W-:-:S04]  /*79e0*/  IMAD.WIDE R198, R3, 0x2, R250 ;  /* 0x0000000203c67825 */ /* 0x000fc800078e02fa */
[----:B------:R-:W-:Y:S02]  /*79f0*/  IMAD.WIDE R182, R3, 0x2, R182 ;  /* 0x0000000203b67825 */ /* 0x000fe400078e02b6 */
[----:B------:R-:W4:Y:S02]  /*7a00*/  LDG.E.U16 R198, desc[UR6][R198.64] ;  /* 0x00000006c6c67981 */ /* 0x000f24000c1e1500 */
[C---:B------:R-:W-:Y:S02]  /*7a10*/  IMAD R184, R217.reuse, 0x1c, RZ ;  /* 0x0000001cd9b87824 */ /* 0x040fe400078e02ff */
[----:B------:R0:W4:Y:S01]  /*7a20*/  LDG.E.U16 R182, desc[UR6][R182.64] ;  /* 0x00000006b6b67981 */ /* 0x000122000c1e1500 */
[C---:B------:R-:W-:Y:S02]  /*7a30*/  IMAD R187, R217.reuse, 0xf, RZ ;  /* 0x0000000fd9bb7824 */ /* 0x040fe400078e02ff */
[----:B0-----:R-:W-:Y:S02]  /*7a40*/  IMAD R183, R217, 0x1e, RZ ;  /* 0x0000001ed9b77824 */ /* 0x001fe400078e02ff */
[----:B---3--:R-:W-:-:S02]  /*7a50*/  IMAD.IADD R224, R8, 0x1, R218 ;  /* 0x0000000108e07824 */ /* 0x008fc400078e02da */
[----:B--2---:R-:W-:Y:S02]  /*7a60*/  IMAD.IADD R226, R2, 0x1, R218 ;  /* 0x0000000102e27824 */ /* 0x004fe400078e02da */
[----:B------:R-:W-:Y:S01]  /*7a70*/  IMAD R2, R217, 0x7e, RZ ;  /* 0x0000007ed9027824 */ /* 0x000fe200078e02ff */
[----:B------:R0:W-:Y:S01]  /*7a80*/  STL [R1+0x198], R224 ;  /* 0x000198e001007387 */ /* 0x0001e20000100800 */
[----:B------:R-:W-:Y:S01]  /*7a90*/  IMAD.WIDE R10, R3, 0x2, R224 ;  /* 0x00000002030a7825 */ /* 0x000fe200078e02e0 */
[----:B------:R-:W-:-:S03]  /*7aa0*/  MOV R225, R235 ;  /* 0x000000eb00e17202 */ /* 0x000fc60000000f00 */
[----:B------:R-:W-:Y:S01]  /*7ab0*/  IMAD.WIDE R6, R3, 0x2, R226 ;  /* 0x0000000203067825 */ /* 0x000fe200078e02e2 */
[----:B------:R1:W-:Y:S03]  /*7ac0*/  STL [R1+0x190], R226 ;  /* 0x000190e201007387 */ /* 0x0003e60000100800 */
[----:B------:R-:W-:Y:S01]  /*7ad0*/  IMAD R8, R217, 0x76, RZ ;  /* 0x00000076d9087824 */ /* 0x000fe200078e02ff */
[----:B------:R2:W3:Y:S01]  /*7ae0*/  LDG.E.U16 R201, desc[UR6][R10.64] ;  /* 0x000000060ac97981 */ /* 0x0004e2000c1e1500 */
[--C-:B0-----:R-:W-:Y:S02]  /*7af0*/  IMAD.IADD R224, R193, 0x1, R218.reuse ;  /* 0x00000001c1e07824 */ /* 0x101fe400078e02da */
[----:B------:R-:W-:Y:S01]  /*7b00*/  IMAD.IADD R18, R2, 0x1, R218 ;  /* 0x0000000102127824 */ /* 0x000fe200078e02da */
[----:B------:R0:W3:Y:S01]  /*7b10*/  LDG.E.U16 R200, desc[UR6][R6.64] ;  /* 0x0000000606c87981 */ /* 0x0000e2000c1e1500 */
[----:B------:R-:W-:-:S04]  /*7b20*/  IMAD.WIDE R14, R3, 0x2, R224 ;  /* 0x00000002030e7825 */ /* 0x000fc800078e02e0 */
[----:B-1----:R-:W-:Y:S01]  /*7b30*/  IMAD.IADD R226, R8, 0x1, R218 ;  /* 0x0000000108e27824 */ /* 0x002fe200078e02da */
[----:B------:R-:W-:Y:S01]  /*7b40*/  STL [R1+0x188], R250 ;  /* 0x000188fa01007387 */ /* 0x000fe20000100800 */
[----:B--2---:R-:W-:-:S04]  /*7b50*/  IMAD.WIDE R10, R3, 0x2, R22 ;  /* 0x00000002030a7825 */ /* 0x004fc800078e0216 */
[----:B0-----:R-:W-:Y:S01]  /*7b60*/  IMAD.WIDE R6, R3, 0x2, R18 ;  /* 0x0000000203067825 */ /* 0x001fe200078e0212 */
[----:B------:R-:W-:Y:S04]  /*7b70*/  STL [R1+0x180], R248 ;  /* 0x000180f801007387 */ /* 0x000fe80000100800 */
[----:B------:R-:W-:Y:S04]  /*7b80*/  STL [R1+0x178], R246 ;  /* 0x000178f601007387 */ /* 0x000fe80000100800 */
[----:B------:R0:W2:Y:S04]  /*7b90*/  LDG.E.U16 R153, desc[UR6][R14.64] ;  /* 0x000000060e997981 */ /* 0x0000a8000c1e1500 */
[----:B------:R-:W-:Y:S04]  /*7ba0*/  STL [R1+0x170], R226 ;  /* 0x000170e201007387 */ /* 0x000fe80000100800 */
[----:B------:R1:W3:Y:S01]  /*7bb0*/  LDG.E.U16 R21, desc[UR6][R10.64] ;  /* 0x000000060a157981 */ /* 0x0002e2000c1e1500 */
[----:B0-----:R-:W-:-:S03]  /*7bc0*/  IMAD R14, R217, 0x86, RZ ;  /* 0x00000086d90e7824 */ /* 0x001fc600078e02ff */
[----:B------:R0:W3:Y:S04]  /*7bd0*/  LDG.E.U16 R8, desc[UR6][R6.64] ;  /* 0x0000000606087981 */ /* 0x0000e8000c1e1500 */
[----:B------:R-:W-:Y:S01]  /*7be0*/  STL [R1+0x168], R224 ;  /* 0x000168e001007387 */ /* 0x000fe20000100800 */
[----:B-1----:R-:W-:-:S03]  /*7bf0*/  IMAD R10, R217, 0x8a, RZ ;  /* 0x0000008ad90a7824 */ /* 0x002fc600078e02ff */
[----:B------:R-:W-:Y:S01]  /*7c00*/  STL [R1+0x160], R22 ;  /* 0x0001601601007387 */ /* 0x000fe20000100800 */
[----:B0-----:R-:W-:-:S03]  /*7c10*/  IMAD R6, R217, 0x8e, RZ ;  /* 0x0000008ed9067824 */ /* 0x001fc600078e02ff */
[----:B------:R-:W-:Y:S01]  /*7c20*/  STL [R1+0x158], R20 ;  /* 0x0001581401007387 */ /* 0x000fe20000100800 */
[C---:B------:R-:W-:Y:S01]  /*7c30*/  IMAD R7, R217.reuse, 0x41, RZ ;  /* 0x00000041d9077824 */ /* 0x040fe200078e02ff */
[-C--:B------:R-:W-:Y:S01]  /*7c40*/  IADD3 R14, P1, R14, R218.reuse, RZ ;  /* 0x000000da0e0e7210 */ /* 0x080fe20007f3e0ff */
[----:B------:R-:W-:Y:S01]  /*7c50*/  IMAD R11, R217, 0x45, RZ ;  /* 0x00000045d90b7824 */ /* 0x000fe200078e02ff */
[----:B------:R0:W-:Y:S01]  /*7c60*/  STL [R1+0x150], R18 ;  /* 0x0001501201007387 */ /* 0x0001e20000100800 */
[-C--:B------:R-:W-:Y:S02]  /*7c70*/  IADD3 R10, P2, R10, R218.reuse, RZ ;  /* 0x000000da0a0a7210 */ /* 0x080fe40007f5e0ff */
[----:B------:R-:W-:Y:S02]  /*7c80*/  IADD3 R6, P3, R6, R218, RZ ;  /* 0x000000da06067210 */ /* 0x000fe40007f7e0ff */
[-C--:B------:R-:W-:Y:S01]  /*7c90*/  LEA.HI.X.SX32 R175, R7, R219.reuse, 0x1, P0 ;  /* 0x000000db07af7211 */ /* 0x080fe200000f0eff */
[----:B0-----:R-:W-:Y:S01]  /*7ca0*/  IMAD R18, R217, 0x47, RZ ;  /* 0x00000047d9127824 */ /* 0x001fe200078e02ff */
[----:B------:R-:W-:-:S02]  /*7cb0*/  LEA.HI.X.SX32 R15, R13, R219, 0x1, P1 ;  /* 0x000000db0d0f7211 */ /* 0x000fc400008f0eff */
[-C--:B------:R-:W-:Y:S02]  /*7cc0*/  LEA.HI.X.SX32 R11, R11, R219.reuse, 0x1, P2 ;  /* 0x000000db0b0b7211 */ /* 0x080fe400010f0eff */
[----:B------:R-:W-:Y:S01]  /*7cd0*/  LEA.HI.X.SX32 R7, R18, R219, 0x1, P3 ;  /* 0x000000db12077211 */ /* 0x000fe200018f0eff */
[----:B------:R-:W-:-:S04]  /*7ce0*/  IMAD.WIDE R14, R3, 0x2, R14 ;  /* 0x00000002030e7825 */ /* 0x000fc800078e020e */
[C---:B------:R-:W-:Y:S01]  /*7cf0*/  IMAD.WIDE R10, R3.reuse, 0x2, R10 ;  /* 0x00000002030a7825 */ /* 0x040fe200078e020a */
[----:B------:R0:W2:Y:S03]  /*7d00*/  LDG.E.U16 R161, desc[UR6][R14.64] ;  /* 0x000000060ea17981 */ /* 0x0000a6000c1e1500 */
[----:B------:R-:W-:Y:S01]  /*7d10*/  IMAD.WIDE R6, R3, 0x2, R6 ;  /* 0x0000000203067825 */ /* 0x000fe200078e0206 */
[----:B------:R1:W3:Y:S03]  /*7d20*/  LDG.E.U16 R20, desc[UR6][R10.64] ;  /* 0x000000060a147981 */ /* 0x0002e6000c1e1500 */
[C---:B------:R-:W-:Y:S02]  /*7d30*/  IMAD R18, R217.reuse, 0x96, RZ ;  /* 0x00000096d9127824 */ /* 0x040fe400078e02ff */
[C---:B------:R-:W-:Y:S01]  /*7d40*/  IMAD R22, R217.reuse, 0x92, RZ ;  /* 0x00000092d9167824 */ /* 0x040fe200078e02ff */
[----:B------:R1:W3:Y:S01]  /*7d50*/  LDG.E.U16 R7, desc[UR6][R6.64] ;  /* 0x0000000606077981 */ /* 0x0002e2000c1e1500 */
[C---:B0-----:R-:W-:Y:S01]  /*7d60*/  IMAD R14, R217.reuse, 0x9e, RZ ;  /* 0x0000009ed90e7824 */ /* 0x041fe200078e02ff */
[-C--:B------:R-:W-:Y:S01]  /*7d70*/  IADD3 R18, P1, R18, R218.reuse, RZ ;  /* 0x000000da12127210 */ /* 0x080fe20007f3e0ff */
[C---:B-1----:R-:W-:Y:S01]  /*7d80*/  IMAD R10, R217.reuse, 0xa2, RZ ;  /* 0x000000a2d90a7824 */ /* 0x042fe200078e02ff */
[-C--:B------:R-:W-:Y:S01]  /*7d90*/  IADD3 R22, P0, R22, R218.reuse, RZ ;  /* 0x000000da16167210 */ /* 0x080fe20007f1e0ff */
[C---:B------:R-:W-:Y:S01]  /*7da0*/  IMAD R11, R217.reuse, 0x4d, RZ ;  /* 0x0000004dd90b7824 */ /* 0x040fe200078e02ff */
[----:B------:R-:W-:Y:S01]  /*7db0*/  IADD3 R16, P2, R16, R218, RZ ;  /* 0x000000da10107210 */ /* 0x000fe20007f5e0ff */
[----:B------:R-:W-:-:S02]  /*7dc0*/  IMAD R13, R217, 0x4f, RZ ;  /* 0x0000004fd90d7824 */ /* 0x000fc400078e02ff */
[----:B------:R-:W-:Y:S01]  /*7dd0*/  IMAD R6, R217, 0x4b, RZ ;  /* 0x0000004bd9067824 */ /* 0x000fe200078e02ff */
[-C--:B------:R-:W-:Y:S02]  /*7de0*/  IADD3 R14, P3, R14, R218.reuse, RZ ;  /* 0x000000da0e0e7210 */ /* 0x080fe40007f7e0ff */
[----:B------:R-:W-:Y:S02]  /*7df0*/  IADD3 R10, P4, R10, R218, RZ ;  /* 0x000000da0a0a7210 */ /* 0x000fe40007f9e0ff */
[-C--:B------:R-:W-:Y:S02]  /*7e00*/  LEA.HI.X.SX32 R19, R6, R219.reuse, 0x1, P1 ;  /* 0x000000db06137211 */ /* 0x080fe400008f0eff */
[-C--:B------:R-:W-:Y:S02]  /*7e10*/  LEA.HI.X.SX32 R23, R5, R219.reuse, 0x1, P0 ;  /* 0x000000db05177211 */ /* 0x080fe400000f0eff */
[-C--:B------:R-:W-:Y:S02]  /*7e20*/  LEA.HI.X.SX32 R17, R11, R219.reuse, 0x1, P2 ;  /* 0x000000db0b117211 */ /* 0x080fe400010f0eff */
[----:B------:R-:W-:-:S02]  /*7e30*/  LEA.HI.X.SX32 R15, R13, R219, 0x1, P3 ;  /* 0x000000db0d0f7211 */ /* 0x000fc400018f0eff */
[----:B------:R-:W-:Y:S01]  /*7e40*/  LEA.HI.X.SX32 R11, R152, R219, 0x1, P4 ;  /* 0x000000db980b7211 */ /* 0x000fe200020f0eff */
[----:B------:R-:W-:-:S04]  /*7e50*/  IMAD.WIDE R18, R3, 0x2, R18 ;  /* 0x0000000203127825 */ /* 0x000fc800078e0212 */
[C---:B------:R-:W-:Y:S01]  /*7e60*/  IMAD.WIDE R22, R3.reuse, 0x2, R22 ;  /* 0x0000000203167825 */ /* 0x040fe200078e0216 */
[----:B------:R-:W3:Y:S03]  /*7e70*/  LDG.E.U16 R160, desc[UR6][R18.64] ;  /* 0x0000000612a07981 */ /* 0x000ee6000c1e1500 */
[C---:B------:R-:W-:Y:S01]  /*7e80*/  IMAD.WIDE R16, R3.reuse, 0x2, R16 ;  /* 0x0000000203107825 */ /* 0x040fe200078e0210 */
[----:B------:R0:W2:Y:S03]  /*7e90*/  LDG.E.U16 R173, desc[UR6][R22.64] ;  /* 0x0000000616ad7981 */ /* 0x0000a6000c1e1500 */
[C---:B------:R-:W-:Y:S01]  /*7ea0*/  IMAD.WIDE R14, R3.reuse, 0x2, R14 ;  /* 0x00000002030e7825 */ /* 0x040fe200078e020e */
[----:B------:R1:W3:Y:S03]  /*7eb0*/  LDG.E.U16 R19, desc[UR6][R16.64] ;  /* 0x0000000610137981 */ /* 0x0002e6000c1e1500 */
[----:B------:R-:W-:Y:S01]  /*7ec0*/  IMAD.WIDE R10, R3, 0x2, R10 ;  /* 0x00000002030a7825 */ /* 0x000fe200078e020a */
[----:B------:R4:W3:Y:S03]  /*7ed0*/  LDG.E.U16 R6, desc[UR6][R14.64] ;  /* 0x000000060e067981 */ /* 0x0008e6000c1e1500 */
[C---:B0-----:R-:W-:Y:S01]  /*7ee0*/  IMAD R22, R217.reuse, 0xaa, RZ ;  /* 0x000000aad9167824 */ /* 0x041fe200078e02ff */
[----:B------:R0:W3:Y:S01]  /*7ef0*/  LDG.E.U16 R172, desc[UR6][R10.64] ;  /* 0x000000060aac7981 */ /* 0x0000e2000c1e1500 */
[----:B-1----:R-:W-:-:S02]  /*7f00*/  IMAD R16, R217, 0xae, RZ ;  /* 0x000000aed9107824 */ /* 0x002fc400078e02ff */
[C---:B----4-:R-:W-:Y:S01]  /*7f10*/  IMAD R14, R217.reuse, 0xb2, RZ ;  /* 0x000000b2d90e7824 */ /* 0x050fe200078e02ff */
[-C--:B------:R-:W-:Y:S01]  /*7f20*/  IADD3 R22, P1, R22, R218.reuse, RZ ;  /* 0x000000da16167210 */ /* 0x080fe20007f3e0ff */
[C---:B------:R-:W-:Y:S02]  /*7f30*/  IMAD R15, R217.reuse, 0x55, RZ ;  /* 0x00000055d90f7824 */ /* 0x040fe400078e02ff */
[C---:B0-----:R-:W-:Y:S01]  /*7f40*/  IMAD R10, R217.reuse, 0xb6, RZ ;  /* 0x000000b6d90a7824 */ /* 0x041fe200078e02ff */
[-C--:B------:R-:W-:Y:S01]  /*7f50*/  IADD3 R16, P2, R16, R218.reuse, RZ ;  /* 0x000000da10107210 */ /* 0x080fe20007f5e0ff */
[C---:B------:R-:W-:Y:S01]  /*7f60*/  IMAD R13, R217.reuse, 0x57, RZ ;  /* 0x00000057d90d7824 */ /* 0x040fe200078e02ff */
[-C--:B------:R-:W-:Y:S01]  /*7f70*/  IADD3 R14, P3, R14, R218.reuse, RZ ;  /* 0x000000da0e0e7210 */ /* 0x080fe20007f7e0ff */
[C---:B------:R-:W-:Y:S01]  /*7f80*/  IMAD R11, R217.reuse, 0x59, RZ ;  /* 0x00000059d90b7824 */ /* 0x040fe200078e02ff */
[----:B------:R-:W-:Y:S01]  /*7f90*/  IADD3 R10, P4, R10, R218, RZ ;  /* 0x000000da0a0a7210 */ /* 0x000fe20007f9e0ff */
[----:B------:R-:W-:Y:S01]  /*7fa0*/  IMAD R18, R217, 0x5b, RZ ;  /* 0x0000005bd9127824 */ /* 0x000fe200078e02ff */
[----:B------:R-:W-:-:S02]  /*7fb0*/  LEA.HI.X.SX32 R23, R15, R219, 0x1, P1 ;  /* 0x000000db0f177211 */ /* 0x000fc400008f0eff */
[-C--:B------:R-:W-:Y:S02]  /*7fc0*/  LEA.HI.X.SX32 R17, R13, R219.reuse, 0x1, P2 ;  /* 0x000000db0d117211 */ /* 0x080fe400010f0eff */
[-C--:B------:R-:W-:Y:S02]  /*7fd0*/  LEA.HI.X.SX32 R15, R11, R219.reuse, 0x1, P3 ;  /* 0x000000db0b0f7211 */ /* 0x080fe400018f0eff */
[----:B------:R-:W-:Y:S01]  /*7fe0*/  LEA.HI.X.SX32 R11, R18, R219, 0x1, P4 ;  /* 0x000000db120b7211 */ /* 0x000fe200020f0eff */
[----:B------:R-:W-:Y:S01]  /*7ff0*/  IMAD R5, R217, 0x53, RZ ;  /* 0x00000053d9057824 */ /* 0x000fe200078e02ff */
[----:B------:R-:W-:Y:S01]  /*8000*/  IADD3 R154, P0, R154, R218, RZ ;  /* 0x000000da9a9a7210 */ /* 0x000fe20007f1e0ff */
[----:B------:R-:W-:-:S04]  /*8010*/  IMAD.WIDE R16, R3, 0x2, R16 ;  /* 0x0000000203107825 */ /* 0x000fc800078e0210 */
[----:B------:R-:W-:Y:S01]  /*8020*/  IMAD.WIDE R10, R3, 0x2, R10 ;  /* 0x00000002030a7825 */ /* 0x000fe200078e020a */
[----:B------:R-:W-:Y:S02]  /*8030*/  LEA.HI.X.SX32 R155, R5, R219, 0x1, P0 ;  /* 0x000000db059b7211 */ /* 0x000fe400000f0eff */
[----:B------:R0:W4:Y:S01]  /*8040*/  LDG.E.U16 R5, desc[UR6][R16.64] ;  /* 0x0000000610057981 */ /* 0x000122000c1e1500 */
[----:B------:R-:W-:-:S03]  /*8050*/  IMAD.WIDE R22, R3, 0x2, R22 ;  /* 0x0000000203167825 */ /* 0x000fc600078e0216 */
[----:B------:R1:W4:Y:S01]  /*8060*/  LDG.E.U16 R158, desc[UR6][R10.64] ;  /* 0x000000060a9e7981 */ /* 0x000322000c1e1500 */
[----:B------:R-:W-:-:S03]  /*8070*/  IMAD.WIDE R14, R3, 0x2, R14 ;  /* 0x00000002030e7825 */ /* 0x000fc600078e020e */
[----:B------:R1:W4:Y:S01]  /*8080*/  LDG.E.U16 R18, desc[UR6][R22.64] ;  /* 0x0000000616127981 */ /* 0x000322000c1e1500 */
[----:B0-----:R-:W-:-:S03]  /*8090*/  IMAD R16, R217, 0xba, RZ ;  /* 0x000000bad9107824 */ /* 0x001fc600078e02ff */
[----:B------:R0:W4:Y:S01]  /*80a0*/  LDG.E.U16 R171, desc[UR6][R14.64] ;  /* 0x000000060eab7981 */ /* 0x000122000c1e1500 */
[C---:B-1----:R-:W-:Y:S01]  /*80b0*/  IMAD R10, R217.reuse, 0xca, RZ ;  /* 0x000000cad90a7824 */ /* 0x042fe200078e02ff */
[-C--:B------:R-:W-:Y:S01]  /*80c0*/  IADD3 R16, P0, R16, R218.reuse, RZ ;  /* 0x000000da10107210 */ /* 0x080fe20007f1e0ff */
[C---:B------:R-:W-:Y:S02]  /*80d0*/  IMAD R11, R217.reuse, 0x5d, RZ ;  /* 0x0000005dd90b7824 */ /* 0x040fe400078e02ff */
[C---:B------:R-:W-:Y:S01]  /*80e0*/  IMAD R22, R217.reuse, 0xc2, RZ ;  /* 0x000000c2d9167824 */ /* 0x040fe200078e02ff */
[-C--:B------:R-:W-:Y:S01]  /*80f0*/  IADD3 R10, P4, R10, R218.reuse, RZ ;  /* 0x000000da0a0a7210 */ /* 0x080fe20007f9e0ff */
[C---:B------:R-:W-:Y:S02]  /*8100*/  IMAD R152, R217.reuse, 0x65, RZ ;  /* 0x00000065d9987824 */ /* 0x040fe400078e02ff */
[C---:B0-----:R-:W-:Y:S01]  /*8110*/  IMAD R15, R217.reuse, 0x61, RZ ;  /* 0x00000061d90f7824 */ /* 0x041fe200078e02ff */
[----:B------:R-:W-:Y:S01]  /*8120*/  IADD3 R22, P2, R22, R218, RZ ;  /* 0x000000da16167210 */ /* 0x000fe20007f5e0ff */
[----:B------:R-:W-:Y:S01]  /*8130*/  IMAD R14, R217, 0xc6, RZ ;  /* 0x000000c6d90e7824 */ /* 0x000fe200078e02ff */
[----:B------:R-:W-:-:S02]  /*8140*/  LEA.HI.X.SX32 R17, R11, R219, 0x1, P0 ;  /* 0x000000db0b117211 */ /* 0x000fc400000f0eff */
[-C--:B------:R-:W-:Y:S01]  /*8150*/  LEA.HI.X.SX32 R11, R152, R219.reuse, 0x1, P4 ;  /* 0x000000db980b7211 */ /* 0x080fe200020f0eff */
[----:B------:R-:W-:Y:S01]  /*8160*/  IMAD R13, R217, 0x63, RZ ;  /* 0x00000063d90d7824 */ /* 0x000fe200078e02ff */
[----:B------:R-:W-:Y:S01]  /*8170*/  LEA.HI.X.SX32 R23, R15, R219, 0x1, P2 ;  /* 0x000000db0f177211 */ /* 0x000fe200010f0eff */
[----:B------:R-:W-:Y:S01]  /*8180*/  IMAD.WIDE R16, R3, 0x2, R16 ;  /* 0x0000000203107825 */ /* 0x000fe200078e0210 */
[----:B------:R-:W-:-:S03]  /*8190*/  IADD3 R14, P3, R14, R218, RZ ;  /* 0x000000da0e0e7210 */ /* 0x000fc60007f7e0ff */
[----:B------:R-:W-:Y:S01]  /*81a0*/  IMAD.WIDE R154, R3, 0x2, R154 ;  /* 0x00000002039a7825 */ /* 0x000fe200078e029a */
[----:B------:R-:W-:Y:S01]  /*81b0*/  LEA.HI.X.SX32 R15, R13, R219, 0x1, P3 ;  /* 0x000000db0d0f7211 */ /* 0x000fe200018f0eff */
[----:B------:R-:W4:Y:S02]  /*81c0*/  LDG.E.U16 R17, desc[UR6][R16.64] ;  /* 0x0000000610117981 */ /* 0x000f24000c1e1500 */
[C---:B------:R-:W-:Y:S01]  /*81d0*/  IMAD.WIDE R10, R3.reuse, 0x2, R10 ;  /* 0x00000002030a7825 */ /* 0x040fe200078e020a */
[----:B------:R-:W-:Y:S01]  /*81e0*/  IADD3 R178, P1, R178, R218, RZ ;  /* 0x000000dab2b27210 */ /* 0x000fe20007f3e0ff */
[----:B------:R0:W4:Y:S02]  /*81f0*/  LDG.E.U16 R159, desc[UR6][R154.64] ;  /* 0x000000069a9f7981 */ /* 0x000124000c1e1500 */
[C---:B------:R-:W-:Y:S02]  /*8200*/  IMAD.WIDE R22, R3.reuse, 0x2, R22 ;  /* 0x0000000203167825 */ /* 0x040fe400078e0216 */
[----:B------:R1:W4:Y:S02]  /*8210*/  LDG.E.U16 R16, desc[UR6][R10.64] ;  /* 0x000000060a107981 */ /* 0x000324000c1e1500 */
[----:B------:R-:W-:-:S02]  /*8220*/  IMAD.WIDE R14, R3, 0x2, R14 ;  /* 0x00000002030e7825 */ /* 0x000fc400078e020e */
[----:B------:R1:W4:Y:S02]  /*8230*/  LDG.E.U16 R170, desc[UR6][R22.64] ;  /* 0x0000000616aa7981 */ /* 0x000324000c1e1500 */
[----:B0-----:R-:W-:Y:S01]  /*8240*/  IMAD R154, R217, 0xd6, RZ ;  /* 0x000000d6d99a7824 */ /* 0x001fe200078e02ff */
[-C--:B------:R-:W-:Y:S01]  /*8250*/  LEA.HI.X.SX32 R179, R9, R219.reuse, 0x1, P1 ;  /* 0x000000db09b37211 */ /* 0x080fe200008f0eff */
[C---:B------:R-:W-:Y:S01]  /*8260*/  IMAD R152, R217.reuse, 0x73, RZ ;  /* 0x00000073d9987824 */ /* 0x040fe200078e02ff */
[----:B------:R0:W4:Y:S01]  /*8270*/  LDG.E.U16 R157, desc[UR6][R14.64] ;  /* 0x000000060e9d7981 */ /* 0x000122000c1e1500 */
[C---:B-1----:R-:W-:Y:S01]  /*8280*/  IMAD R10, R217.reuse, 0xe6, RZ ;  /* 0x000000e6d90a7824 */ /* 0x042fe200078e02ff */
[-C--:B------:R-:W-:Y:S01]  /*8290*/  IADD3 R154, P1, R154, R218.reuse, RZ ;  /* 0x000000da9a9a7210 */ /* 0x080fe20007f3e0ff */
[C---:B------:R-:W-:Y:S02]  /*82a0*/  IMAD R11, R217.reuse, 0x6b, RZ ;  /* 0x0000006bd90b7824 */ /* 0x040fe400078e02ff */
[C---:B------:R-:W-:Y:S01]  /*82b0*/  IMAD R22, R217.reuse, 0xe2, RZ ;  /* 0x000000e2d9167824 */ /* 0x040fe200078e02ff */
[-C--:B------:R-:W-:Y:S01]  /*82c0*/  IADD3 R10, P4, R10, R218.reuse, RZ ;  /* 0x000000da0a0a7210 */ /* 0x080fe20007f9e0ff */
[----:B------:R-:W-:Y:S01]  /*82d0*/  IMAD R23, R217, 0x71, RZ ;  /* 0x00000071d9177824 */ /* 0x000fe200078e02ff */
[----:B------:R-:W-:Y:S01]  /*82e0*/  LEA.HI.X.SX32 R155, R11, R219, 0x1, P1 ;  /* 0x000000db0b9b7211 */ /* 0x000fe200008f0eff */
[C---:B0-----:R-:W-:Y:S01]  /*82f0*/  IMAD R14, R217.reuse, 0xda, RZ ;  /* 0x000000dad90e7824 */ /* 0x041fe200078e02ff */
[-C--:B------:R-:W-:Y:S01]  /*8300*/  IADD3 R22, P3, R22, R218.reuse, RZ ;  /* 0x000000da16167210 */ /* 0x080fe20007f7e0ff */
[----:B------:R-:W-:Y:S01]  /*8310*/  IMAD R9, R217, 0x69, RZ ;  /* 0x00000069d9097824 */ /* 0x000fe200078e02ff */
[----:B------:R-:W-:-:S02]  /*8320*/  IADD3 R164, P0, R164, R218, RZ ;  /* 0x000000daa4a47210 */ /* 0x000fc40007f1e0ff */
[-C--:B------:R-:W-:Y:S01]  /*8330*/  LEA.HI.X.SX32 R11, R152, R219.reuse, 0x1, P4 ;  /* 0x000000db980b7211 */ /* 0x080fe200020f0eff */
[----:B------:R-:W-:Y:S01]  /*8340*/  IMAD R13, R217, 0x6d, RZ ;  /* 0x0000006dd90d7824 */ /* 0x000fe200078e02ff */
[-C--:B------:R-:W-:Y:S01]  /*8350*/  LEA.HI.X.SX32 R23, R23, R219.reuse, 0x1, P3 ;  /* 0x000000db17177211 */ /* 0x080fe200018f0eff */
[----:B------:R-:W-:Y:S01]  /*8360*/  IMAD.WIDE R154, R3, 0x2, R154 ;  /* 0x00000002039a7825 */ /* 0x000fe200078e029a */
[----:B------:R-:W-:Y:S02]  /*8370*/  IADD3 R14, P2, R14, R218, RZ ;  /* 0x000000da0e0e7210 */ /* 0x000fe40007f5e0ff */
[-C--:B------:R-:W-:Y:S01]  /*8380*/  LEA.HI.X.SX32 R165, R9, R219.reuse, 0x1, P0 ;  /* 0x000000db09a57211 */ /* 0x080fe200000f0eff */
[----:B------:R-:W-:Y:S01]  /*8390*/  IMAD.WIDE R10, R3, 0x2, R10 ;  /* 0x00000002030a7825 */ /* 0x000fe200078e020a */
[----:B------:R-:W-:Y:S01]  /*83a0*/  LEA.HI.X.SX32 R15, R13, R219, 0x1, P2 ;  /* 0x000000db0d0f7211 */ /* 0x000fe200010f0eff */
[----:B------:R-:W4:Y:S02]  /*83b0*/  LDG.E.U16 R156, desc[UR6][R154.64] ;  /* 0x000000069a9c7981 */ /* 0x000f24000c1e1500 */
[----:B------:R-:W-:-:S04]  /*83c0*/  IMAD.WIDE R22, R3, 0x2, R22 ;  /* 0x0000000203167825 */ /* 0x000fc800078e0216 */
[----:B------:R-:W-:Y:S01]  /*83d0*/  IMAD R9, R217, 0x6, RZ ;  /* 0x00000006d9097824 */ /* 0x000fe200078e02ff */
[----:B------:R0:W4:Y:S01]  /*83e0*/  LDG.E.U16 R168, desc[UR6][R22.64] ;  /* 0x0000000616a87981 */ /* 0x000122000c1e1500 */
[C---:B------:R-:W-:Y:S01]  /*83f0*/  IMAD.WIDE R164, R3.reuse, 0x2, R164 ;  /* 0x0000000203a47825 */ /* 0x040fe200078e02a4 */
[----:B------:R-:W-:Y:S02]  /*8400*/  IADD3 R180, P0, R180, R218, RZ ;  /* 0x000000dab4b47210 */ /* 0x000fe40007f1e0ff */
[----:B------:R1:W4:Y:S01]  /*8410*/  LDG.E.U16 R155, desc[UR6][R10.64] ;  /* 0x000000060a9b7981 */ /* 0x000322000c1e1500 */
[----:B------:R-:W-:-:S03]  /*8420*/  IMAD.WIDE R14, R3, 0x2, R14 ;  /* 0x00000002030e7825 */ /* 0x000fc600078e020e */
[----:B------:R1:W4:Y:S01]  /*8430*/  LDG.E.U16 R169, desc[UR6][R164.64] ;  /* 0x00000006a4a97981 */ /* 0x000322000c1e1500 */
[C---:B------:R-:W-:Y:S02]  /*8440*/  IMAD R152, R217.reuse, 0x3, RZ ;  /* 0x00000003d9987824 */ /* 0x040fe400078e02ff */
[C---:B0-----:R-:W-:Y:S01]  /*8450*/  IMAD R22, R217.reuse, 0xfa, RZ ;  /* 0x000000fad9167824 */ /* 0x041fe200078e02ff */
[----:B------:R0:W4:Y:S01]  /*8460*/  LDG.E.U16 R15, desc[UR6][R14.64] ;  /* 0x000000060e0f7981 */ /* 0x000122000c1e1500 */
[----:B-1----:R-:W-:Y:S01]  /*8470*/  IMAD R11, R217, 0x75, RZ ;  /* 0x00000075d90b7824 */ /* 0x002fe200078e02ff */
[----:B------:R-:W-:Y:S01]  /*8480*/  IADD3 R10, P4, R9, R218, RZ ;  /* 0x000000da090a7210 */ /* 0x000fe20007f9e0ff */
[C---:B------:R-:W-:Y:S02]  /*8490*/  IMAD R23, R217.reuse, 0x7d, RZ ;  /* 0x0000007dd9177824 */ /* 0x040fe400078e02ff */
[----:B------:R-:W-:Y:S01]  /*84a0*/  IMAD R164, R217, 0xf6, RZ ;  /* 0x000000f6d9a47824 */ /* 0x000fe200078e02ff */
[----:B------:R-:W-:-:S02]  /*84b0*/  LEA.HI.X.SX32 R181, R11, R219, 0x1, P0 ;  /* 0x000000db0bb57211 */ /* 0x000fc400000f0eff */
[-C--:B------:R-:W-:Y:S02]  /*84c0*/  IADD3 R22, P3, R22, R218.reuse, RZ ;  /* 0x000000da16167210 */ /* 0x080fe40007f7e0ff */
[-C--:B------:R-:W-:Y:S01]  /*84d0*/  LEA.HI.X.SX32 R11, R152, R219.reuse, 0x1, P4 ;  /* 0x000000db980b7211 */ /* 0x080fe200020f0eff */
[C---:B0-----:R-:W-:Y:S01]  /*84e0*/  IMAD R14, R217.reuse, 0x7b, RZ ;  /* 0x0000007bd90e7824 */ /* 0x041fe200078e02ff */
[-C--:B------:R-:W-:Y:S01]  /*84f0*/  IADD3 R164, P2, R164, R218.reuse, RZ ;  /* 0x000000daa4a47210 */ /* 0x080fe20007f5e0ff */
[----:B------:R-:W-:Y:S01]  /*8500*/  IMAD R13, R217, 0x79, RZ ;  /* 0x00000079d90d7824 */ /* 0x000fe200078e02ff */
[----:B------:R-:W-:Y:S01]  /*8510*/  IADD3 R176, P1, R176, R218, RZ ;  /* 0x000000dab0b07210 */ /* 0x000fe20007f3e0ff */
[----:B------:R-:W-:Y:S01]  /*8520*/  IMAD.MOV.U32 R227, RZ, RZ, R245 ;  /* 0x000000ffffe37224 */ /* 0x000fe200078e00f5 */
[-C--:B------:R-:W-:Y:S01]  /*8530*/  LEA.HI.X.SX32 R23, R23, R219.reuse, 0x1, P3 ;  /* 0x000000db17177211 */ /* 0x080fe200018f0eff */
[----:B------:R-:W-:Y:S01]  /*8540*/  IMAD.WIDE R174, R3, 0x2, R174 ;  /* 0x0000000203ae7825 */ /* 0x000fe200078e02ae */
[----:B------:R-:W-:-:S03]  /*8550*/  LEA.HI.X.SX32 R165, R14, R219, 0x1, P2 ;  /* 0x000000db0ea57211 */ /* 0x000fc600010f0eff */
[----:B------:R-:W-:Y:S01]  /*8560*/  IMAD.WIDE R10, R3, 0x2, R10 ;  /* 0x00000002030a7825 */ /* 0x000fe200078e020a */
[----:B------:R-:W-:Y:S01]  /*8570*/  LEA.HI.X.SX32 R177, R13, R219, 0x1, P1 ;  /* 0x000000db0db17211 */ /* 0x000fe200008f0eff */
[----:B------:R-:W2:Y:S02]  /*8580*/  LDG.E.U16 R174, desc[UR6][R174.64] ;  /* 0x00000006aeae7981 */ /* 0x000ea4000c1e1500 */
[C---:B------:R-:W-:Y:S02]  /*8590*/  IMAD.WIDE R178, R3.reuse, 0x2, R178 ;  /* 0x0000000203b27825 */ /* 0x040fe400078e02b2 */
[----:B------:R0:W4:Y:S02]  /*85a0*/  LDG.E.U16 R0, desc[UR6][R10.64] ;  /* 0x000000060a007981 */ /* 0x000124000c1e1500 */
[C---:B------:R-:W-:Y:S02]  /*85b0*/  IMAD.WIDE R162, R3.reuse, 0x2, R226 ;  /* 0x0000000203a27825 */ /* 0x040fe400078e02e2 */
[----:B------:R1:W3:Y:S02]  /*85c0*/  LDG.E.U16 R178, desc[UR6][R178.64] ;  /* 0x00000006b2b27981 */ /* 0x0002e4000c1e1500 */
[----:B------:R-:W-:-:S02]  /*85d0*/  IMAD.WIDE R22, R3, 0x2, R22 ;  /* 0x0000000203167825 */ /* 0x000fc400078e0216 */
[----:B------:R-:W4:Y:S02]  /*85e0*/  LDG.E.U16 R162, desc[UR6][R162.64] ;  /* 0x00000006a2a27981 */ /* 0x000f24000c1e1500 */
[----:B0-----:R-:W-:Y:S02]  /*85f0*/  IMAD R11, R217, 0xa, RZ ;  /* 0x0000000ad90b7824 */ /* 0x001fe400078e02ff */
[----:B------:R-:W-:Y:S01]  /*8600*/  IMAD.WIDE R164, R3, 0x2, R164 ;  /* 0x0000000203a47825 */ /* 0x000fe200078e02a4 */
[----:B------:R0:W4:Y:S03]  /*8610*/  LDG.E.U16 R13, desc[UR6][R22.64] ;  /* 0x00000006160d7981 */ /* 0x000126000c1e1500 */
[----:B------:R-:W-:Y:S02]  /*8620*/  IMAD R175, R217, 0x12, RZ ;  /* 0x00000012d9af7824 */ /* 0x000fe400078e02ff */
[----:B------:R-:W-:Y:S01]  /*8630*/  IMAD.WIDE R176, R3, 0x2, R176 ;  /* 0x0000000203b07825 */ /* 0x000fe200078e02b0 */
[----:B------:R-:W-:Y:S01]  /*8640*/  IADD3 R250, P0, R11, R218, RZ ;  /* 0x000000da0bfa7210 */ /* 0x000fe20007f1e0ff */
[----:B------:R0:W4:Y:S02]  /*8650*/  LDG.E.U16 R154, desc[UR6][R164.64] ;  /* 0x00000006a49a7981 */ /* 0x000124000c1e1500 */
[----:B-1----:R-:W-:-:S02]  /*8660*/  IMAD R179, R217, 0x14, RZ ;  /* 0x00000014d9b37824 */ /* 0x002fc400078e02ff */
[----:B0-----:R-:W-:Y:S01]  /*8670*/  IMAD R23, R217, 0x5, RZ ;  /* 0x00000005d9177824 */ /* 0x001fe200078e02ff */
[-C--:B------:R-:W-:Y:S01]  /*8680*/  IADD3 R22, P3, R175, R218.reuse, RZ ;  /* 0x000000daaf167210 */ /* 0x080fe20007f7e0ff */
[C---:B------:R-:W-:Y:S01]  /*8690*/  IMAD R163, R217.reuse, 0x9, RZ ;  /* 0x00000009d9a37824 */ /* 0x040fe200078e02ff */
[----:B------:R0:W4:Y:S01]  /*86a0*/  LDG.E.U16 R167, desc[UR6][R176.64] ;  /* 0x00000006b0a77981 */ /* 0x000122000c1e1500 */
[----:B------:R-:W-:Y:S01]  /*86b0*/  IMAD R152, R217, 0x7, RZ ;  /* 0x00000007d9987824 */ /* 0x000fe200078e02ff */
[-C--:B------:R-:W-:Y:S02]  /*86c0*/  IADD3 R164, P2, R186, R218.reuse, RZ ;  /* 0x000000dabaa47210 */ /* 0x080fe40007f5e0ff */
[-C--:B------:R-:W-:Y:S02]  /*86d0*/  IADD3 R10, P4, R179, R218.reuse, RZ ;  /* 0x000000dab30a7210 */ /* 0x080fe40007f9e0ff */
[----:B------:R-:W-:Y:S02]  /*86e0*/  LEA.HI.X.SX32 R251, R23, R219, 0x1, P0 ;  /* 0x000000db17fb7211 */ /* 0x000fe400000f0eff */
[----:B0-----:R-:W-:-:S02]  /*86f0*/  IADD3 R176, P1, R185, R218, RZ ;  /* 0x000000dab9b07210 */ /* 0x001fc40007f3e0ff */
[-C--:B------:R-:W-:Y:S02]  /*8700*/  LEA.HI.X.SX32 R23, R163, R219.reuse, 0x1, P3 ;  /* 0x000000dba3177211 */ /* 0x080fe400018f0eff */
[-C--:B------:R-:W-:Y:S02]  /*8710*/  LEA.HI.X.SX32 R165, R152, R219.reuse, 0x1, P2 ;  /* 0x000000db98a57211 */ /* 0x080fe400010f0eff */
[-C--:B------:R-:W-:Y:S02]  /*8720*/  LEA.HI.X.SX32 R177, R9, R219.reuse, 0x1, P1 ;  /* 0x000000db09b17211 */ /* 0x080fe400008f0eff */
[----:B------:R-:W-:Y:S01]  /*8730*/  LEA.HI.X.SX32 R11, R11, R219, 0x1, P4 ;  /* 0x000000db0b0b7211 */ /* 0x000fe200020f0eff */
[----:B------:R-:W-:-:S04]  /*8740*/  IMAD.WIDE R22, R3, 0x2, R22 ;  /* 0x0000000203167825 */ /* 0x000fc800078e0216 */
[C---:B------:R-:W-:Y:S01]  /*8750*/  IMAD.WIDE R164, R3.reuse, 0x2, R164 ;  /* 0x0000000203a47825 */ /* 0x040fe200078e02a4 */
[----:B------:R-:W2:Y:S03]  /*8760*/  LDG.E.U16 R247, desc[UR6][R22.64] ;  /* 0x0000000616f77981 */ /* 0x000ea6000c1e1500 */
[----:B------:R-:W-:Y:S01]  /*8770*/  IMAD.WIDE R176, R3, 0x2, R176 ;  /* 0x0000000203b07825 */ /* 0x000fe200078e02b0 */
[----:B------:R0:W4:Y:S03]  /*8780*/  LDG.E.U16 R248, desc[UR6][R164.64] ;  /* 0x00000006a4f87981 */ /* 0x000126000c1e1500 */
[----:B------:R-:W-:Y:S01]  /*8790*/  IMAD R152, R217, 0x1a, RZ ;  /* 0x0000001ad9987824 */ /* 0x000fe200078e02ff */
[----:B------:R1:W4:Y:S01]  /*87a0*/  LDG.E.U16 R249, desc[UR6][R176.64] ;  /* 0x00000006b0f97981 */ /* 0x000322000c1e1500 */
[----:B------:R-:W-:-:S04]  /*87b0*/  IMAD.WIDE R10, R3, 0x2, R10 ;  /* 0x00000002030a7825 */ /* 0x000fc800078e020a */
[----:B------:R-:W-:Y:S02]  /*87c0*/  IMAD R9, R217, 0x18, RZ ;  /* 0x00000018d9097824 */ /* 0x000fe400078e02ff */
[----:B------:R-:W-:Y:S01]  /*87d0*/  IMAD.WIDE R180, R3, 0x2, R180 ;  /* 0x0000000203b47825 */ /* 0x000fe200078e02b4 */
[-C--:B0-----:R-:W-:Y:S01]  /*87e0*/  IADD3 R164, P2, R152, R218.reuse, RZ ;  /* 0x000000da98a47210 */ /* 0x081fe20007f5e0ff */
[----:B------:R0:W4:Y:S02]  /*87f0*/  LDG.E.U16 R246, desc[UR6][R10.64] ;  /* 0x000000060af67981 */ /* 0x000124000c1e1500 */
[C---:B------:R-:W-:Y:S02]  /*8800*/  IMAD R163, R217.reuse, 0x16, RZ ;  /* 0x00000016d9a37824 */ /* 0x040fe400078e02ff */
[----:B------:R-:W-:Y:S01]  /*8810*/  IMAD R23, R217, 0xd, RZ ;  /* 0x0000000dd9177824 */ /* 0x000fe200078e02ff */
[-C--:B-1----:R-:W-:Y:S01]  /*8820*/  IADD3 R176, P1, R9, R218.reuse, RZ ;  /* 0x000000da09b07210 */ /* 0x082fe20007f3e0ff */
[----:B------:R1:W4:Y:S01]  /*8830*/  LDG.E.U16 R14, desc[UR6][R180.64] ;  /* 0x00000006b40e7981 */ /* 0x000322000c1e1500 */
[-C--:B------:R-:W-:Y:S01]  /*8840*/  IADD3 R22, P3, R184, R218.reuse, RZ ;  /* 0x000000dab8167210 */ /* 0x080fe20007f7e0ff */
[----:B0-----:R-:W-:Y:S01]  /*8850*/  IMAD R11, R217, 0xb, RZ ;  /* 0x0000000bd90b7824 */ /* 0x001fe200078e02ff */
[----:B------:R-:W-:-:S02]  /*8860*/  IADD3 R10, P4, R183, R218, RZ ;  /* 0x000000dab70a7210 */ /* 0x000fc40007f9e0ff */
[-C--:B------:R-:W-:Y:S02]  /*8870*/  LEA.HI.X.SX32 R165, R23, R219.reuse, 0x1, P2 ;  /* 0x000000db17a57211 */ /* 0x080fe400010f0eff */
[----:B-1----:R-:W-:Y:S02]  /*8880*/  IADD3 R180, P0, R163, R218, RZ ;  /* 0x000000daa3b47210 */ /* 0x002fe40007f1e0ff */
[-C--:B------:R-:W-:Y:S02]  /*8890*/  LEA.HI.X.SX32 R177, R185, R219.reuse, 0x1, P1 ;  /* 0x000000dbb9b17211 */ /* 0x080fe400008f0eff */
[-C--:B------:R-:W-:Y:S02]  /*88a0*/  LEA.HI.X.SX32 R23, R186, R219.reuse, 0x1, P3 ;  /* 0x000000dbba177211 */ /* 0x080fe400018f0eff */
[-C--:B------:R-:W-:Y:S01]  /*88b0*/  LEA.HI.X.SX32 R181, R11, R219.reuse, 0x1, P0 ;  /* 0x000000db0bb57211 */ /* 0x080fe200000f0eff */
[----:B------:R-:W-:Y:S01]  /*88c0*/  IMAD.WIDE R164, R3, 0x2, R164 ;  /* 0x0000000203a47825 */ /* 0x000fe200078e02a4 */
[----:B------:R-:W-:-:S03]  /*88d0*/  LEA.HI.X.SX32 R11, R187, R219, 0x1, P4 ;  /* 0x000000dbbb0b7211 */ /* 0x000fc600020f0eff */
[C---:B------:R-:W-:Y:S01]  /*88e0*/  IMAD.WIDE R176, R3.reuse, 0x2, R176 ;  /* 0x0000000203b07825 */ /* 0x040fe200078e02b0 */
[----:B------:R0:W4:Y:S03]  /*88f0*/  LDG.E.U16 R243, desc[UR6][R164.64] ;  /* 0x00000006a4f37981 */ /* 0x000126000c1e1500 */
[C---:B------:R-:W-:Y:S01]  /*8900*/  IMAD.WIDE R22, R3.reuse, 0x2, R22 ;  /* 0x0000000203167825 */ /* 0x040fe200078e0216 */
[----:B------:R1:W4:Y:S03]  /*8910*/  LDG.E.U16 R244, desc[UR6][R176.64] ;  /* 0x00000006b0f47981 */ /* 0x000326000c1e1500 */
[C---:B------:R-:W-:Y:S01]  /*8920*/  IMAD.WIDE R180, R3.reuse, 0x2, R180 ;  /* 0x0000000203b47825 */ /* 0x040fe200078e02b4 */
[----:B------:R1:W4:Y:S03]  /*8930*/  LDG.E.U16 R241, desc[UR6][R22.64] ;  /* 0x0000000616f17981 */ /* 0x000326000c1e1500 */
[----:B------:R-:W-:Y:S01]  /*8940*/  IMAD.WIDE R10, R3, 0x2, R10 ;  /* 0x00000002030a7825 */ /* 0x000fe200078e020a */
[----:B------:R1:W4:Y:S03]  /*8950*/  LDG.E.U16 R245, desc[UR6][R180.64] ;  /* 0x00000006b4f57981 */ /* 0x000326000c1e1500 */
[C---:B0-----:R-:W-:Y:S01]  /*8960*/  IMAD R164, R217.reuse, 0x26, RZ ;  /* 0x00000026d9a47824 */ /* 0x041fe200078e02ff */
[----:B------:R0:W4:Y:S01]  /*8970*/  LDG.E.U16 R239, desc[UR6][R10.64] ;  /* 0x000000060aef7981 */ /* 0x000122000c1e1500 */
[----:B-1----:R-:W-:-:S02]  /*8980*/  IMAD R176, R217, 0x24, RZ ;  /* 0x00000024d9b07824 */ /* 0x002fc400078e02ff */
[C---:B------:R-:W-:Y:S01]  /*8990*/  IMAD R22, R217.reuse, 0x28, RZ ;  /* 0x00000028d9167824 */ /* 0x040fe200078e02ff */
[-C--:B------:R-:W-:Y:S01]  /*89a0*/  IADD3 R164, P2, R164, R218.reuse, RZ ;  /* 0x000000daa4a47210 */ /* 0x080fe20007f5e0ff */
[C---:B------:R-:W-:Y:S02]  /*89b0*/  IMAD R23, R217.reuse, 0x13, RZ ;  /* 0x00000013d9177824 */ /* 0x040fe400078e02ff */
[C---:B------:R-:W-:Y:S01]  /*89c0*/  IMAD R180, R217.reuse, 0x22, RZ ;  /* 0x00000022d9b47824 */ /* 0x040fe200078e02ff */
[-C--:B------:R-:W-:Y:S01]  /*89d0*/  IADD3 R176, P1, R176, R218.reuse, RZ ;  /* 0x000000dab0b07210 */ /* 0x080fe20007f3e0ff */
[C---:B0-----:R-:W-:Y:S01]  /*89e0*/  IMAD R10, R217.reuse, 0x2a, RZ ;  /* 0x0000002ad90a7824 */ /* 0x041fe200078e02ff */
[-C--:B------:R-:W-:Y:S01]  /*89f0*/  IADD3 R22, P3, R22, R218.reuse, RZ ;  /* 0x000000da16167210 */ /* 0x080fe20007f7e0ff */
[C---:B------:R-:W-:Y:S01]  /*8a00*/  IMAD R11, R217.reuse, 0x11, RZ ;  /* 0x00000011d90b7824 */ /* 0x040fe200078e02ff */
[-C--:B------:R-:W-:Y:S01]  /*8a10*/  IADD3 R180, P0, R180, R218.reuse, RZ ;  /* 0x000000dab4b47210 */ /* 0x080fe20007f1e0ff */
[----:B------:R-:W-:Y:S01]  /*8a20*/  IMAD R185, R217, 0x15, RZ ;  /* 0x00000015d9b97824 */ /* 0x000fe200078e02ff */
[----:B------:R-:W-:-:S02]  /*8a30*/  IADD3 R10, P4, R10, R218, RZ ;  /* 0x000000da0a0a7210 */ /* 0x000fc40007f9e0ff */
[-C--:B------:R-:W-:Y:S02]  /*8a40*/  LEA.HI.X.SX32 R165, R23, R219.reuse, 0x1, P2 ;  /* 0x000000db17a57211 */ /* 0x080fe400010f0eff */
        /* <DEDUP_REMOVED lines=17> */
[C---:B0-----:R-:W-:Y:S01]  /*8b60*/  IMAD R10, R217.reuse, 0x34, RZ ;  /* 0x00000034d90a7824 */ /* 0x041fe200078e02ff */
[-C--:B------:R-:W-:Y:S01]  /*8b70*/  IADD3 R176, P1, R176, R218.reuse, RZ ;  /* 0x000000dab0b07210 */ /* 0x080fe20007f3e0ff */
[----:B------:R-:W-:Y:S01]  /*8b80*/  IMAD R11, R217, 0x19, RZ ;  /* 0x00000019d90b7824 */ /* 0x000fe200078e02ff */
[-C--:B------:R-:W-:Y:S02]  /*8b90*/  IADD3 R22, P3, R22, R218.reuse, RZ ;  /* 0x000000da16167210 */ /* 0x080fe40007f7e0ff */
[----:B------:R-:W-:Y:S02]  /*8ba0*/  IADD3 R10, P4, R10, R218, RZ ;  /* 0x000000da0a0a7210 */ /* 0x000fe40007f9e0ff */
[----:B------:R-:W-:-:S02]  /*8bb0*/  LEA.HI.X.SX32 R165, R9, R219, 0x1, P2 ;  /* 0x000000db09a57211 */ /* 0x000fc400010f0eff */
[-C--:B------:R-:W-:Y:S02]  /*8bc0*/  LEA.HI.X.SX32 R177, R23, R219.reuse, 0x1, P1 ;  /* 0x000000db17b17211 */ /* 0x080fe400008f0eff */
[-C--:B------:R-:W-:Y:S01]  /*8bd0*/  LEA.HI.X.SX32 R23, R11, R219.reuse, 0x1, P3 ;  /* 0x000000db0b177211 */ /* 0x080fe200018f0eff */
[----:B------:R-:W-:Y:S01]  /*8be0*/  IMAD.WIDE R164, R3, 0x2, R164 ;  /* 0x0000000203a47825 */ /* 0x000fe200078e02a4 */
[----:B------:R-:W-:-:S03]  /*8bf0*/  LEA.HI.X.SX32 R11, R152, R219, 0x1, P4 ;  /* 0x000000db980b7211 */ /* 0x000fc600020f0eff */
[C---:B------:R-:W-:Y:S01]  /*8c00*/  IMAD.WIDE R22, R3.reuse, 0x2, R22 ;  /* 0x0000000203167825 */ /* 0x040fe200078e0216 */
[----:B------:R0:W3:Y:S03]  /*8c10*/  LDG.E.U16 R228, desc[UR6][R164.64] ;  /* 0x00000006a4e47981 */ /* 0x0000e6000c1e1500 */
[----:B------:R-:W-:Y:S01]  /*8c20*/  IMAD.WIDE R180, R3, 0x2, R180 ;  /* 0x0000000203b47825 */ /* 0x000fe200078e02b4 */
[----:B------:R1:W4:Y:S03]  /*8c30*/  LDG.E.U16 R227, desc[UR6][R22.64] ;  /* 0x0000000616e37981 */ /* 0x000326000c1e1500 */
[----:B------:R-:W-:Y:S01]  /*8c40*/  IMAD R230, R217, 0x2c, RZ ;  /* 0x0000002cd9e67824 */ /* 0x000fe200078e02ff */
[----:B------:R1:W4:Y:S01]  /*8c50*/  LDG.E.U16 R237, desc[UR6][R180.64] ;  /* 0x00000006b4ed7981 */ /* 0x000322000c1e1500 */
[----:B------:R-:W-:-:S04]  /*8c60*/  IMAD.WIDE R176, R3, 0x2, R176 ;  /* 0x0000000203b07825 */ /* 0x000fc800078e02b0 */
[----:B------:R-:W-:Y:S01]  /*8c70*/  IMAD.WIDE R10, R3, 0x2, R10 ;  /* 0x00000002030a7825 */ /* 0x000fe200078e020a */
[-C--:B------:R-:W-:Y:S01]  /*8c80*/  IADD3 R230, P0, R230, R218.reuse, RZ ;  /* 0x000000dae6e67210 */ /* 0x080fe20007f1e0ff */
[----:B------:R1:W4:Y:S02]  /*8c90*/  LDG.E.U16 R229, desc[UR6][R176.64] ;  /* 0x00000006b0e57981 */ /* 0x000324000c1e1500 */
[C---:B0-----:R-:W-:Y:S02]  /*8ca0*/  IMAD R164, R217.reuse, 0x3a, RZ ;  /* 0x0000003ad9a47824 */ /* 0x041fe400078e02ff */
[C---:B-1----:R-:W-:Y:S01]  /*8cb0*/  IMAD R22, R217.reuse, 0x3c, RZ ;  /* 0x0000003cd9167824 */ /* 0x042fe200078e02ff */
[----:B------:R0:W4:Y:S01]  /*8cc0*/  LDG.E.U16 R226, desc[UR6][R10.64] ;  /* 0x000000060ae27981 */ /* 0x000122000c1e1500 */
[C---:B------:R-:W-:Y:S01]  /*8cd0*/  IMAD R180, R217.reuse, 0x36, RZ ;  /* 0x00000036d9b47824 */ /* 0x040fe200078e02ff */
[----:B------:R-:W-:Y:S01]  /*8ce0*/  IADD3 R164, P2, R164, R218, RZ ;  /* 0x000000daa4a47210 */ /* 0x000fe20007f5e0ff */
[----:B------:R-:W-:Y:S01]  /*8cf0*/  IMAD R176, R217, 0x38, RZ ;  /* 0x00000038d9b07824 */ /* 0x000fe200078e02ff */
[----:B------:R-:W-:Y:S01]  /*8d00*/  LEA.HI.X.SX32 R231, R163, R219, 0x1, P0 ;  /* 0x000000dba3e77211 */ /* 0x000fe200000f0eff */
[----:B------:R-:W-:-:S02]  /*8d10*/  IMAD R9, R217, 0x1b, RZ ;  /* 0x0000001bd9097824 */ /* 0x000fc400078e02ff */
[----:B0-----:R-:W-:Y:S01]  /*8d20*/  IMAD R11, R217, 0x1d, RZ ;  /* 0x0000001dd90b7824 */ /* 0x001fe200078e02ff */
[-C--:B------:R-:W-:Y:S02]  /*8d30*/  IADD3 R22, P3, R22, R218.reuse, RZ ;  /* 0x000000da16167210 */ /* 0x080fe40007f7e0ff */
[-C--:B------:R-:W-:Y:S02]  /*8d40*/  IADD3 R180, P0, R180, R218.reuse, RZ ;  /* 0x000000dab4b47210 */ /* 0x080fe40007f1e0ff */
[----:B------:R-:W-:Y:S02]  /*8d50*/  IADD3 R176, P1, R176, R218, RZ ;  /* 0x000000dab0b07210 */ /* 0x000fe40007f3e0ff */
[-C--:B------:R-:W-:Y:S02]  /*8d60*/  LEA.HI.X.SX32 R165, R11, R219.reuse, 0x1, P2 ;  /* 0x000000db0ba57211 */ /* 0x080fe400010f0eff */
[-C--:B------:R-:W-:Y:S02]  /*8d70*/  LEA.HI.X.SX32 R23, R183, R219.reuse, 0x1, P3 ;  /* 0x000000dbb7177211 */ /* 0x080fe400018f0eff */
[-C--:B------:R-:W-:Y:S01]  /*8d80*/  LEA.HI.X.SX32 R181, R9, R219.reuse, 0x1, P0 ;  /* 0x000000db09b57211 */ /* 0x080fe200000f0eff */
[----:B------:R-:W-:Y:S01]  /*8d90*/  IMAD.WIDE R164, R3, 0x2, R164 ;  /* 0x0000000203a47825 */ /* 0x000fe200078e02a4 */
[----:B------:R-:W-:-:S03]  /*8da0*/  LEA.HI.X.SX32 R177, R184, R219, 0x1, P1 ;  /* 0x000000dbb8b17211 */ /* 0x000fc600008f0eff */
        /* <DEDUP_REMOVED lines=9> */
[C---:B------:R-:W-:Y:S01]  /*8e40*/  IMAD R152, R217.reuse, 0x1f, RZ ;  /* 0x0000001fd9987824 */ /* 0x040fe200078e02ff */
[----:B------:R0:W4:Y:S01]  /*8e50*/  LDG.E.U16 R224, desc[UR6][R176.64] ;  /* 0x00000006b0e07981 */ /* 0x000122000c1e1500 */
[C---:B-1----:R-:W-:Y:S01]  /*8e60*/  IMAD R22, R217.reuse, 0x94, RZ ;  /* 0x00000094d9167824 */ /* 0x042fe200078e02ff */
[-C--:B------:R-:W-:Y:S01]  /*8e70*/  IADD3 R164, P0, R164, R218.reuse, RZ ;  /* 0x000000daa4a47210 */ /* 0x080fe20007f1e0ff */
[C---:B------:R-:W-:Y:S01]  /*8e80*/  IMAD R180, R217.reuse, 0x88, RZ ;  /* 0x00000088d9b47824 */ /* 0x040fe200078e02ff */
[----:B------:R-:W-:Y:S01]  /*8e90*/  LEA.HI.X.SX32 R11, R152, R219, 0x1, P4 ;  /* 0x000000db980b7211 */ /* 0x000fe200020f0eff */
[----:B0-----:R-:W-:Y:S01]  /*8ea0*/  IMAD R176, R217, 0x90, RZ ;  /* 0x00000090d9b07824 */ /* 0x001fe200078e02ff */
[----:B------:R-:W-:-:S02]  /*8eb0*/  IADD3 R22, P4, R22, R218, RZ ;  /* 0x000000da16167210 */ /* 0x000fc40007f9e0ff */
[-C--:B------:R-:W-:Y:S02]  /*8ec0*/  IADD3 R180, P1, R180, R218.reuse, RZ ;  /* 0x000000dab4b47210 */ /* 0x080fe40007f3e0ff */
[----:B------:R-:W-:Y:S02]  /*8ed0*/  IADD3 R176, P3, R176, R218, RZ ;  /* 0x000000dab0b07210 */ /* 0x000fe40007f7e0ff */
[-C--:B------:R-:W-:Y:S02]  /*8ee0*/  LEA.HI.X.SX32 R165, R192, R219.reuse, 0x1, P0 ;  /* 0x000000dbc0a57211 */ /* 0x080fe400000f0eff */
[-C--:B------:R-:W-:Y:S02]  /*8ef0*/  LEA.HI.X.SX32 R23, R188, R219.reuse, 0x1, P4 ;  /* 0x000000dbbc177211 */ /* 0x080fe400020f0eff */
[-C--:B------:R-:W-:Y:S01]  /*8f00*/  LEA.HI.X.SX32 R181, R191, R219.reuse, 0x1, P1 ;  /* 0x000000dbbfb57211 */ /* 0x080fe200008f0eff */
[----:B------:R-:W-:Y:S01]  /*8f10*/  IMAD.WIDE R164, R3, 0x2, R164 ;  /* 0x0000000203a47825 */ /* 0x000fe200078e02a4 */
[----:B------:R-:W-:-:S03]  /*8f20*/  LEA.HI.X.SX32 R177, R189, R219, 0x1, P3 ;  /* 0x000000dbbdb17211 */ /* 0x000fc600018f0eff */
[C---:B------:R-:W-:Y:S02]  /*8f30*/  IMAD.WIDE R10, R3.reuse, 0x2, R10 ;  /* 0x00000002030a7825 */ /* 0x040fe400078e020a */
[----:B------:R-:W4:Y:S02]  /*8f40*/  LDG.E.U16 R165, desc[UR6][R164.64] ;  /* 0x00000006a4a57981 */ /* 0x000f24000c1e1500 */
[C---:B------:R-:W-:Y:S02]  /*8f50*/  IMAD.WIDE R22, R3.reuse, 0x2, R22 ;  /* 0x0000000203167825 */ /* 0x040fe400078e0216 */
[----:B------:R0:W4:Y:S02]  /*8f60*/  LDG.E.U16 R216, desc[UR6][R10.64] ;  /* 0x000000060ad87981 */ /* 0x000124000c1e1500 */
[----:B------:R-:W-:-:S04]  /*8f70*/  IMAD.WIDE R180, R3, 0x2, R180 ;  /* 0x0000000203b47825 */ /* 0x000fc800078e02b4 */
[----:B------:R-:W-:Y:S01]  /*8f80*/  IMAD.WIDE R176, R3, 0x2, R176 ;  /* 0x0000000203b07825 */ /* 0x000fe200078e02b0 */
[----:B------:R1:W4:Y:S03]  /*8f90*/  LDG.E.U16 R164, desc[UR6][R22.64] ;  /* 0x0000000616a47981 */ /* 0x000326000c1e1500 */
[C---:B------:R-:W-:Y:S01]  /*8fa0*/  IMAD R184, R217.reuse, 0xa4, RZ ;  /* 0x000000a4d9b87824 */ /* 0x040fe200078e02ff */
[----:B------:R-:W4:Y:S01]  /*8fb0*/  LDG.E.U16 R152, desc[UR6][R180.64] ;  /* 0x00000006b4987981 */ /* 0x000f22000c1e1500 */
[C---:B0-----:R-:W-:Y:S02]  /*8fc0*/  IMAD R10, R217.reuse, 0x8c, RZ ;  /* 0x0000008cd90a7824 */ /* 0x041fe400078e02ff */
[C---:B-1----:R-:W-:Y:S01]  /*8fd0*/  IMAD R22, R217.reuse, 0x98, RZ ;  /* 0x00000098d9167824 */ /* 0x042fe200078e02ff */
[-C--:B------:R-:W-:Y:S01]  /*8fe0*/  IADD3 R184, P3, R184, R218.reuse, RZ ;  /* 0x000000dab8b87210 */ /* 0x080fe20007f7e0ff */
[----:B------:R0:W2:Y:S01]  /*8ff0*/  LDG.E.U16 R181, desc[UR6][R176.64] ;  /* 0x00000006b0b57981 */ /* 0x0000a2000c1e1500 */
[-C--:B------:R-:W-:Y:S01]  /*9000*/  IADD3 R10, P2, R10, R218.reuse, RZ ;  /* 0x000000da0a0a7210 */ /* 0x080fe20007f5e0ff */
[C---:B------:R-:W-:Y:S01]  /*9010*/  IMAD R188, R217.reuse, 0x9c, RZ ;  /* 0x0000009cd9bc7824 */ /* 0x040fe200078e02ff */
[----:B------:R-:W-:Y:S01]  /*9020*/  IADD3 R22, P0, R22, R218, RZ ;  /* 0x000000da16167210 */ /* 0x000fe20007f1e0ff */
[C---:B------:R-:W-:Y:S01]  /*9030*/  IMAD R186, R217.reuse, 0xa0, RZ ;  /* 0x000000a0d9ba7824 */ /* 0x040fe200078e02ff */
[-C--:B------:R-:W-:Y:S01]  /*9040*/  LEA.HI.X.SX32 R185, R220, R219.reuse, 0x1, P3 ;  /* 0x000000dbdcb97211 */ /* 0x080fe200018f0eff */
[----:B0-----:R-:W-:Y:S01]  /*9050*/  IMAD R176, R217, 0xa8, RZ ;  /* 0x000000a8d9b07824 */ /* 0x001fe200078e02ff */
[----:B------:R-:W-:-:S02]  /*9060*/  LEA.HI.X.SX32 R11, R190, R219, 0x1, P2 ;  /* 0x000000dbbe0b7211 */ /* 0x000fc400010f0eff */
[-C--:B------:R-:W-:Y:S02]  /*9070*/  IADD3 R188, P1, R188, R218.reuse, RZ ;  /* 0x000000dabcbc7210 */ /* 0x080fe40007f3e0ff */
[-C--:B------:R-:W-:Y:S02]  /*9080*/  IADD3 R176, P4, R176, R218.reuse, RZ ;  /* 0x000000dab0b07210 */ /* 0x080fe40007f9e0ff */
[----:B------:R-:W-:Y:S02]  /*9090*/  IADD3 R186, P2, R186, R218, RZ ;  /* 0x000000dababa7210 */ /* 0x000fe40007f5e0ff */
[-C--:B------:R-:W-:Y:S01]  /*90a0*/  LEA.HI.X.SX32 R23, R238, R219.reuse, 0x1, P0 ;  /* 0x000000dbee177211 */ /* 0x080fe200000f0eff */
[----:B------:R-:W-:Y:S01]  /*90b0*/  IMAD.WIDE R184, R3, 0x2, R184 ;  /* 0x0000000203b87825 */ /* 0x000fe200078e02b8 */
[-C--:B------:R-:W-:Y:S02]  /*90c0*/  LEA.HI.X.SX32 R177, R195, R219.reuse, 0x1, P4 ;  /* 0x000000dbc3b17211 */ /* 0x080fe400020f0eff */
[-C--:B------:R-:W-:Y:S01]  /*90d0*/  LEA.HI.X.SX32 R189, R236, R219.reuse, 0x1, P1 ;  /* 0x000000dbecbd7211 */ /* 0x080fe200008f0eff */
[C---:B------:R-:W-:Y:S01]  /*90e0*/  IMAD.WIDE R22, R3.reuse, 0x2, R22 ;  /* 0x0000000203167825 */ /* 0x040fe200078e0216 */
[----:B------:R-:W-:Y:S01]  /*90f0*/  LEA.HI.X.SX32 R187, R222, R219, 0x1, P2 ;  /* 0x000000dbdebb7211 */ /* 0x000fe200010f0eff */
[----:B------:R0:W4:Y:S02]  /*9100*/  LDG.E.U16 R163, desc[UR6][R184.64] ;  /* 0x00000006b8a37981 */ /* 0x000124000c1e1500 */
[----:B------:R-:W-:-:S02]  /*9110*/  IMAD.WIDE R10, R3, 0x2, R10 ;  /* 0x00000002030a7825 */ /* 0x000fc400078e020a */
[----:B------:R-:W4:Y:S02]  /*9120*/  LDG.E.U16 R23, desc[UR6][R22.64] ;  /* 0x0000000616177981 */ /* 0x000f24000c1e1500 */
[C---:B------:R-:W-:Y:S02]  /*9130*/  IMAD.WIDE R176, R3.reuse, 0x2, R176 ;  /* 0x0000000203b07825 */ /* 0x040fe400078e02b0 */
[----:B------:R-:W4:Y:S02]  /*9140*/  LDG.E.U16 R11, desc[UR6][R10.64] ;  /* 0x000000060a0b7981 */ /* 0x000f24000c1e1500 */
[----:B------:R-:W-:-:S04]  /*9150*/  IMAD.WIDE R188, R3, 0x2, R188 ;  /* 0x0000000203bc7825 */ /* 0x000fc800078e02bc */
[----:B------:R-:W-:Y:S01]  /*9160*/  IMAD.WIDE R186, R3, 0x2, R186 ;  /* 0x0000000203ba7825 */ /* 0x000fe200078e02ba */
[----:B------:R1:W4:Y:S03]  /*9170*/  LDG.E.U16 R22, desc[UR6][R176.64] ;  /* 0x00000006b0167981 */ /* 0x000326000c1e1500 */
[C---:B0-----:R-:W-:Y:S01]  /*9180*/  IMAD R184, R217.reuse, 0xf0, RZ ;  /* 0x000000f0d9b87824 */ /* 0x041fe200078e02ff */
[----:B------:R0:W4:Y:S01]  /*9190*/  LDG.E.U16 R10, desc[UR6][R188.64] ;  /* 0x00000006bc0a7981 */ /* 0x000122000c1e1500 */
[----:B------:R-:W-:-:S03]  /*91a0*/  IMAD R190, R217, 0xac, RZ ;  /* 0x000000acd9be7824 */ /* 0x000fc600078e02ff */
[----:B------:R0:W4:Y:S01]  /*91b0*/  LDG.E.U16 R180, desc[UR6][R186.64] ;  /* 0x00000006bab47981 */ /* 0x000122000c1e1500 */
[----:B------:R-:W-:Y:S01]  /*91c0*/  IADD3 R184, P4, R184, R218, RZ ;  /* 0x000000dab8b87210 */ /* 0x000fe20007f9e0ff */
[C---:B-1----:R-:W-:Y:S02]  /*91d0*/  IMAD R176, R217.reuse, 0xd0, RZ ;  /* 0x000000d0d9b07824 */ /* 0x042fe400078e02ff */
[----:B0-----:R-:W-:-:S03]  /*91e0*/  IMAD R188, R217, 0xb0, RZ ;  /* 0x000000b0d9bc7824 */ /* 0x001fc600078e02ff */
[-C--:B------:R-:W-:Y:S01]  /*91f0*/  IADD3 R176, P2, R176, R218.reuse, RZ ;  /* 0x000000dab0b07210 */ /* 0x080fe20007f5e0ff */
[----:B------:R-:W-:Y:S01]  /*9200*/  IMAD R186, R217, 0xe0, RZ ;  /* 0x000000e0d9ba7824 */ /* 0x000fe200078e02ff */
[-C--:B------:R-:W-:Y:S02]  /*9210*/  LEA.HI.X.SX32 R185, R193, R219.reuse, 0x1, P4 ;  /* 0x000000dbc1b97211 */ /* 0x080fe400020f0eff */
[-C--:B------:R-:W-:Y:S02]  /*9220*/  IADD3 R190, P0, R190, R218.reuse, RZ ;  /* 0x000000dabebe7210 */ /* 0x080fe40007f1e0ff */
[-C--:B------:R-:W-:Y:S02]  /*9230*/  IADD3 R188, P1, R188, R218.reuse, RZ ;  /* 0x000000dabcbc7210 */ /* 0x080fe40007f3e0ff */
[----:B------:R-:W-:Y:S01]  /*9240*/  IADD3 R186, P3, R186, R218, RZ ;  /* 0x000000dababa7210 */ /* 0x000fe20007f7e0ff */
[----:B------:R-:W-:Y:S01]  /*9250*/  IMAD.WIDE R184, R3, 0x2, R184 ;  /* 0x0000000203b87825 */ /* 0x000fe200078e02b8 */
[----:B------:R-:W-:-:S02]  /*9260*/  LEA.HI.X.SX32 R177, R211, R219, 0x1, P2 ;  /* 0x000000dbd3b17211 */ /* 0x000fc400010f0eff */
[-C--:B------:R-:W-:Y:S02]  /*9270*/  LEA.HI.X.SX32 R191, R240, R219.reuse, 0x1, P0 ;  /* 0x000000dbf0bf7211 */ /* 0x080fe400000f0eff */
[-C--:B------:R-:W-:Y:S02]  /*9280*/  LEA.HI.X.SX32 R189, R215, R219.reuse, 0x1, P1 ;  /* 0x000000dbd7bd7211 */ /* 0x080fe400008f0eff */
[----:B------:R-:W-:Y:S01]  /*9290*/  LEA.HI.X.SX32 R187, R194, R219, 0x1, P3 ;  /* 0x000000dbc2bb7211 */ /* 0x000fe200018f0eff */
[C---:B------:R-:W-:Y:S01]  /*92a0*/  IMAD.WIDE R176, R3.reuse, 0x2, R176 ;  /* 0x0000000203b07825 */ /* 0x040fe200078e02b0 */
[----:B------:R0:W4:Y:S03]  /*92b0*/  LDG.E.U16 R175, desc[UR6][R184.64] ;  /* 0x00000006b8af7981 */ /* 0x000126000c1e1500 */
[C---:B------:R-:W-:Y:S02]  /*92c0*/  IMAD.WIDE R190, R3.reuse, 0x2, R190 ;  /* 0x0000000203be7825 */ /* 0x040fe400078e02be */
[----:B------:R-:W4:Y:S02]  /*92d0*/  LDG.E.U16 R177, desc[UR6][R176.64] ;  /* 0x00000006b0b17981 */ /* 0x000f24000c1e1500 */
[----:B------:R-:W-:-:S02]  /*92e0*/  IMAD.WIDE R188, R3, 0x2, R188 ;  /* 0x0000000203bc7825 */ /* 0x000fc400078e02bc */
[----:B------:R1:W4:Y:S02]  /*92f0*/  LDG.E.U16 R9, desc[UR6][R190.64] ;  /* 0x00000006be097981 */ /* 0x000324000c1e1500 */
[----:B------:R-:W-:Y:S02]  /*9300*/  IMAD.WIDE R186, R3, 0x2, R186 ;  /* 0x0000000203ba7825 */ /* 0x000fe400078e02ba */
[----:B------:R1:W4:Y:S02]  /*9310*/  LDG.E.U16 R179, desc[UR6][R188.64] ;  /* 0x00000006bcb37981 */ /* 0x000324000c1e1500 */
[----:B0-----:R-:W-:Y:S02]  /*9320*/  IMAD R184, R217, 0xe4, RZ ;  /* 0x000000e4d9b87824 */ /* 0x001fe400078e02ff */
[C---:B------:R-:W-:Y:S01]  /*9330*/  IMAD.WIDE R250, R3.reuse, 0x2, R250 ;  /* 0x0000000203fa7825 */ /* 0x040fe200078e02fa */
[----:B------:R0:W4:Y:S03]  /*9340*/  LDG.E.U16 R176, desc[UR6][R186.64] ;  /* 0x00000006bab07981 */ /* 0x000126000c1e1500 */
[----:B------:R-:W-:Y:S01]  /*9350*/  IMAD.WIDE R230, R3, 0x2, R230 ;  /* 0x0000000203e67825 */ /* 0x000fe200078e02e6 */
[----:B------:R-:W-:Y:S01]  /*9360*/  IADD3 R184, P3, R184, R218, RZ ;  /* 0x000000dab8b87210 */ /* 0x000fe20007f7e0ff */
[----:B------:R0:W4:Y:S02]  /*9370*/  LDG.E.U16 R250, desc[UR6][R250.64] ;  /* 0x00000006fafa7981 */ /* 0x000124000c1e1500 */
[----:B------:R-:W-:-:S02]  /*9380*/  IMAD R194, R217, 0xc4, RZ ;  /* 0x000000c4d9c27824 */ /* 0x000fc400078e02ff */
[C---:B-1----:R-:W-:Y:S01]  /*9390*/  IMAD R190, R217.reuse, 0xb4, RZ ;  /* 0x000000b4d9be7824 */ /* 0x042fe200078e02ff */
[----:B------:R1:W4:Y:S01]  /*93a0*/  LDG.E.U16 R230, desc[UR6][R230.64] ;  /* 0x00000006e6e67981 */ /* 0x000322000c1e1500 */
[C---:B------:R-:W-:Y:S02]  /*93b0*/  IMAD R188, R217.reuse, 0xd4, RZ ;  /* 0x000000d4d9bc7824 */ /* 0x040fe400078e02ff */
[C---:B0-----:R-:W-:Y:S01]  /*93c0*/  IMAD R186, R217.reuse, 0xf4, RZ ;  /* 0x000000f4d9ba7824 */ /* 0x041fe200078e02ff */
[-C--:B------:R-:W-:Y:S01]  /*93d0*/  IADD3 R194, P1, R194, R218.reuse, RZ ;  /* 0x000000dac2c27210 */ /* 0x080fe20007f3e0ff */
[----:B------:R-:W-:Y:S01]  /*93e0*/  IMAD R251, R217, 0x62, RZ ;  /* 0x00000062d9fb7824 */ /* 0x000fe200078e02ff */
[----:B------:R-:W-:Y:S02]  /*93f0*/  LEA.HI.X.SX32 R185, R213, R219, 0x1, P3 ;  /* 0x000000dbd5b97211 */ /* 0x000fe400018f0eff */
[-C--:B------:R-:W-:Y:S01]  /*9400*/  IADD3 R190, P0, R190, R218.reuse, RZ ;  /* 0x000000dabebe7210 */ /* 0x080fe20007f1e0ff */
[----:B-1----:R-:W-:Y:S01]  /*9410*/  IMAD R231, R217, 0x5a, RZ ;  /* 0x0000005ad9e77824 */ /* 0x002fe200078e02ff */
[----:B------:R-:W-:-:S02]  /*9420*/  IADD3 R188, P2, R188, R218, RZ ;  /* 0x000000dabcbc7210 */ /* 0x000fc40007f5e0ff */
[----:B------:R-:W-:Y:S01]  /*9430*/  IADD3 R186, P4, R186, R218, RZ ;  /* 0x000000dababa7210 */ /* 0x000fe20007f9e0ff */
[----:B------:R-:W-:Y:S01]  /*9440*/  IMAD.WIDE R184, R3, 0x2, R184 ;  /* 0x0000000203b87825 */ /* 0x000fe200078e02b8 */
[-C--:B------:R-:W-:Y:S02]  /*9450*/  LEA.HI.X.SX32 R195, R251, R219.reuse, 0x1, P1 ;  /* 0x000000dbfbc37211 */ /* 0x080fe400008f0eff */
[-C--:B------:R-:W-:Y:S02]  /*9460*/  LEA.HI.X.SX32 R191, R231, R219.reuse, 0x1, P0 ;  /* 0x000000dbe7bf7211 */ /* 0x080fe400000f0eff */
[-C--:B------:R-:W-:Y:S02]  /*9470*/  LEA.HI.X.SX32 R189, R242, R219.reuse, 0x1, P2 ;  /* 0x000000dbf2bd7211 */ /* 0x080fe400010f0eff */
[----:B------:R-:W-:Y:S01]  /*9480*/  LEA.HI.X.SX32 R187, R197, R219, 0x1, P4 ;  /* 0x000000dbc5bb7211 */ /* 0x000fe200020f0eff */
[C---:B------:R-:W-:Y:S01]  /*9490*/  IMAD.WIDE R194, R3.reuse, 0x2, R194 ;  /* 0x0000000203c27825 */ /* 0x040fe200078e02c2 */
[----:B------:R0:W4:Y:S03]  /*94a0*/  LDG.E.U16 R197, desc[UR6][R184.64] ;  /* 0x00000006b8c57981 */ /* 0x000126000c1e1500 */
[----:B------:R-:W-:-:S02]  /*94b0*/  IMAD.WIDE R190, R3, 0x2, R190 ;  /* 0x0000000203be7825 */ /* 0x000fc400078e02be */
[----:B------:R-:W4:Y:S02]  /*94c0*/  LDG.E.U16 R194, desc[UR6][R194.64] ;  /* 0x00000006c2c27981 */ /* 0x000f24000c1e1500 */
[C---:B------:R-:W-:Y:S02]  /*94d0*/  IMAD.WIDE R188, R3.reuse, 0x2, R188 ;  /* 0x0000000203bc7825 */ /* 0x040fe400078e02bc */
[----:B------:R1:W4:Y:S02]  /*94e0*/  LDG.E.U16 R183, desc[UR6][R190.64] ;  /* 0x00000006beb77981 */ /* 0x000324000c1e1500 */
[----:B------:R-:W-:-:S04]  /*94f0*/  IMAD.WIDE R186, R3, 0x2, R186 ;  /* 0x0000000203ba7825 */ /* 0x000fc800078e02ba */
[C---:B0-----:R-:W-:Y:S01]  /*9500*/  IMAD R184, R217.reuse, 0xb8, RZ ;  /* 0x000000b8d9b87824 */ /* 0x041fe200078e02ff */
[----:B------:R0:W4:Y:S01]  /*9510*/  LDG.E.U16 R195, desc[UR6][R188.64] ;  /* 0x00000006bcc37981 */ /* 0x000122000c1e1500 */
[C---:B------:R-:W-:Y:S02]  /*9520*/  IMAD R251, R217.reuse, 0x5c, RZ ;  /* 0x0000005cd9fb7824 */ /* 0x040fe400078e02ff */
[C---:B------:R-:W-:Y:S01]  /*9530*/  IMAD R192, R217.reuse, 0xd8, RZ ;  /* 0x000000d8d9c07824 */ /* 0x040fe200078e02ff */
[----:B------:R0:W4:Y:S01]  /*9540*/  LDG.E.U16 R199, desc[UR6][R186.64] ;  /* 0x00000006bac77981 */ /* 0x000122000c1e1500 */
[----:B------:R-:W-:Y:S01]  /*9550*/  IADD3 R184, P0, R184, R218, RZ ;  /* 0x000000dab8b87210 */ /* 0x000fe20007f1e0ff */
[C---:B-1----:R-:W-:Y:S02]  /*9560*/  IMAD R190, R217.reuse, 0xe8, RZ ;  /* 0x000000e8d9be7824 */ /* 0x042fe400078e02ff */
[----:B0-----:R-:W-:Y:S01]  /*9570*/  IMAD R188, R217, 0xc8, RZ ;  /* 0x000000c8d9bc7824 */ /* 0x001fe200078e02ff */
[----:B------:R-:W-:Y:S01]  /*9580*/  LEA.HI.X.SX32 R185, R251, R219, 0x1, P0 ;  /* 0x000000dbfbb97211 */ /* 0x000fe200000f0eff */
[----:B------:R-:W-:-:S03]  /*9590*/  IMAD R186, R217, 0xf8, RZ ;  /* 0x000000f8d9ba7824 */ /* 0x000fc600078e02ff */
[-C--:B------:R-:W-:Y:S01]  /*95a0*/  IADD3 R188, P1, R188, R218.reuse, RZ ;  /* 0x000000dabcbc7210 */ /* 0x080fe20007f3e0ff */
[C---:B------:R-:W-:Y:S01]  /*95b0*/  IMAD R236, R217.reuse, 0x64, RZ ;  /* 0x00000064d9ec7824 */ /* 0x040fe200078e02ff */
[-C--:B------:R-:W-:Y:S01]  /*95c0*/  IADD3 R192, P2, R192, R218.reuse, RZ ;  /* 0x000000dac0c07210 */ /* 0x080fe20007f5e0ff */
[C---:B------:R-:W-:Y:S01]  /*95d0*/  IMAD R238, R217.reuse, 0x6c, RZ ;  /* 0x0000006cd9ee7824 */ /* 0x040fe200078e02ff */
[-C--:B------:R-:W-:Y:S01]  /*95e0*/  IADD3 R190, P3, R190, R218.reuse, RZ ;  /* 0x000000dabebe7210 */ /* 0x080fe20007f7e0ff */
[C---:B------:R-:W-:Y:S01]  /*95f0*/  IMAD R231, R217.reuse, 0x74, RZ ;  /* 0x00000074d9e77824 */ /* 0x040fe200078e02ff */
[----:B------:R-:W-:Y:S01]  /*9600*/  IADD3 R186, P4, R186, R218, RZ ;  /* 0x000000dababa7210 */ /* 0x000fe20007f9e0ff */
[----:B------:R-:W-:Y:S01]  /*9610*/  IMAD R251, R217, 0x7c, RZ ;  /* 0x0000007cd9fb7824 */ /* 0x000fe200078e02ff */
[-C--:B------:R-:W-:Y:S02]  /*9620*/  LEA.HI.X.SX32 R189, R236, R219.reuse, 0x1, P1 ;  /* 0x000000dbecbd7211 */ /* 0x080fe400008f0eff */
[----:B------:R-:W-:-:S02]  /*9630*/  LEA.HI.X.SX32 R193, R238, R219, 0x1, P2 ;  /* 0x000000dbeec17211 */ /* 0x000fc400010f0eff */
[-C--:B------:R-:W-:Y:S02]  /*9640*/  LEA.HI.X.SX32 R191, R231, R219.reuse, 0x1, P3 ;  /* 0x000000dbe7bf7211 */ /* 0x080fe400018f0eff */
[----:B------:R-:W-:Y:S01]  /*9650*/  LEA.HI.X.SX32 R187, R251, R219, 0x1, P4 ;  /* 0x000000dbfbbb7211 */ /* 0x000fe200020f0eff */
[----:B------:R-:W-:-:S04]  /*9660*/  IMAD.WIDE R184, R3, 0x2, R184 ;  /* 0x0000000203b87825 */ /* 0x000fc800078e02b8 */
        /* <DEDUP_REMOVED lines=11> */
[C---:B---3--:R-:W-:Y:S02]  /*9720*/  IMAD R192, R217.reuse, 0xdc, RZ ;  /* 0x000000dcd9c07824 */ /* 0x048fe400078e02ff */
[C---:B------:R-:W-:Y:S02]  /*9730*/  IMAD R190, R217.reuse, 0xec, RZ ;  /* 0x000000ecd9be7824 */ /* 0x040fe400078e02ff */
[C---:B0-----:R-:W-:Y:S01]  /*9740*/  IMAD R186, R217.reuse, 0xfc, RZ ;  /* 0x000000fcd9ba7824 */ /* 0x041fe200078e02ff */
[-C--:B------:R-:W-:Y:S01]  /*9750*/  IADD3 R184, P0, R184, R218.reuse, RZ ;  /* 0x000000dab8b87210 */ /* 0x080fe20007f1e0ff */
[C---:B------:R-:W-:Y:S01]  /*9760*/  IMAD R236, R217.reuse, 0x5e, RZ ;  /* 0x0000005ed9ec7824 */ /* 0x040fe200078e02ff */
[-C--:B------:R-:W-:Y:S01]  /*9770*/  IADD3 R188, P1, R188, R218.reuse, RZ ;  /* 0x000000dabcbc7210 */ /* 0x080fe20007f3e0ff */
[C---:B------:R-:W-:Y:S01]  /*9780*/  IMAD R238, R217.reuse, 0x66, RZ ;  /* 0x00000066d9ee7824 */ /* 0x040fe200078e02ff */
        /* <DEDUP_REMOVED lines=8> */
[-C--:B------:R-:W-:Y:S02]  /*9810*/  LEA.HI.X.SX32 R191, R251, R219.reuse, 0x1, P3 ;  /* 0x000000dbfbbf7211 */ /* 0x080fe400018f0eff */
[----:B------:R-:W-:Y:S01]  /*9820*/  LEA.HI.X.SX32 R187, R2, R219, 0x1, P4 ;  /* 0x000000db02bb7211 */ /* 0x000fe200020f0eff */
[C---:B------:R-:W-:Y:S01]  /*9830*/  IMAD.WIDE R184, R3.reuse, 0x2, R184 ;  /* 0x0000000203b87825 */ /* 0x040fe200078e02b8 */
[----:B------:R-:W3:Y:S03]  /*9840*/  LDL.LU R2, [R1+0x30] ;  /* 0x0000300001027983 */ /* 0x000ee60000300800 */
[C---:B------:R-:W-:Y:S01]  /*9850*/  IMAD.WIDE R188, R3.reuse, 0x2, R188 ;  /* 0x0000000203bc7825 */ /* 0x040fe200078e02bc */
[----:B------:R0:W3:Y:S03]  /*9860*/  LDG.E.U16 R231, desc[UR6][R184.64] ;  /* 0x00000006b8e77981 */ /* 0x0000e6000c1e1500 */
[C---:B------:R-:W-:Y:S01]  /*9870*/  IMAD.WIDE R192, R3.reuse, 0x2, R192 ;  /* 0x0000000203c07825 */ /* 0x040fe200078e02c0 */
[----:B------:R1:W3:Y:S03]  /*9880*/  LDG.E.U16 R236, desc[UR6][R188.64] ;  /* 0x00000006bcec7981 */ /* 0x0002e6000c1e1500 */
[C---:B------:R-:W-:Y:S01]  /*9890*/  IMAD.WIDE R190, R3.reuse, 0x2, R190 ;  /* 0x0000000203be7825 */ /* 0x040fe200078e02be */
[----:B------:R1:W3:Y:S03]  /*98a0*/  LDG.E.U16 R238, desc[UR6][R192.64] ;  /* 0x00000006c0ee7981 */ /* 0x0002e6000c1e1500 */
[----:B------:R-:W-:Y:S01]  /*98b0*/  IMAD.WIDE R186, R3, 0x2, R186 ;  /* 0x0000000203ba7825 */ /* 0x000fe200078e02ba */
[----:B------:R1:W3:Y:S03]  /*98c0*/  LDG.E.U16 R240, desc[UR6][R190.64] ;  /* 0x00000006bef07981 */ /* 0x0002e6000c1e1500 */
[C---:B0-----:R-:W-:Y:S01]  /*98d0*/  IMAD R184, R217.reuse, 0xbe, RZ ;  /* 0x000000bed9b87824 */ /* 0x041fe200078e02ff */
[----:B------:R0:W3:Y:S01]  /*98e0*/  LDG.E.U16 R242, desc[UR6][R186.64] ;  /* 0x00000006baf27981 */ /* 0x0000e2000c1e1500 */
[----:B-1----:R-:W-:-:S02]  /*98f0*/  IMAD R188, R217, 0xce, RZ ;  /* 0x000000ced9bc7824 */ /* 0x002fc400078e02ff */
[C---:B------:R-:W-:Y:S01]  /*9900*/  IMAD R192, R217.reuse, 0xde, RZ ;  /* 0x000000ded9c07824 */ /* 0x040fe200078e02ff */
[----:B------:R-:W3:Y:S01]  /*9910*/  LDL.LU R251, [R1+0x14] ;  /* 0x0000140001fb7983 */ /* 0x000ee20000300800 */
        /* <DEDUP_REMOVED lines=12> */
[----:B------:R0:W-:Y:S01]  /*99e0*/  STL [R1+0x678], R217 ;  /* 0x000678d901007387 */ /* 0x0001e20000100800 */
[----:B------:R-:W-:-:S02]  /*99f0*/  LEA.HI.X.SX32 R185, R185, R219, 0x1, P0 ;  /* 0x000000dbb9b97211 */ /* 0x000fc400000f0eff */
[-C--:B------:R-:W-:Y:S02]  /*9a00*/  LEA.HI.X.SX32 R189, R189, R219.reuse, 0x1, P1 ;  /* 0x000000dbbdbd7211 */ /* 0x080fe400008f0eff */
[-C--:B------:R-:W-:Y:S02]  /*9a10*/  LEA.HI.X.SX32 R193, R193, R219.reuse, 0x1, P2 ;  /* 0x000000dbc1c17211 */ /* 0x080fe400010f0eff */
[-C--:B------:R-:W-:Y:S02]  /*9a20*/  LEA.HI.X.SX32 R191, R191, R219.reuse, 0x1, P3 ;  /* 0x000000dbbfbf7211 */ /* 0x080fe400018f0eff */
[----:B------:R-:W-:Y:S01]  /*9a30*/  LEA.HI.X.SX32 R187, R187, R219, 0x1, P4 ;  /* 0x000000dbbbbb7211 */ /* 0x000fe200020f0eff */
[----:B0-----:R-:W3:Y:S04]  /*9a40*/  LDL.LU R217, [R1] ;  /* 0x0000000001d97983 */ /* 0x001ee80000300800 */
[----:B------:R0:W-:Y:S01]  /*9a50*/  STL [R1+0x680], R218 ;  /* 0x000680da01007387 */ /* 0x0001e20000100800 */
[----:B------:R-:W-:-:S04]  /*9a60*/  IMAD.WIDE R184, R3, 0x2, R184 ;  /* 0x0000000203b87825 */ /* 0x000fc800078e02b8 */
[C---:B------:R-:W-:Y:S02]  /*9a70*/  IMAD.WIDE R188, R3.reuse, 0x2, R188 ;  /* 0x0000000203bc7825 */ /* 0x040fe400078e02bc */
[----:B------:R-:W3:Y:S04]  /*9a80*/  LDG.E.U16 R184, desc[UR6][R184.64] ;  /* 0x00000006b8b87981 */ /* 0x000ee8000c1e1500 */
[----:B0-----:R-:W3:Y:S01]  /*9a90*/  LDL.LU R218, [R1+0x18] ;  /* 0x0000180001da7983 */ /* 0x001ee20000300800 */
[----:B------:R-:W-:-:S03]  /*9aa0*/  IMAD.WIDE R192, R3, 0x2, R192 ;  /* 0x0000000203c07825 */ /* 0x000fc600078e02c0 */
[----:B------:R0:W-:Y:S01]  /*9ab0*/  STL [R1+0x67c], R219 ;  /* 0x00067cdb01007387 */ /* 0x0001e20000100800 */
[----:B------:R-:W-:-:S03]  /*9ac0*/  IMAD.WIDE R190, R3, 0x2, R190 ;  /* 0x0000000203be7825 */ /* 0x000fc600078e02be */
[----:B------:R-:W3:Y:S01]  /*9ad0*/  LDG.E.U16 R188, desc[UR6][R188.64] ;  /* 0x00000006bcbc7981 */ /* 0x000ee2000c1e1500 */
[----:B------:R-:W-:-:S03]  /*9ae0*/  IMAD.WIDE R186, R3, 0x2, R186 ;  /* 0x0000000203ba7825 */ /* 0x000fc600078e02ba */
[----:B------:R-:W3:Y:S04]  /*9af0*/  LDG.E.U16 R192, desc[UR6][R192.64] ;  /* 0x00000006c0c07981 */ /* 0x000ee8000c1e1500 */
[----:B0-----:R-:W3:Y:S04]  /*9b00*/  LDL.LU R219, [R1+0x1c] ;  /* 0x00001c0001db7983 */ /* 0x001ee80000300800 */
[----:B------:R0:W-:Y:S04]  /*9b10*/  STL [R1+0x684], R3 ;  /* 0x0006840301007387 */ /* 0x0001e80000100800 */
[----:B------:R-:W3:Y:S04]  /*9b20*/  LDG.E.U16 R190, desc[UR6][R190.64] ;  /* 0x00000006bebe7981 */ /* 0x000ee8000c1e1500 */
[----:B------:R-:W3:Y:S04]  /*9b30*/  LDG.E.U16 R186, desc[UR6][R186.64] ;  /* 0x00000006baba7981 */ /* 0x000ee8000c1e1500 */
[----:B0-----:R-:W3:Y:S01]  /*9b40*/  LDL.LU R3, [R1+0x20] ;  /* 0x0000200001037983 */ /* 0x001ee20000300800 */
[----:B------:R-:W-:Y:S06]  /*9b50*/  BAR.SYNC.DEFER_BLOCKING 0x0 ;  /* 0x0000000000007b1d */ /* 0x000fec0000010000 */
[----:B------:R-:W-:Y:S04]  /*9b60*/  STS.U16 [R4+UR4+0x10c00], R228 ;  /* 0x010c00e404007988 */ /* 0x000fe80008000404 */
[----:B------:R-:W-:Y:S04]  /*9b70*/  STS.U16 [R4+UR4+0x11800], R207 ;  /* 0x011800cf04007988 */ /* 0x000fe80008000404 */
[----:B------:R-:W-:Y:S04]  /*9b80*/  STS.U16 [R4+UR4+0x11c00], R198 ;  /* 0x011c00c604007988 */ /* 0x000fe80008000404 */
[----:B------:R-:W-:Y:S04]  /*9b90*/  STS.U16 [R4+UR4+0x12000], R182 ;  /* 0x012000b604007988 */ /* 0x000fe80008000404 */
[----:B--2---:R-:W-:Y:S04]  /*9ba0*/  STS.U16 [R4+UR4+0x12400], R181 ;  /* 0x012400b504007988 */ /* 0x004fe80008000404 */
[----:B----4-:R-:W-:Y:S04]  /*9bb0*/  STS.U16 [R4+UR4+0x12800], R180 ;  /* 0x012800b404007988 */ /* 0x010fe80008000404 */
[----:B------:R-:W-:Y:S04]  /*9bc0*/  STS.U16 [R4+UR4+0x13000], R178 ;  /* 0x013000b204007988 */ /* 0x000fe80008000404 */
[----:B------:R-:W-:Y:S04]  /*9bd0*/  STS.U16 [R4+UR4+0x13c00], R175 ;  /* 0x013c00af04007988 */ /* 0x000fe80008000404 */
[----:B------:R-:W-:Y:S04]  /*9be0*/  STS.U16 [R4+UR4+0x13400], R177 ;  /* 0x013400b104007988 */ /* 0x000fe80008000404 */
[----:B------:R-:W-:Y:S04]  /*9bf0*/  STS.U16 [R4+UR4+0x12c00], R179 ;  /* 0x012c00b304007988 */ /* 0x000fe80008000404 */
[----:B------:R-:W-:Y:S04]  /*9c00*/  STS.U16 [R4+UR4+0x13800], R176 ;  /* 0x013800b004007988 */ /* 0x000fe80008000404 */
[----:B---3--:R0:W-:Y:S04]  /*9c10*/  STS.U16 [R4+UR4+0x10000], R2 ;  /* 0x0100000204007988 */ /* 0x0081e80008000404 */
[----:B0-----:R-:W2:Y:S04]  /*9c20*/  LDL.LU R2, [R1+0x6d0] ;  /* 0x0006d00001027983 */ /* 0x001ea80000300800 */
[----:B------:R-:W3:Y:S04]  /*9c30*/  LDL.LU R228, [R1+0x28] ;  /* 0x0000280001e47983 */ /* 0x000ee80000300800 */
[----:B------:R-:W-:Y:S04]  /*9c40*/  STS.U16 [R4+UR4+0x11400], R217 ;  /* 0x011400d904007988 */ /* 0x000fe80008000404 */
[----:B------:R-:W-:Y:S04]  /*9c50*/  STS.U16 [R4+UR4+0x11000], R218 ;  /* 0x011000da04007988 */ /* 0x000fe80008000404 */
[----:B------:R-:W-:Y:S04]  /*9c60*/  STS.U16 [R4+UR4+0x10800], R219 ;  /* 0x010800db04007988 */ /* 0x000fe80008000404 */
[----:B------:R0:W-:Y:S04]  /*9c70*/  STS.U16 [R4+UR4+0x10400], R3 ;  /* 0x0104000304007988 */ /* 0x0001e80008000404 */
[----:B0-----:R-:W4:Y:S04]  /*9c80*/  LDL.LU R3, [R1+0x10] ;  /* 0x0000100001037983 */ /* 0x001f280000300800 */
[----:B------:R0:W-:Y:S04]  /*9c90*/  STL [R1+0x688], R4 ;  /* 0x0006880401007387 */ /* 0x0001e80000100800 */
[----:B0-----:R-:W2:Y:S01]  /*9ca0*/  LDL R4, [R1+0x670] ;  /* 0x0006700001047983 */ /* 0x001ea20000100800 */
[----:B------:R-:W0:Y:S03]  /*9cb0*/  S2R R219, SR_TID.X ;  /* 0x0000000000db7919 */ /* 0x000e260000002100 */
[----:B--2---:R1:W-:Y:S04]  /*9cc0*/  STS.U16 [R4+UR4+0x10080], R252 ;  /* 0x010080fc04007988 */ /* 0x0043e80008000404 */
[----:B-1----:R-:W2:Y:S04]  /*9cd0*/  LDL.LU R252, [R1+0x6cc] ;  /* 0x0006cc0001fc7983 */ /* 0x002ea80000300800 */
[----:B------:R-:W-:Y:S04]  /*9ce0*/  STS.U16 [R4+UR4+0x10480], R247 ;  /* 0x010480f704007988 */ /* 0x000fe80008000404 */
[----:B------:R-:W-:Y:S04]  /*9cf0*/  STS.U16 [R4+UR4+0x10880], R237 ;  /* 0x010880ed04007988 */ /* 0x000fe80008000404 */
[----:B------:R-:W-:Y:S04]  /*9d00*/  STS.U16 [R4+UR4+0x10c80], R227 ;  /* 0x010c80e304007988 */ /* 0x000fe80008000404 */
[----:B------:R-:W-:Y:S04]  /*9d10*/  STS.U16 [R4+UR4+0x11080], R251 ;  /* 0x011080fb04007988 */ /* 0x000fe80008000404 */
[----:B------:R1:W-:Y:S04]  /*9d20*/  STS.U16 [R4+UR4+0x11480], R2 ;  /* 0x0114800204007988 */ /* 0x0003e80008000404 */
[----:B-1----:R-:W2:Y:S04]  /*9d30*/  LDL.LU R2, [R1+0x6c8] ;  /* 0x0006c80001027983 */ /* 0x002ea80000300800 */
[----:B------:R-:W2:Y:S01]  /*9d40*/  LDL.LU R251, [R1+0xc] ;  /* 0x00000c0001fb7983 */ /* 0x000ea20000300800 */
[C---:B0-----:R-:W-:Y:S01]  /*9d50*/  IMAD.SHL.U32 R217, R219.reuse, 0x100, RZ ;  /* 0x00000100dbd97824 */ /* 0x041fe200078e00ff */
[----:B------:R-:W-:-:S04]  /*9d60*/  SHF.L.U32 R218, R219, 0x1, RZ ;  /* 0x00000001dbda7819 */ /* 0x000fc800000006ff */
[----:B------:R-:W-:Y:S01]  /*9d70*/  LOP3.LUT R217, R217, 0xc000, RZ, 0xc0, !PT ;  /* 0x0000c000d9d97812 */ /* 0x000fe200078ec0ff */
[----:B------:R-:W-:Y:S03]  /*9d80*/  STS.U16 [R4+UR4+0x11880], R206 ;  /* 0x011880ce04007988 */ /* 0x000fe60008000404 */
[----:B------:R-:W-:Y:S01]  /*9d90*/  LOP3.LUT R217, R217, 0x7e, R218, 0xf8, !PT ;  /* 0x0000007ed9d97812 */ /* 0x000fe200078ef8da */
[----:B------:R-:W-:Y:S04]  /*9da0*/  STS.U16 [R4+UR4+0x11c80], R196 ;  /* 0x011c80c404007988 */ /* 0x000fe80008000404 */
[----:B------:R-:W-:Y:S01]  /*9db0*/  STS.U16 [R4+UR4+0x12080], R174 ;  /* 0x012080ae04007988 */ /* 0x000fe20008000404 */
[----:B------:R-:W-:-:S03]  /*9dc0*/  LOP3.LUT R217, R217, 0x20, RZ, 0x3c, !PT ;  /* 0x00000020d9d97812 */ /* 0x000fc600078e3cff */
[----:B------:R-:W-:Y:S04]  /*9dd0*/  STS.U16 [R4+UR4+0x12480], R173 ;  /* 0x012480ad04007988 */ /* 0x000fe80008000404 */
[----:B------:R-:W-:Y:S04]  /*9de0*/  STS.U16 [R4+UR4+0x12880], R172 ;  /* 0x012880ac04007988 */ /* 0x000fe80008000404 */
[----:B------:R-:W-:Y:S04]  /*9df0*/  STS.U16 [R4+UR4+0x12c80], R171 ;  /* 0x012c80ab04007988 */ /* 0x000fe80008000404 */
[----:B------:R-:W-:Y:S04]  /*9e00*/  STS.U16 [R4+UR4+0x13080], R170 ;  /* 0x013080aa04007988 */ /* 0x000fe80008000404 */
[----:B------:R-:W-:Y:S04]  /*9e10*/  STS.U16 [R4+UR4+0x13480], R169 ;  /* 0x013480a904007988 */ /* 0x000fe80008000404 */
[----:B------:R-:W-:Y:S04]  /*9e20*/  STS.U16 [R4+UR4+0x13880], R168 ;  /* 0x013880a804007988 */ /* 0x000fe80008000404 */
[----:B------:R-:W-:Y:S04]  /*9e30*/  STS.U16 [R4+UR4+0x13c80], R167 ;  /* 0x013c80a704007988 */ /* 0x000fe80008000404 */
[----:B---3--:R0:W-:Y:S04]  /*9e40*/  STS.U16 [R217+UR4+0x10100], R228 ;  /* 0x010100e4d9007988 */ /* 0x0081e80008000404 */
[----:B------:R-:W-:Y:S04]  /*9e50*/  STS.U16 [R217+UR4+0x10500], R246 ;  /* 0x010500f6d9007988 */ /* 0x000fe80008000404 */
[----:B------:R-:W-:Y:S04]  /*9e60*/  STS.U16 [R217+UR4+0x10900], R235 ;  /* 0x010900ebd9007988 */ /* 0x000fe80008000404 */
[----:B0-----:R-:W3:Y:S01]  /*9e70*/  LDL.LU R228, [R1+0x24] ;  /* 0x0000240001e47983 */ /* 0x001ee20000300800 */
[----:B------:R-:W-:-:S03]  /*9e80*/  IMAD.SHL.U32 R4, R219, 0x100, RZ ;  /* 0x00000100db047824 */ /* 0x000fc600078e00ff */
[----:B------:R-:W-:Y:S04]  /*9e90*/  STS.U16 [R217+UR4+0x10d00], R226 ;  /* 0x010d00e2d9007988 */ /* 0x000fe80008000404 */
[----:B----4-:R0:W-:Y:S01]  /*9ea0*/  STS.U16 [R217+UR4+0x11100], R3 ;  /* 0x01110003d9007988 */ /* 0x0101e20008000404 */
[----:B------:R-:W-:Y:S01]  /*9eb0*/  IMAD.SHL.U32 R227, R219, 0x2, RZ ;  /* 0x00000002dbe37824 */ /* 0x000fe200078e00ff */
[----:B------:R-:W-:Y:S02]  /*9ec0*/  LOP3.LUT R4, R4, 0xc000, RZ, 0xc0, !PT ;  /* 0x0000c00004047812 */ /* 0x000fe400078ec0ff */
[----:B0-----:R-:W4:Y:S02]  /*9ed0*/  LDL.LU R3, [R1+0x8] ;  /* 0x0000080001037983 */ /* 0x001f240000300800 */
[----:B------:R-:W-:-:S04]  /*9ee0*/  LOP3.LUT R4, R4, 0x7e, R227, 0xf8, !PT ;  /* 0x0000007e04047812 */ /* 0x000fc800078ef8e3 */
[----:B------:R-:W-:Y:S01]  /*9ef0*/  LOP3.LUT R4, R4, 0x30, RZ, 0x3c, !PT ;  /* 0x0000003004047812 */ /* 0x000fe200078e3cff */
        /* <DEDUP_REMOVED lines=15> */
[----:B0-----:R-:W2:Y:S04]  /*9ff0*/  LDL.LU R0, [R1+0x6c4] ;  /* 0x0006c40001007983 */ /* 0x001ea80000300800 */
[----:B------:R0:W-:Y:S04]  /*a000*/  STS.U16 [R4+UR4+0x11180], R251 ;  /* 0x011180fb04007988 */ /* 0x0001e80008000404 */
[----:B0-----:R-:W2:Y:S01]  /*a010*/  LDL.LU R251, [R1+0x4] ;  /* 0x0000040001fb7983 */ /* 0x001ea20000300800 */
        /* <DEDUP_REMOVED lines=15> */
[----:B---3--:R-:W-:Y:S04]  /*a110*/  STS.U16 [R217+UR4+0x10200], R228 ;  /* 0x010200e4d9007988 */ /* 0x008fe80008000404 */
[----:B------:R-:W-:Y:S04]  /*a120*/  STS.U16 [R217+UR4+0x10600], R244 ;  /* 0x010600f4d9007988 */ /* 0x000fe80008000404 */
[----:B------:R-:W-:Y:S04]  /*a130*/  STS.U16 [R217+UR4+0x10a00], R233 ;  /* 0x010a00e9d9007988 */ /* 0x000fe80008000404 */
[----:B------:R-:W-:Y:S04]  /*a140*/  STS.U16 [R217+UR4+0x10e00], R224 ;  /* 0x010e00e0d9007988 */ /* 0x000fe80008000404 */
[----:B----4-:R1:W-:Y:S01]  /*a150*/  STS.U16 [R217+UR4+0x11200], R3 ;  /* 0x01120003d9007988 */ /* 0x0103e20008000404 */
[----:B0-----:R-:W-:-:S02]  /*a160*/  IMAD.SHL.U32 R4, R219, 0x2, RZ ;  /* 0x00000002db047824 */ /* 0x001fc400078e00ff */
[----:B-1----:R-:W-:Y:S01]  /*a170*/  IMAD.SHL.U32 R3, R219, 0x100, RZ ;  /* 0x00000100db037824 */ /* 0x002fe200078e00ff */
[----:B------:R-:W-:Y:S04]  /*a180*/  STS.U16 [R217+UR4+0x11600], R212 ;  /* 0x011600d4d9007988 */ /* 0x000fe80008000404 */
        /* <DEDUP_REMOVED lines=17> */
[----:B------:R-:W-:-:S04]  /*a2a0*/  USHF.L.U32 UR8, UR61, 0x9, URZ ;  /* 0x000000093d087899 */ /* 0x000fc8000800063f */
[----:B------:R-:W-:-:S04]  /*a2b0*/  ULOP3.LUT UR8, UR8, 0x800, URZ, 0xc0, !UPT ;  /* 0x0000080008087892 */ /* 0x000fc8000f8ec03f */
[----:B------:R-:W-:-:S04]  /*a2c0*/  ULEA.HI UR8, UR4, UR8, URZ, 0x1c ;  /* 0x0000000804087291 */ /* 0x000fc8000f8fe03f */
[----:B------:R-:W-:Y:S01]  /*a2d0*/  ULOP3.LUT UR8, UR8, 0x3fff, URZ, 0xc0, !UPT ;  /* 0x00003fff08087892 */ /* 0x000fe2000f8ec03f */
[----:B------:R-:W-:Y:S01]  /*a2e0*/  UMOV UR9, 0x40000040 ;  /* 0x4000004000097882 */ /* 0x000fe20000000000 */
[----:B--2---:R0:W-:Y:S02]  /*a2f0*/  STS.U16 [R3+UR4+0x11280], R251 ;  /* 0x011280fb03007988 */ /* 0x0041e40008000404 */
[----:B0-----:R-:W0:Y:S02]  /*a300*/  S2R R251, SR_TID.X ;  /* 0x0000000000fb7919 */ /* 0x001e240000002100 */
[----:B------:R-:W-:Y:S04]  /*a310*/  STS.U16 [R3+UR4+0x11680], R210 ;  /* 0x011680d203007988 */ /* 0x000fe80008000404 */
[----:B------:R-:W-:Y:S04]  /*a320*/  STS.U16 [R3+UR4+0x11a80], R202 ;  /* 0x011a80ca03007988 */ /* 0x000fe80008000404 */
[----:B------:R-:W-:Y:S04]  /*a330*/  STS.U16 [R3+UR4+0x11e80], R21 ;  /* 0x011e801503007988 */ /* 0x000fe80008000404 */
[----:B------:R-:W-:Y:S04]  /*a340*/  STS.U16 [R3+UR4+0x12280], R20 ;  /* 0x0122801403007988 */ /* 0x000fe80008000404 */
[----:B------:R-:W-:Y:S01]  /*a350*/  STS.U16 [R3+UR4+0x12680], R19 ;  /* 0x0126801303007988 */ /* 0x000fe20008000404 */
[C---:B0-----:R-:W-:Y:S01]  /*a360*/  SHF.L.U32 R217, R251.reuse, 0x8, RZ ;  /* 0x00000008fbd97819 */ /* 0x041fe200000006ff */
[----:B------:R-:W-:-:S03]  /*a370*/  IMAD.SHL.U32 R218, R251, 0x2, RZ ;  /* 0x00000002fbda7824 */ /* 0x000fc600078e00ff */
[----:B------:R-:W-:Y:S01]  /*a380*/  LOP3.LUT R217, R217, 0xc000, RZ, 0xc0, !PT ;  /* 0x0000c000d9d97812 */ /* 0x000fe200078ec0ff */
[----:B------:R-:W-:Y:S03]  /*a390*/  STS.U16 [R3+UR4+0x12a80], R18 ;  /* 0x012a801203007988 */ /* 0x000fe60008000404 */
[----:B------:R-:W-:Y:S01]  /*a3a0*/  LOP3.LUT R217, R217, 0x7e, R218, 0xf8, !PT ;  /* 0x0000007ed9d97812 */ /* 0x000fe200078ef8da */
[----:B------:R-:W-:Y:S03]  /*a3b0*/  STS.U16 [R3+UR4+0x12e80], R17 ;  /* 0x012e801103007988 */ /* 0x000fe60008000404 */
[----:B------:R-:W-:Y:S01]  /*a3c0*/  LOP3.LUT R217, R217, 0x60, RZ, 0x3c, !PT ;  /* 0x00000060d9d97812 */ /* 0x000fe200078e3cff */
[----:B------:R-:W-:Y:S04]  /*a3d0*/  STS.U16 [R3+UR4+0x13280], R16 ;  /* 0x0132801003007988 */ /* 0x000fe80008000404 */
[----:B------:R-:W-:Y:S04]  /*a3e0*/  STS.U16 [R3+UR4+0x13680], R15 ;  /* 0x0136800f03007988 */ /* 0x000fe80008000404 */
[----:B------:R-:W-:Y:S04]  /*a3f0*/  STS.U16 [R3+UR4+0x13a80], R14 ;  /* 0x013a800e03007988 */ /* 0x000fe80008000404 */
[----:B------:R0:W-:Y:S01]  /*a400*/  STS.U16 [R3+UR4+0x13e80], R13 ;  /* 0x013e800d03007988 */ /* 0x0001e20008000404 */
[----:B------:R-:W-:-:S03]  /*a410*/  IMAD.SHL.U32 R4, R251, 0x2, RZ ;  /* 0x00000002fb047824 */ /* 0x000fc600078e00ff */
[----:B------:R-:W-:Y:S01]  /*a420*/  STS.U16 [R217+UR4+0x10300], R249 ;  /* 0x010300f9d9007988 */ /* 0x000fe20008000404 */
[----:B0-----:R-:W-:-:S03]  /*a430*/  IMAD.SHL.U32 R3, R251, 0x100, RZ ;  /* 0x00000100fb037824 */ /* 0x001fc600078e00ff */
[----:B------:R-:W-:Y:S04]  /*a440*/  STS.U16 [R217+UR4+0x10700], R241 ;  /* 0x010700f1d9007988 */ /* 0x000fe80008000404 */
[----:B------:R-:W-:Y:S01]  /*a450*/  STS.U16 [R217+UR4+0x10b00], R230 ;  /* 0x010b00e6d9007988 */ /* 0x000fe20008000404 */
[----:B------:R-:W-:-:S03]  /*a460*/  LOP3.LUT R3, R3, 0xc000, RZ, 0xc0, !PT ;  /* 0x0000c00003037812 */ /* 0x000fc600078ec0ff */
[----:B------:R-:W-:Y:S01]  /*a470*/  STS.U16 [R217+UR4+0x10f00], R221 ;  /* 0x010f00ddd9007988 */ /* 0x000fe20008000404 */
[----:B------:R-:W-:-:S03]  /*a480*/  LOP3.LUT R3, R3, 0x7e, R4, 0xf8, !PT ;  /* 0x0000007e03037812 */ /* 0x000fc600078ef804 */
[----:B------:R0:W-:Y:S04]  /*a490*/  STS.U16 [R217+UR4+0x11300], R0 ;  /* 0x01130000d9007988 */ /* 0x0001e80008000404 */
[----:B------:R-:W-:Y:S04]  /*a4a0*/  STS.U16 [R217+UR4+0x11700], R209 ;  /* 0x011700d1d9007988 */ /* 0x000fe80008000404 */
        /* <DEDUP_REMOVED lines=26> */
[----:B------:R3:W-:Y:S01]  /*a650*/  STS.U16 [R3+UR4+0x13f80], R186 ;  /* 0x013f80ba03007988 */ /* 0x0007e20008000404 */
[----:B------:R4:W-:Y:S06]  /*a660*/  MEMBAR.ALL.CTA ;  /* 0x0000000000007992 */ /* 0x0009ec0000008000 */
[----:B----4-:R-:W4:Y:S01]  /*a670*/  FENCE.VIEW.ASYNC.S ;  /* 0x00000000000073c6 */ /* 0x010f220000000000 */
[----:B------:R-:W-:-:S03]  /*a680*/  UIADD3 UR12, UP0, UR8, 0x80, URZ ;  /* 0x00000080080c7890 */ /* 0x000fc6000ff1e03f */
[----:B0-----:R-:W3:Y:S04]  /*a690*/  LDL.LU R0, [R1+0x6c0] ;  /* 0x0006c00001007983 */ /* 0x001ee80000300800 */
[----:B-1----:R-:W3:Y:S01]  /*a6a0*/  LDL.LU R2, [R1+0x6bc] ;  /* 0x0006bc0001027983 */ /* 0x002ee20000300800 */
[----:B------:R-:W-:Y:S02]  /*a6b0*/  UIADD3.64 UR50, UR14, 0x3fe, URZ ;  /* 0x000003fe0e327897 */ /* 0x000fe4000fffe03f */
[----:B------:R-:W-:Y:S01]  /*a6c0*/  UIADD3.64 UR54, UR14, 0x400, URZ ;  /* 0x000004000e367897 */ /* 0x000fe2000fffe03f */
[----:B------:R-:W3:Y:S01]  /*a6d0*/  LDL.LU R219, [R1+0x48] ;  /* 0x0000480001db7983 */ /* 0x000ee20000300800 */
[----:B------:R-:W-:-:S03]  /*a6e0*/  UIADD3.64 UR58, UR14, 0x402, URZ ;  /* 0x000004020e3a7897 */ /* 0x000fc6000fffe03f */
[----:B------:R-:W3:Y:S04]  /*a6f0*/  LDL.LU R218, [R1+0x44] ;  /* 0x0000440001da7983 */ /* 0x000ee80000300800 */
[----:B------:R-:W3:Y:S01]  /*a700*/  LDL.LU R217, [R1+0x40] ;  /* 0x0000400001d97983 */ /* 0x000ee20000300800 */
[----:B----4-:R-:W-:Y:S06]  /*a710*/  BAR.SYNC.DEFER_BLOCKING 0x0 ;  /* 0x0000000000007b1d */ /* 0x010fec0000010000 */
[----:B------:R-:W4:Y:S04]  /*a720*/  LDL.LU R251, [R1+0x3c] ;  /* 0x00003c0001fb7983 */ /* 0x000f280000300800 */
[----:B--2---:R-:W2:Y:S04]  /*a730*/  LDL.64 R6, [R1+0x648] ;  /* 0x0006480001067983 */ /* 0x004ea80000100a00 */
[----:B------:R-:W4:Y:S04]  /*a740*/  LDL.64 R14, [R1+0x640] ;  /* 0x00064000010e7983 */ /* 0x000f280000100a00 */
[----:B------:R-:W4:Y:S01]  /*a750*/  LDL.64 R12, [R1+0x638] ;  /* 0x00063800010c7983 */ /* 0x000f220000100a00 */
[----:B---3--:R-:W-:-:S03]  /*a760*/  WARPGROUP.ARRIVE ;  /* 0x00000000000079c5 */ /* 0x008fc60000000000 */
[----:B------:R-:W3:Y:S04]  /*a770*/  LDL.64 R10, [R1+0x630] ;  /* 0x00063000010a7983 */ /* 0x000ee80000100a00 */
[----:B------:R-:W3:Y:S01]  /*a780*/  LDL.64 R8, [R1+0x628] ;  /* 0x0006280001087983 */ /* 0x000ee20000100a00 */
[----:B------:R-:W-:Y:S01]  /*a790*/  HGMMA.64x128x16.F32.BF16 R152, gdesc[UR8].tnspA, RZ, !UPT ;  /* 0x21e00000089879f0 */ /* 0x000fe2000c7018ff */
[----:B------:R-:W-:Y:S02]  /*a7a0*/  UMOV UR8, URZ ;  /* 0x0000003f00087c82 */ /* 0x000fe40008000000 */
[----:B------:R-:W-:Y:S01]  /*a7b0*/  UIADD3.X UR13, UR8, 0x40000040, URZ, UP0, !UPT ;  /* 0x40000040080d7890 */ /* 0x000fe200087fe43f */
[----:B------:R-:W3:Y:S03]  /*a7c0*/  LDL.64 R220, [R1+0x620] ;  /* 0x0006200001dc7983 */ /* 0x000ee60000100a00 */
[----:B------:R-:W-:-:S05]  /*a7d0*/  UIADD3.64 UR16, UR12, 0x80, URZ ;  /* 0x000000800c107897 */ /* 0x000fca000fffe03f */
[----:B------:R-:W-:Y:S01]  /*a7e0*/  HGMMA.64x128x16.F32.BF16 R152, gdesc[UR12].tnspA, R152 ;  /* 0x21e000000c9879f0 */ /* 0x000fe20008701898 */
[----:B------:R-:W-:-:S11]  /*a7f0*/  UIADD3.64 UR20, UR12, 0x100, URZ ;  /* 0x000001000c147897 */ /* 0x000fd6000fffe03f */
[----:B------:R-:W-:Y:S01]  /*a800*/  HGMMA.64x128x16.F32.BF16 R152, gdesc[UR16].tnspA, R152 ;  /* 0x21e00000109879f0 */ /* 0x000fe20008701898 */
[----:B------:R-:W-:-:S11]  /*a810*/  UIADD3.64 UR48, UR12, 0x180, URZ ;  /* 0x000001800c307897 */ /* 0x000fd6000fffe03f */
[----:B------:R-:W-:Y:S01]  /*a820*/  HGMMA.64x128x16.F32.BF16 R152, gdesc[UR20].tnspA, R152 ;  /* 0x21e00000149879f0 */ /* 0x000fe20008701898 */
[----:B------:R-:W-:-:S11]  /*a830*/  UIADD3.64 UR52, UR12, 0x200, URZ ;  /* 0x000002000c347897 */ /* 0x000fd6000fffe03f */
[----:B------:R-:W-:Y:S01]  /*a840*/  HGMMA.64x128x16.F32.BF16 R152, gdesc[UR48].tnspA, R152 ;  /* 0x21e00000309879f0 */ /* 0x000fe20008701898 */
[----:B------:R-:W-:-:S11]  /*a850*/  UIADD3.64 UR56, UR12, 0x280, URZ ;  /* 0x000002800c387897 */ /* 0x000fd6000fffe03f */
[----:B------:R-:W-:-:S12]  /*a860*/  HGMMA.64x128x16.F32.BF16 R152, gdesc[UR52].tnspA, R152 ;  /* 0x21e00000349879f0 */ /* 0x000fd80008701898 */
[----:B------:R-:W-:Y:S01]  /*a870*/  HGMMA.64x128x16.F32.BF16 R152, gdesc[UR56].tnspA, R152 ;  /* 0x21e00000389879f0 */ /* 0x000fe20008701898 */
[----:B------:R-:W-:Y:S02]  /*a880*/  R2UR UR59, R2 ;  /* 0x00000000023b72ca */ /* 0x000fe400000e0000 */
[----:B------:R-:W2:Y:S01]  /*a890*/  LDL.LU R2, [R1+0x6b8] ;  /* 0x0006b80001027983 */ /* 0x000ea20000300800 */
[----:B------:R-:W-:-:S03]  /*a8a0*/  R2UR UR58, R0 ;  /* 0x00000000003a72ca */ /* 0x000fc600000e0000 */
[----:B------:R-:W3:Y:S04]  /*a8b0*/  LDL.LU R0, [R1+0x6b4] ;  /* 0x0006b40001007983 */ /* 0x000ee80000300800 */
[----:B------:R-:W3:Y:S01]  /*a8c0*/  LDL.64 R20, [R1+0x618] ;  /* 0x0006180001147983 */ /* 0x000ee20000100a00 */
[----:B------:R-:W-:Y:S02]  /*a8d0*/  R2UR UR55, R217 ;  /* 0x00000000d93772ca */ /* 0x000fe400000e0000 */
[----:B------:R-:W-:Y:S01]  /*a8e0*/  R2UR UR51, R219 ;  /* 0x00000000db3372ca */ /* 0x000fe200000e0000 */
[----:B------:R-:W3:Y:S01]  /*a8f0*/  LDL.64 R216, [R1+0x610] ;  /* 0x0006100001d87983 */ /* 0x000ee20000100a00 */
[----:B------:R-:W-:-:S03]  /*a900*/  R2UR UR50, R218 ;  /* 0x00000000da3272ca */ /* 0x000fc600000e0000 */
[----:B------:R-:W3:Y:S04]  /*a910*/  LDL.64 R4, [R1+0x608] ;  /* 0x0006080001047983 */ /* 0x000ee80000100a00 */
[----:B------:R-:W3:Y:S04]  /*a920*/  LDL.64 R218, [R1+0x600] ;  /* 0x0006000001da7983 */ /* 0x000ee80000100a00 */
[----:B------:R-:W3:Y:S04]  /*a930*/  LDL.64 R22, [R1+0x5f8] ;  /* 0x0005f80001167983 */ /* 0x000ee80000100a00 */
[----:B------:R-:W3:Y:S04]  /*a940*/  LDL.64 R18, [R1+0x5f0] ;  /* 0x0005f00001127983 */ /* 0x000ee80000100a00 */
[----:B------:R-:W3:Y:S04]  /*a950*/  LDL.64 R16, [R1+0x5e8] ;  /* 0x0005e80001107983 */ /* 0x000ee80000100a00 */
[----:B------:R-:W3:Y:S04]  /*a960*/  LDL.64 R230, [R1+0x5e0] ;  /* 0x0005e00001e67983 */ /* 0x000ee80000100a00 */
[----:B------:R-:W3:Y:S04]  /*a970*/  LDL.64 R228, [R1+0x5d8] ;  /* 0x0005d80001e47983 */ /* 0x000ee80000100a00 */
[----:B------:R-:W3:Y:S01]  /*a980*/  LDL.64 R226, [R1+0x5b0] ;  /* 0x0005b00001e27983 */ /* 0x000ee20000100a00 */
[----:B--2---:R-:W-:-:S05]  /*a990*/  IMAD.WIDE R6, R2, 0x2, R6 ;  /* 0x0000000202067825 */ /* 0x004fca00078e0206 */
[----:B------:R0:W2:Y:S01]  /*a9a0*/  LDG.E.U16 R222, desc[UR6][R6.64] ;  /* 0x0000000606de7981 */ /* 0x0000a2000c1e1500 */
[----:B----4-:R-:W-:-:S04]  /*a9b0*/  IMAD.WIDE R14, R2, 0x2, R14 ;  /* 0x00000002020e7825 */ /* 0x010fc800078e020e */
[C---:B------:R-:W-:Y:S01]  /*a9c0*/  IMAD.WIDE R12, R2.reuse, 0x2, R12 ;  /* 0x00000002020c7825 */ /* 0x040fe200078e020c */
[----:B------:R1:W4:Y:S03]  /*a9d0*/  LDG.E.U16 R236, desc[UR6][R14.64] ;  /* 0x000000060eec7981 */ /* 0x000326000c1e1500 */
[C---:B---3--:R-:W-:Y:S01]  /*a9e0*/  IMAD.WIDE R10, R2.reuse, 0x2, R10 ;  /* 0x00000002020a7825 */ /* 0x048fe200078e020a */
[----:B------:R3:W4:Y:S03]  /*a9f0*/  LDG.E.U16 R3, desc[UR6][R12.64] ;  /* 0x000000060c037981 */ /* 0x000726000c1e1500 */
[C---:B------:R-:W-:Y:S01]  /*aa00*/  IMAD.WIDE R8, R2.reuse, 0x2, R8 ;  /* 0x0000000202087825 */ /* 0x040fe200078e0208 */
[----:B------:R3:W4:Y:S03]  /*aa10*/  LDG.E.U16 R235, desc[UR6][R10.64] ;  /* 0x000000060aeb7981 */ /* 0x000726000c1e1500 */
[C---:B0-----:R-:W-:Y:S01]  /*aa20*/  IMAD.WIDE R6, R2.reuse, 0x2, R220 ;  /* 0x0000000202067825 */ /* 0x041fe200078e02dc */
[----:B------:R0:W4:Y:S04]  /*aa30*/  LDG.E.U16 R233, desc[UR6][R8.64] ;  /* 0x0000000608e97981 */ /* 0x000128000c1e1500 */
[----:B------:R-:W4:Y:S01]  /*aa40*/  LDL.64 R220, [R1+0x5d0] ;  /* 0x0005d00001dc7983 */ /* 0x000f220000100a00 */
[----:B-1----:R-:W-:-:S03]  /*aa50*/  IMAD.WIDE R14, R2, 0x2, R20 ;  /* 0x00000002020e7825 */ /* 0x002fc600078e0214 */
[----:B------:R1:W4:Y:S04]  /*aa60*/  LDG.E.U16 R232, desc[UR6][R6.64] ;  /* 0x0000000606e87981 */ /* 0x000328000c1e1500 */
[----:B------:R-:W4:Y:S01]  /*aa70*/  LDL.64 R20, [R1+0x5c8] ;  /* 0x0005c80001147983 */ /* 0x000f220000100a00 */
[----:B---3--:R-:W-:-:S03]  /*aa80*/  IMAD.WIDE R12, R2, 0x2, R216 ;  /* 0x00000002020c7825 */ /* 0x008fc600078e02d8 */
[----:B------:R-:W3:Y:S01]  /*aa90*/  LDL.64 R216, [R1+0x5c0] ;  /* 0x0005c00001d87983 */ /* 0x000ee20000100a00 */
[----:B------:R-:W-:-:S03]  /*aaa0*/  IMAD.WIDE R10, R2, 0x2, R4 ;  /* 0x00000002020a7825 */ /* 0x000fc600078e0204 */
[----:B------:R-:W3:Y:S01]  /*aab0*/  LDL.64 R4, [R1+0x5b8] ;  /* 0x0005b80001047983 */ /* 0x000ee20000100a00 */
[----:B0-----:R-:W-:-:S03]  /*aac0*/  IMAD.WIDE R8, R2, 0x2, R218 ;  /* 0x0000000202087825 */ /* 0x001fc600078e02da */
[----:B------:R-:W3:Y:S01]  /*aad0*/  LDL.64 R218, [R1+0x5a8] ;  /* 0x0005a80001da7983 */ /* 0x000ee20000100a00 */
[----:B-1----:R-:W-:-:S03]  /*aae0*/  IMAD.WIDE R6, R2, 0x2, R22 ;  /* 0x0000000202067825 */ /* 0x002fc600078e0216 */
[----:B------:R0:W3:Y:S04]  /*aaf0*/  LDG.E.U16 R241, desc[UR6][R14.64] ;  /* 0x000000060ef17981 */ /* 0x0000e8000c1e1500 */
[----:B------:R1:W3:Y:S04]  /*ab00*/  LDG.E.U16 R240, desc[UR6][R12.64] ;  /* 0x000000060cf07981 */ /* 0x0002e8000c1e1500 */
[----:B------:R1:W3:Y:S01]  /*ab10*/  LDG.E.U16 R239, desc[UR6][R10.64] ;  /* 0x000000060aef7981 */ /* 0x0002e2000c1e1500 */
[----:B0-----:R-:W-:-:S03]  /*ab20*/  IMAD.WIDE R14, R2, 0x2, R18 ;  /* 0x00000002020e7825 */ /* 0x001fc600078e0212 */
[----:B------:R0:W3:Y:S01]  /*ab30*/  LDG.E.U16 R238, desc[UR6][R8.64] ;  /* 0x0000000608ee7981 */ /* 0x0000e2000c1e1500 */
[----:B-1----:R-:W-:-:S03]  /*ab40*/  IMAD.WIDE R12, R2, 0x2, R16 ;  /* 0x00000002020c7825 */ /* 0x002fc600078e0210 */
[----:B------:R4:W3:Y:S01]  /*ab50*/  LDG.E.U16 R237, desc[UR6][R6.64] ;  /* 0x0000000606ed7981 */ /* 0x0008e2000c1e1500 */
[----:B------:R-:W-:-:S03]  /*ab60*/  IMAD.WIDE R10, R2, 0x2, R230 ;  /* 0x00000002020a7825 */ /* 0x000fc600078e02e6 */
[----:B------:R1:W3:Y:S01]  /*ab70*/  LDG.E.U16 R234, desc[UR6][R14.64] ;  /* 0x000000060eea7981 */ /* 0x0002e2000c1e1500 */
[----:B0-----:R-:W-:-:S03]  /*ab80*/  IMAD.WIDE R8, R2, 0x2, R228 ;  /* 0x0000000202087825 */ /* 0x001fc600078e02e4 */
[----:B--2---:R0:W-:Y:S04]  /*ab90*/  STL [R1+0x1c], R222 ;  /* 0x00001cde01007387 */ /* 0x0041e80000100800 */
[----:B------:R-:W2:Y:S04]  /*aba0*/  LDL.64 R22, [R1+0x5a0] ;  /* 0x0005a00001167983 */ /* 0x000ea80000100a00 */
[----:B------:R-:W2:Y:S04]  /*abb0*/  LDL.64 R224, [R1+0x598] ;  /* 0x0005980001e07983 */ /* 0x000ea80000100a00 */
[----:B------:R-:W2:Y:S04]  /*abc0*/  LDL.64 R18, [R1+0x588] ;  /* 0x0005880001127983 */ /* 0x000ea80000100a00 */
[----:B0-----:R-:W2:Y:S04]  /*abd0*/  LDL.64 R222, [R1+0x590] ;  /* 0x0005900001de7983 */ /* 0x001ea80000100a00 */
[----:B------:R-:W2:Y:S01]  /*abe0*/  LDL.64 R16, [R1+0x580] ;  /* 0x0005800001107983 */ /* 0x000ea20000100a00 */
[----:B----4-:R-:W-:-:S03]  /*abf0*/  IMAD.WIDE R6, R2, 0x2, R220 ;  /* 0x0000000202067825 */ /* 0x010fc600078e02dc */
[----:B------:R0:W-:Y:S04]  /*ac00*/  STL [R1+0x50], R236 ;  /* 0x000050ec01007387 */ /* 0x0001e80000100800 */
[----:B------:R4:W-:Y:S04]  /*ac10*/  STL [R1+0x108], R3 ;  /* 0x0001080301007387 */ /* 0x0009e80000100800 */
[----:B------:R1:W-:Y:S04]  /*ac20*/  STL [R1+0x138], R235 ;  /* 0x000138eb01007387 */ /* 0x0003e80000100800 */
[----:B0-----:R3:W2:Y:S04]  /*ac30*/  LDG.E.U16 R236, desc[UR6][R12.64] ;  /* 0x000000060cec7981 */ /* 0x0016a8000c1e1500 */
[----:B----4-:R0:W4:Y:S04]  /*ac40*/  LDG.E.U16 R3, desc[UR6][R10.64] ;  /* 0x000000060a037981 */ /* 0x010128000c1e1500 */
[----:B-1----:R1:W4:Y:S04]  /*ac50*/  LDG.E.U16 R235, desc[UR6][R8.64] ;  /* 0x0000000608eb7981 */ /* 0x002328000c1e1500 */
[----:B------:R0:W-:Y:S01]  /*ac60*/  STL [R1+0x18], R233 ;  /* 0x000018e901007387 */ /* 0x0001e20000100800 */
[----:B------:R-:W-:-:S03]  /*ac70*/  IMAD.WIDE R14, R2, 0x2, R20 ;  /* 0x00000002020e7825 */ /* 0x000fc600078e0214 */
[----:B------:R1:W-:Y:S04]  /*ac80*/  STL [R1+0x64], R232 ;  /* 0x000064e801007387 */ /* 0x0003e80000100800 */
[----:B------:R-:W4:Y:S04]  /*ac90*/  LDL.64 R20, [R1+0x570] ;  /* 0x0005700001147983 */ /* 0x000f280000100a00 */
[----:B0-----:R0:W4:Y:S01]  /*aca0*/  LDG.E.U16 R233, desc[UR6][R6.64] ;  /* 0x0000000606e97981 */ /* 0x001122000c1e1500 */
[----:B---3--:R-:W-:-:S03]  /*acb0*/  IMAD.WIDE R12, R2, 0x2, R216 ;  /* 0x00000002020c7825 */ /* 0x008fc600078e02d8 */
[----:B------:R-:W3:Y:S01]  /*acc0*/  LDL.64 R220, [R1+0x578] ;  /* 0x0005780001dc7983 */ /* 0x000ee20000100a00 */
[----:B------:R-:W-:-:S03]  /*acd0*/  IMAD.WIDE R10, R2, 0x2, R4 ;  /* 0x00000002020a7825 */ /* 0x000fc600078e0204 */
[----:B------:R-:W3:Y:S01]  /*ace0*/  LDL.64 R216, [R1+0x568] ;  /* 0x0005680001d87983 */ /* 0x000ee20000100a00 */
[----:B-1----:R-:W-:-:S03]  /*acf0*/  IMAD.WIDE R8, R2, 0x2, R226 ;  /* 0x0000000202087825 */ /* 0x002fc600078e02e2 */
[----:B------:R-:W3:Y:S01]  /*ad00*/  LDL.64 R4, [R1+0x560] ;  /* 0x0005600001047983 */ /* 0x000ee20000100a00 */
[----:B0-----:R-:W-:-:S03]  /*ad10*/  IMAD.WIDE R6, R2, 0x2, R218 ;  /* 0x0000000202067825 */ /* 0x001fc600078e02da */
[----:B------:R-:W3:Y:S04]  /*ad20*/  LDL.64 R218, [R1+0x558] ;  /* 0x0005580001da7983 */ /* 0x000ee80000100a00 */
[----:B------:R-:W-:Y:S04]  /*ad30*/  STL [R1+0xfc], R241 ;  /* 0x0000fcf101007387 */ /* 0x000fe80000100800 */
[----:B------:R2:W3:Y:S04]  /*ad40*/  LDG.E.U16 R232, desc[UR6][R14.64] ;  /* 0x000000060ee87981 */ /* 0x0004e8000c1e1500 */
[----:B------:R-:W-:Y:S04]  /*ad50*/  STL [R1+0x134], R240 ;  /* 0x000134f001007387 */ /* 0x000fe80000100800 */
[----:B------:R0:W3:Y:S04]  /*ad60*/  LDG.E.U16 R231, desc[UR6][R12.64] ;  /* 0x000000060ce77981 */ /* 0x0000e8000c1e1500 */
[----:B------:R1:W-:Y:S04]  /*ad70*/  STL [R1+0x14], R239 ;  /* 0x000014ef01007387 */ /* 0x0003e80000100800 */
[----:B------:R-:W3:Y:S04]  /*ad80*/  LDG.E.U16 R230, desc[UR6][R10.64] ;  /* 0x000000060ae67981 */ /* 0x000ee8000c1e1500 */
[----:B------:R1:W3:Y:S04]  /*ad90*/  LDG.E.U16 R229, desc[UR6][R8.64] ;  /* 0x0000000608e57981 */ /* 0x0002e8000c1e1500 */
[----:B------:R1:W-:Y:S04]  /*ada0*/  STL [R1+0x6c], R238 ;  /* 0x00006cee01007387 */ /* 0x0003e80000100800 */
[----:B------:R1:W-:Y:S04]  /*adb0*/  STL [R1+0x120], R237 ;  /* 0x000120ed01007387 */ /* 0x0003e80000100800 */
[----:B------:R1:W3:Y:S04]  /*adc0*/  LDG.E.U16 R228, desc[UR6][R6.64] ;  /* 0x0000000606e47981 */ /* 0x0002e8000c1e1500 */
[----:B------:R-:W3:Y:S01]  /*add0*/  LDL.64 R226, [R1+0x540] ;  /* 0x0005400001e27983 */ /* 0x000ee20000100a00 */
[----:B--2---:R-:W-:-:S03]  /*ade0*/  IMAD.WIDE R14, R2, 0x2, R22 ;  /* 0x00000002020e7825 */ /* 0x004fc600078e0216 */
[----:B------:R-:W2:Y:S01]  /*adf0*/  LDL.64 R22, [R1+0x550] ;  /* 0x0005500001167983 */ /* 0x000ea20000100a00 */
[----:B0-----:R-:W-:-:S03]  /*ae00*/  IMAD.WIDE R12, R2, 0x2, R224 ;  /* 0x00000002020c7825 */ /* 0x001fc600078e02e0 */
[----:B------:R-:W2:Y:S01]  /*ae10*/  LDL.64 R224, [R1+0x538] ;  /* 0x0005380001e07983 */ /* 0x000ea20000100a00 */
[----:B-1----:R-:W-:-:S03]  /*ae20*/  IMAD.WIDE R8, R2, 0x2, R18 ;  /* 0x0000000202087825 */ /* 0x002fc600078e0212 */
[----:B------:R-:W2:Y:S01]  /*ae30*/  LDL.64 R18, [R1+0x548] ;  /* 0x0005480001127983 */ /* 0x000ea20000100a00 */
[----:B------:R-:W-:-:S03]  /*ae40*/  IMAD.WIDE R10, R2, 0x2, R222 ;  /* 0x00000002020a7825 */ /* 0x000fc600078e02de */
[----:B------:R-:W2:Y:S01]  /*ae50*/  LDG.E.U16 R239, desc[UR6][R14.64] ;  /* 0x000000060eef7981 */ /* 0x000ea2000c1e1500 */
[----:B------:R-:W-:-:S03]  /*ae60*/  IMAD.WIDE R6, R2, 0x2, R16 ;  /* 0x0000000202067825 */ /* 0x000fc600078e0210 */
[----:B------:R-:W2:Y:S04]  /*ae70*/  LDL.64 R16, [R1+0x530] ;  /* 0x0005300001107983 */ /* 0x000ea80000100a00 */
[----:B------:R0:W-:Y:S04]  /*ae80*/  STL [R1+0x12c], R234 ;  /* 0x00012cea01007387 */ /* 0x0001e80000100800 */
[----:B------:R1:W2:Y:S04]  /*ae90*/  LDG.E.U16 R238, desc[UR6][R10.64] ;  /* 0x000000060aee7981 */ /* 0x0002a8000c1e1500 */
[----:B------:R-:W2:Y:S04]  /*aea0*/  LDG.E.U16 R237, desc[UR6][R6.64] ;  /* 0x0000000606ed7981 */ /* 0x000ea8000c1e1500 */
[----:B0-----:R0:W2:Y:S04]  /*aeb0*/  LDG.E.U16 R234, desc[UR6][R12.64] ;  /* 0x000000060cea7981 */ /* 0x0010a8000c1e1500 */
[----:B------:R-:W-:Y:S04]  /*aec0*/  STL [R1+0x10], R236 ;  /* 0x000010ec01007387 */ /* 0x000fe80000100800 */
[----:B----4-:R4:W-:Y:S04]  /*aed0*/  STL [R1+0x70], R3 ;  /* 0x0000700301007387 */ /* 0x0109e80000100800 */
[----:B------:R0:W-:Y:S04]  /*aee0*/  STL [R1+0x11c], R235 ;  /* 0x00011ceb01007387 */ /* 0x0001e80000100800 */
[----:B----4-:R4:W2:Y:S04]  /*aef0*/  LDG.E.U16 R3, desc[UR6][R8.64] ;  /* 0x0000000608037981 */ /* 0x0108a8000c1e1500 */
[----:B------:R-:W-:Y:S01]  /*af00*/  STL [R1+0x140], R233 ;  /* 0x000140e901007387 */ /* 0x000fe20000100800 */
[----:B-1----:R-:W-:-:S03]  /*af10*/  IMAD.WIDE R10, R2, 0x2, R20 ;  /* 0x00000002020a7825 */ /* 0x002fc600078e0214 */
[----:B------:R-:W2:Y:S04]  /*af20*/  LDL.64 R222, [R1+0x528] ;  /* 0x0005280001de7983 */ /* 0x000ea80000100a00 */
[----:B------:R-:W2:Y:S01]  /*af30*/  LDL.64 R20, [R1+0x520] ;  /* 0x0005200001147983 */ /* 0x000ea20000100a00 */
[----:B---3--:R-:W-:-:S03]  /*af40*/  IMAD.WIDE R14, R2, 0x2, R220 ;  /* 0x00000002020e7825 */ /* 0x008fc600078e02dc */
[----:B------:R-:W3:Y:S01]  /*af50*/  LDL.64 R220, [R1+0x518] ;  /* 0x0005180001dc7983 */ /* 0x000ee20000100a00 */
[----:B0-----:R-:W-:-:S03]  /*af60*/  IMAD.WIDE R12, R2, 0x2, R216 ;  /* 0x00000002020c7825 */ /* 0x001fc600078e02d8 */
[----:B------:R-:W3:Y:S01]  /*af70*/  LDL.64 R216, [R1+0x510] ;  /* 0x0005100001d87983 */ /* 0x000ee20000100a00 */
[----:B----4-:R-:W-:-:S03]  /*af80*/  IMAD.WIDE R8, R2, 0x2, R4 ;  /* 0x0000000202087825 */ /* 0x010fc600078e0204 */
[----:B------:R-:W4:Y:S01]  /*af90*/  LDL.64 R4, [R1+0x508] ;  /* 0x0005080001047983 */ /* 0x000f220000100a00 */
[----:B------:R-:W-:-:S03]  /*afa0*/  IMAD.WIDE R6, R2, 0x2, R218 ;  /* 0x0000000202067825 */ /* 0x000fc600078e02da */
[----:B------:R0:W-:Y:S04]  /*afb0*/  STL [R1+0xc], R232 ;  /* 0x00000ce801007387 */ /* 0x0001e80000100800 */
[----:B------:R-:W4:Y:S04]  /*afc0*/  LDG.E.U16 R236, desc[UR6][R14.64] ;  /* 0x000000060eec7981 */ /* 0x000f28000c1e1500 */
[----:B------:R-:W-:Y:S04]  /*afd0*/  STL [R1+0xc0], R231 ;  /* 0x0000c0e701007387 */ /* 0x000fe80000100800 */
[----:B------:R1:W4:Y:S04]  /*afe0*/  LDG.E.U16 R235, desc[UR6][R10.64] ;  /* 0x000000060aeb7981 */ /* 0x000328000c1e1500 */
[----:B------:R1:W-:Y:S04]  /*aff0*/  STL [R1+0xf8], R230 ;  /* 0x0000f8e601007387 */ /* 0x0003e80000100800 */
[----:B------:R2:W4:Y:S04]  /*b000*/  LDG.E.U16 R219, desc[UR6][R12.64] ;  /* 0x000000060cdb7981 */ /* 0x000528000c1e1500 */
[----:B------:R-:W-:Y:S04]  /*b010*/  STL [R1+0x13c], R229 ;  /* 0x00013ce501007387 */ /* 0x000fe80000100800 */
[----:B0-----:R-:W4:Y:S04]  /*b020*/  LDG.E.U16 R232, desc[UR6][R6.64] ;  /* 0x0000000606e87981 */ /* 0x001f28000c1e1500 */
[----:B------:R0:W-:Y:S04]  /*b030*/  STL [R1+0x8], R228 ;  /* 0x000008e401007387 */ /* 0x0001e80000100800 */
[----:B-1----:R-:W4:Y:S01]  /*b040*/  LDL.64 R230, [R1+0x500] ;  /* 0x0005000001e67983 */ /* 0x002f220000100a00 */
[----:B------:R-:W-:-:S03]  /*b050*/  IMAD.WIDE R10, R2, 0x2, R226 ;  /* 0x00000002020a7825 */ /* 0x000fc600078e02e2 */
[----:B------:R1:W4:Y:S04]  /*b060*/  LDG.E.U16 R233, desc[UR6][R8.64] ;  /* 0x0000000608e97981 */ /* 0x000328000c1e1500 */
[----:B0-----:R-:W4:Y:S01]  /*b070*/  LDL.64 R228, [R1+0x4f8] ;  /* 0x0004f80001e47983 */ /* 0x001f220000100a00 */
[----:B--2---:R-:W-:-:S03]  /*b080*/  IMAD.WIDE R12, R2, 0x2, R22 ;  /* 0x00000002020c7825 */ /* 0x004fc600078e0216 */
[----:B------:R-:W2:Y:S01]  /*b090*/  LDL.64 R22, [R1+0x4f0] ;  /* 0x0004f00001167983 */ /* 0x000ea20000100a00 */
[----:B-1----:R-:W-:-:S04]  /*b0a0*/  IMAD.WIDE R8, R2, 0x2, R224 ;  /* 0x0000000202087825 */ /* 0x002fc800078e02e0 */
[C---:B------:R-:W-:Y:S01]  /*b0b0*/  IMAD.WIDE R14, R2.reuse, 0x2, R18 ;  /* 0x00000002020e7825 */ /* 0x040fe200078e0212 */
[----:B------:R-:W2:Y:S04]  /*b0c0*/  LDG.E.U16 R240, desc[UR6][R8.64] ;  /* 0x0000000608f07981 */ /* 0x000ea8000c1e1500 */
[----:B------:R-:W2:Y:S01]  /*b0d0*/  LDL.64 R18, [R1+0x4e8] ;  /* 0x0004e80001127983 */ /* 0x000ea20000100a00 */
[----:B------:R-:W-:-:S03]  /*b0e0*/  IMAD.WIDE R6, R2, 0x2, R16 ;  /* 0x0000000202067825 */ /* 0x000fc600078e0210 */
[----:B------:R0:W-:Y:S04]  /*b0f0*/  STL [R1+0xa8], R239 ;  /* 0x0000a8ef01007387 */ /* 0x0001e80000100800 */
[----:B------:R-:W2:Y:S04]  /*b100*/  LDL.64 R16, [R1+0x4e0] ;  /* 0x0004e00001107983 */ /* 0x000ea80000100a00 */
[----:B------:R1:W2:Y:S04]  /*b110*/  LDG.E.U16 R218, desc[UR6][R14.64] ;  /* 0x000000060eda7981 */ /* 0x0002a8000c1e1500 */
[----:B0-----:R-:W2:Y:S04]  /*b120*/  LDG.E.U16 R239, desc[UR6][R6.64] ;  /* 0x0000000606ef7981 */ /* 0x001ea8000c1e1500 */
[----:B------:R0:W-:Y:S04]  /*b130*/  STL [R1+0x124], R234 ;  /* 0x000124ea01007387 */ /* 0x0001e80000100800 */
[----:B------:R-:W-:Y:S04]  /*b140*/  STL [R1+0x130], R238 ;  /* 0x000130ee01007387 */ /* 0x000fe80000100800 */
[----:B0-----:R0:W2:Y:S04]  /*b150*/  LDG.E.U16 R234, desc[UR6][R12.64] ;  /* 0x000000060cea7981 */ /* 0x0010a8000c1e1500 */
[----:B------:R0:W-:Y:S04]  /*b160*/  STL [R1+0x4], R3 ;  /* 0x0000040301007387 */ /* 0x0001e80000100800 */
[----:B------:R4:W-:Y:S01]  /*b170*/  STL [R1+0x94], R237 ;  /* 0x000094ed01007387 */ /* 0x0009e20000100800 */
[----:B-1----:R-:W-:-:S03]  /*b180*/  IMAD.WIDE R14, R2, 0x2, R222 ;  /* 0x00000002020e7825 */ /* 0x002fc600078e02de */
[----:B------:R-:W2:Y:S04]  /*b190*/  LDL.64 R226, [R1+0x4d8] ;  /* 0x0004d80001e27983 */ /* 0x000ea80000100a00 */
[----:B0-----:R0:W2:Y:S01]  /*b1a0*/  LDG.E.U16 R3, desc[UR6][R10.64] ;  /* 0x000000060a037981 */ /* 0x0010a2000c1e1500 */
[----:B------:R-:W-:-:S03]  /*b1b0*/  IMAD.WIDE R12, R2, 0x2, R20 ;  /* 0x00000002020c7825 */ /* 0x000fc600078e0214 */
[----:B------:R-:W2:Y:S04]  /*b1c0*/  LDL.64 R222, [R1+0x4d0] ;  /* 0x0004d00001de7983 */ /* 0x000ea80000100a00 */
[----:B------:R-:W2:Y:S01]  /*b1d0*/  LDL.64 R20, [R1+0x4c8] ;  /* 0x0004c80001147983 */ /* 0x000ea20000100a00 */
[----:B---3--:R-:W-:-:S03]  /*b1e0*/  IMAD.WIDE R8, R2, 0x2, R216 ;  /* 0x0000000202087825 */ /* 0x008fc600078e02d8 */
[----:B------:R-:W3:Y:S01]  /*b1f0*/  LDL.64 R224, [R1+0x4c0] ;  /* 0x0004c00001e07983 */ /* 0x000ee20000100a00 */
[----:B0-----:R-:W-:-:S03]  /*b200*/  IMAD.WIDE R10, R2, 0x2, R220 ;  /* 0x00000002020a7825 */ /* 0x001fc600078e02dc */
[----:B------:R0:W3:Y:S01]  /*b210*/  LDG.E.U16 R217, desc[UR6][R14.64] ;  /* 0x000000060ed97981 */ /* 0x0000e2000c1e1500 */
[----:B----4-:R-:W-:-:S03]  /*b220*/  IMAD.WIDE R6, R2, 0x2, R4 ;  /* 0x0000000202067825 */ /* 0x010fc600078e0204 */
[----:B------:R1:W-:Y:S04]  /*b230*/  STL [R1+0x110], R236 ;  /* 0x000110ec01007387 */ /* 0x0003e80000100800 */
[----:B------:R-:W4:Y:S04]  /*b240*/  LDG.E.U16 R238, desc[UR6][R12.64] ;  /* 0x000000060cee7981 */ /* 0x000f28000c1e1500 */
[----:B------:R0:W-:Y:S04]  /*b250*/  STL [R1+0x128], R235 ;  /* 0x000128eb01007387 */ /* 0x0001e80000100800 */
[----:B------:R-:W4:Y:S04]  /*b260*/  LDL.64 R220, [R1+0x4b8] ;  /* 0x0004b80001dc7983 */ /* 0x000f280000100a00 */
[----:B------:R-:W4:Y:S04]  /*b270*/  LDG.E.U16 R237, desc[UR6][R10.64] ;  /* 0x000000060aed7981 */ /* 0x000f28000c1e1500 */
[----:B-1----:R1:W4:Y:S04]  /*b280*/  LDG.E.U16 R236, desc[UR6][R8.64] ;  /* 0x0000000608ec7981 */ /* 0x002328000c1e1500 */
[----:B------:R2:W4:Y:S01]  /*b290*/  LDG.E.U16 R4, desc[UR6][R6.64] ;  /* 0x0000000606047981 */ /* 0x000522000c1e1500 */
[----:B0-----:R-:W-:-:S03]  /*b2a0*/  IMAD.WIDE R14, R2, 0x2, R230 ;  /* 0x00000002020e7825 */ /* 0x001fc600078e02e6 */
[----:B------:R-:W-:Y:S04]  /*b2b0*/  STL [R1+0xe0], R233 ;  /* 0x0000e0e901007387 */ /* 0x000fe80000100800 */
[----:B------:R0:W-:Y:S01]  /*b2c0*/  STL [R1+0x10c], R232 ;  /* 0x00010ce801007387 */ /* 0x0001e20000100800 */
[----:B-1----:R-:W-:-:S03]  /*b2d0*/  IMAD.WIDE R8, R2, 0x2, R228 ;  /* 0x0000000202087825 */ /* 0x002fc600078e02e4 */
[----:B------:R-:W4:Y:S04]  /*b2e0*/  LDL.64 R230, [R1+0x4a0] ;  /* 0x0004a00001e67983 */ /* 0x000f280000100a00 */
[----:B------:R1:W4:Y:S04]  /*b2f0*/  LDG.E.U16 R235, desc[UR6][R14.64] ;  /* 0x000000060eeb7981 */ /* 0x000328000c1e1500 */
[----:B0-----:R-:W4:Y:S01]  /*b300*/  LDL.64 R232, [R1+0x4a8] ;  /* 0x0004a80001e87983 */ /* 0x001f220000100a00 */
[----:B--2---:R-:W-:-:S03]  /*b310*/  IMAD.WIDE R10, R2, 0x2, R22 ;  /* 0x00000002020a7825 */ /* 0x004fc600078e0216 */
[----:B------:R-:W2:Y:S04]  /*b320*/  LDL.64 R22, [R1+0x4b0] ;  /* 0x0004b00001167983 */ /* 0x000ea80000100a00 */
[----:B------:R0:W2:Y:S01]  /*b330*/  LDG.E.U16 R216, desc[UR6][R10.64] ;  /* 0x000000060ad87981 */ /* 0x0000a2000c1e1500 */
[----:B------:R-:W-:-:S03]  /*b340*/  IMAD.WIDE R12, R2, 0x2, R18 ;  /* 0x00000002020c7825 */ /* 0x000fc600078e0212 */
[----:B------:R-:W2:Y:S01]  /*b350*/  LDL.64 R18, [R1+0x498] ;  /* 0x0004980001127983 */ /* 0x000ea20000100a00 */
[----:B------:R-:W-:-:S03]  /*b360*/  IMAD.WIDE R6, R2, 0x2, R16 ;  /* 0x0000000202067825 */ /* 0x000fc600078e0210 */
[----:B------:R-:W2:Y:S04]  /*b370*/  LDL.64 R16, [R1+0x490] ;  /* 0x0004900001107983 */ /* 0x000ea80000100a00 */
[----:B------:R-:W2:Y:S04]  /*b380*/  LDG.E.U16 R5, desc[UR6][R6.64] ;  /* 0x0000000606057981 */ /* 0x000ea8000c1e1500 */
[----:B------:R1:W-:Y:S04]  /*b390*/  STL [R1+0x118], R234 ;  /* 0x000118ea01007387 */ /* 0x0003e80000100800 */
[----:B-1----:R-:W2:Y:S04]  /*b3a0*/  LDG.E.U16 R234, desc[UR6][R8.64] ;  /* 0x0000000608ea7981 */ /* 0x002ea8000c1e1500 */
[----:B------:R1:W-:Y:S04]  /*b3b0*/  STL [R1+0xdc], R3 ;  /* 0x0000dc0301007387 */ /* 0x0003e80000100800 */
[----:B------:R4:W-:Y:S04]  /*b3c0*/  STL [R1+0x100], R240 ;  /* 0x000100f001007387 */ /* 0x0009e80000100800 */
[----:B------:R4:W-:Y:S04]  /*b3d0*/  STL [R1+0x104], R239 ;  /* 0x000104ef01007387 */ /* 0x0009e80000100800 */
[----:B-1----:R1:W2:Y:S01]  /*b3e0*/  LDG.E.U16 R3, desc[UR6][R12.64] ;  /* 0x000000060c037981 */ /* 0x0022a2000c1e1500 */
[----:B------:R-:W-:-:S03]  /*b3f0*/  IMAD.WIDE R14, R2, 0x2, R20 ;  /* 0x00000002020e7825 */ /* 0x000fc600078e0214 */
[----:B------:R-:W2:Y:S01]  /*b400*/  LDL.64 R20, [R1+0x480] ;  /* 0x0004800001147983 */ /* 0x000ea20000100a00 */
[----:B0-----:R-:W-:-:S03]  /*b410*/  IMAD.WIDE R10, R2, 0x2, R226 ;  /* 0x00000002020a7825 */ /* 0x001fc600078e02e2 */
[----:B------:R-:W2:Y:S01]  /*b420*/  LDL.64 R226, [R1+0x470] ;  /* 0x0004700001e27983 */ /* 0x000ea20000100a00 */
[----:B-1----:R-:W-:-:S03]  /*b430*/  IMAD.WIDE R12, R2, 0x2, R222 ;  /* 0x00000002020c7825 */ /* 0x002fc600078e02de */
[----:B------:R-:W2:Y:S01]  /*b440*/  LDL.64 R222, [R1+0x488] ;  /* 0x0004880001de7983 */ /* 0x000ea20000100a00 */
[----:B---3--:R-:W-:-:S03]  /*b450*/  IMAD.WIDE R8, R2, 0x2, R224 ;  /* 0x0000000202087825 */ /* 0x008fc600078e02e0 */
[----:B------:R-:W3:Y:S01]  /*b460*/  LDL.64 R228, [R1+0x478] ;  /* 0x0004780001e47983 */ /* 0x000ee20000100a00 */
[----:B------:R-:W-:Y:S01]  /*b470*/  R2UR UR54, R251 ;  /* 0x00000000fb3672ca */ /* 0x000fe200000e0000 */
[C---:B----4-:R-:W-:Y:S02]  /*b480*/  IMAD.WIDE R6, R2.reuse, 0x2, R220 ;  /* 0x0000000202067825 */ /* 0x050fe400078e02dc */
[----:B------:R-:W4:Y:S04]  /*b490*/  LDL.64 R224, [R1+0x468] ;  /* 0x0004680001e07983 */ /* 0x000f280000100a00 */
[----:B------:R-:W-:Y:S04]  /*b4a0*/  STL [R1+0xd8], R238 ;  /* 0x0000d8ee01007387 */ /* 0x000fe80000100800 */
[----:B------:R0:W4:Y:S04]  /*b4b0*/  LDG.E.U16 R241, desc[UR6][R10.64] ;  /* 0x000000060af17981 */ /* 0x000128000c1e1500 */
[----:B------:R1:W-:Y:S04]  /*b4c0*/  STL [R1+0xf0], R237 ;  /* 0x0000f0ed01007387 */ /* 0x0003e80000100800 */
[----:B------:R-:W4:Y:S04]  /*b4d0*/  LDG.E.U16 R240, desc[UR6][R12.64] ;  /* 0x000000060cf07981 */ /* 0x000f28000c1e1500 */
[----:B------:R-:W4:Y:S04]  /*b4e0*/  LDL.64 R220, [R1+0x460] ;  /* 0x0004600001dc7983 */ /* 0x000f280000100a00 */
[----:B------:R0:W4:Y:S04]  /*b4f0*/  LDG.E.U16 R251, desc[UR6][R14.64] ;  /* 0x000000060efb7981 */ /* 0x000128000c1e1500 */
[----:B------:R-:W4:Y:S04]  /*b500*/  LDG.E.U16 R239, desc[UR6][R8.64] ;  /* 0x0000000608ef7981 */ /* 0x000f28000c1e1500 */
[----:B-1----:R1:W4:Y:S01]  /*b510*/  LDG.E.U16 R237, desc[UR6][R6.64] ;  /* 0x0000000606ed7981 */ /* 0x002322000c1e1500 */
[----:B0-----:R-:W-:-:S03]  /*b520*/  IMAD.WIDE R10, R2, 0x2, R230 ;  /* 0x00000002020a7825 */ /* 0x001fc600078e02e6 */
[----:B------:R0:W-:Y:S01]  /*b530*/  STL [R1+0xf4], R236 ;  /* 0x0000f4ec01007387 */ /* 0x0001e20000100800 */
[----:B------:R-:W-:-:S05]  /*b540*/  IMAD.WIDE R14, R2, 0x2, R232 ;  /* 0x00000002020e7825 */ /* 0x000fca00078e02e8 */
[----:B------:R-:W4:Y:S01]  /*b550*/  LDG.E.U16 R249, desc[UR6][R14.64] ;  /* 0x000000060ef97981 */ /* 0x000f22000c1e1500 */
[----:B--2---:R-:W-:-:S03]  /*b560*/  IMAD.WIDE R12, R2, 0x2, R22 ;  /* 0x00000002020c7825 */ /* 0x004fc600078e0216 */
[----:B------:R-:W2:Y:S04]  /*b570*/  LDL.64 R22, [R1+0x458] ;  /* 0x0004580001167983 */ /* 0x000ea80000100a00 */
[----:B0-----:R0:W2:Y:S01]  /*b580*/  LDG.E.U16 R236, desc[UR6][R12.64] ;  /* 0x000000060cec7981 */ /* 0x0010a2000c1e1500 */
[----:B-1----:R-:W-:-:S03]  /*b590*/  IMAD.WIDE R6, R2, 0x2, R18 ;  /* 0x0000000202067825 */ /* 0x002fc600078e0212 */
[----:B------:R-:W2:Y:S04]  /*b5a0*/  LDL.64 R18, [R1+0x450] ;  /* 0x0004500001127983 */ /* 0x000ea80000100a00 */
[----:B------:R-:W2:Y:S01]  /*b5b0*/  LDG.E.U16 R238, desc[UR6][R6.64] ;  /* 0x0000000606ee7981 */ /* 0x000ea2000c1e1500 */
[----:B------:R-:W-:-:S03]  /*b5c0*/  IMAD.WIDE R8, R2, 0x2, R16 ;  /* 0x0000000202087825 */ /* 0x000fc600078e0210 */
[----:B------:R-:W2:Y:S04]  /*b5d0*/  LDL.64 R16, [R1+0x448] ;  /* 0x0004480001107983 */ /* 0x000ea80000100a00 */
[----:B------:R1:W-:Y:S04]  /*b5e0*/  STL [R1+0xcc], R235 ;  /* 0x0000cceb01007387 */ /* 0x0003e80000100800 */
[----:B-1----:R-:W2:Y:S04]  /*b5f0*/  LDG.E.U16 R235, desc[UR6][R10.64] ;  /* 0x000000060aeb7981 */ /* 0x002ea8000c1e1500 */
[----:B------:R1:W-:Y:S04]  /*b600*/  STL [R1+0xe8], R234 ;  /* 0x0000e8ea01007387 */ /* 0x0003e80000100800 */
[----:B------:R-:W-:Y:S04]  /*b610*/  STL [R1+0xec], R216 ;  /* 0x0000ecd801007387 */ /* 0x000fe80000100800 */
[----:B------:R3:W-:Y:S04]  /*b620*/  STL [R1+0xc8], R5 ;  /* 0x0000c80501007387 */ /* 0x0007e80000100800 */
[----:B-1----:R1:W2:Y:S01]  /*b630*/  LDG.E.U16 R234, desc[UR6][R8.64] ;  /* 0x0000000608ea7981 */ /* 0x0022a2000c1e1500 */
[----:B0-----:R-:W-:-:S03]  /*b640*/  IMAD.WIDE R12, R2, 0x2, R20 ;  /* 0x00000002020c7825 */ /* 0x001fc600078e0214 */
[----:B------:R-:W2:Y:S01]  /*b650*/  LDL.64 R20, [R1+0x438] ;  /* 0x0004380001147983 */ /* 0x000ea20000100a00 */
[----:B------:R-:W-:-:S03]  /*b660*/  IMAD.WIDE R14, R2, 0x2, R222 ;  /* 0x00000002020e7825 */ /* 0x000fc600078e02de */
[----:B------:R-:W2:Y:S04]  /*b670*/  LDG.E.U16 R233, desc[UR6][R12.64] ;  /* 0x000000060ce97981 */ /* 0x000ea8000c1e1500 */
[----:B------:R-:W2:Y:S01]  /*b680*/  LDL.64 R222, [R1+0x440] ;  /* 0x0004400001de7983 */ /* 0x000ea20000100a00 */
[----:B-1----:R-:W-:-:S03]  /*b690*/  IMAD.WIDE R8, R2, 0x2, R226 ;  /* 0x0000000202087825 */ /* 0x002fc600078e02e2 */
[----:B------:R-:W2:Y:S01]  /*b6a0*/  LDG.E.U16 R247, desc[UR6][R14.64] ;  /* 0x000000060ef77981 */ /* 0x000ea2000c1e1500 */
[----:B---3--:R-:W-:-:S03]  /*b6b0*/  IMAD.WIDE R6, R2, 0x2, R228 ;  /* 0x0000000202067825 */ /* 0x008fc600078e02e4 */
[----:B------:R0:W3:Y:S01]  /*b6c0*/  LDG.E.U16 R5, desc[UR6][R8.64] ;  /* 0x0000000608057981 */ /* 0x0000e2000c1e1500 */
[----:B----4-:R-:W-:-:S03]  /*b6d0*/  IMAD.WIDE R10, R2, 0x2, R224 ;  /* 0x00000002020a7825 */ /* 0x010fc600078e02e0 */
[----:B------:R-:W-:Y:S04]  /*b6e0*/  STL [R1+0xd0], R241 ;  /* 0x0000d0f101007387 */ /* 0x000fe80000100800 */
[----:B------:R-:W4:Y:S04]  /*b6f0*/  LDG.E.U16 R216, desc[UR6][R6.64] ;  /* 0x0000000606d87981 */ /* 0x000f28000c1e1500 */
[----:B------:R-:W-:Y:S01]  /*b700*/  STL [R1+0xd4], R240 ;  /* 0x0000d4f001007387 */ /* 0x000fe20000100800 */
[----:B0-----:R-:W-:-:S03]  /*b710*/  IMAD.WIDE R8, R2, 0x2, R220 ;  /* 0x0000000202087825 */ /* 0x001fc600078e02dc */
[----:B------:R-:W3:Y:S04]  /*b720*/  LDL.64 R230, [R1+0x428] ;  /* 0x0004280001e67983 */ /* 0x000ee80000100a00 */
[----:B------:R-:W4:Y:S04]  /*b730*/  LDL.64 R220, [R1+0x430] ;  /* 0x0004300001dc7983 */ /* 0x000f280000100a00 */
[----:B------:R-:W-:Y:S04]  /*b740*/  STL [R1+0xb4], R239 ;  /* 0x0000b4ef01007387 */ /* 0x000fe80000100800 */
[----:B------:R2:W4:Y:S04]  /*b750*/  LDG.E.U16 R245, desc[UR6][R10.64] ;  /* 0x000000060af57981 */ /* 0x000528000c1e1500 */
[----:B------:R-:W4:Y:S04]  /*b760*/  LDL.64 R228, [R1+0x420] ;  /* 0x0004200001e47983 */ /* 0x000f280000100a00 */
[----:B------:R0:W-:Y:S04]  /*b770*/  STL [R1+0xbc], R237 ;  /* 0x0000bced01007387 */ /* 0x0001e80000100800 */
[----:B------:R-:W4:Y:S01]  /*b780*/  LDG.E.U16 R232, desc[UR6][R8.64] ;  /* 0x0000000608e87981 */ /* 0x000f22000c1e1500 */
[----:B--2---:R-:W-:-:S03]  /*b790*/  IMAD.WIDE R10, R2, 0x2, R22 ;  /* 0x00000002020a7825 */ /* 0x004fc600078e0216 */
[----:B------:R-:W2:Y:S04]  /*b7a0*/  LDL.64 R22, [R1+0x418] ;  /* 0x0004180001167983 */ /* 0x000ea80000100a00 */
[----:B0-----:R0:W2:Y:S01]  /*b7b0*/  LDG.E.U16 R237, desc[UR6][R10.64] ;  /* 0x000000060aed7981 */ /* 0x0010a2000c1e1500 */
[----:B------:R-:W-:-:S03]  /*b7c0*/  IMAD.WIDE R12, R2, 0x2, R18 ;  /* 0x00000002020c7825 */ /* 0x000fc600078e0212 */
[----:B------:R-:W2:Y:S01]  /*b7d0*/  LDL.64 R18, [R1+0x410] ;  /* 0x0004100001127983 */ /* 0x000ea20000100a00 */
[----:B------:R-:W-:-:S03]  /*b7e0*/  IMAD.WIDE R14, R2, 0x2, R16 ;  /* 0x00000002020e7825 */ /* 0x000fc600078e0210 */
[----:B------:R-:W2:Y:S04]  /*b7f0*/  LDL.64 R16, [R1+0x408] ;  /* 0x0004080001107983 */ /* 0x000ea80000100a00 */
[----:B------:R1:W-:Y:S04]  /*b800*/  STL [R1+0xc4], R236 ;  /* 0x0000c4ec01007387 */ /* 0x0003e80000100800 */
[----:B------:R3:W2:Y:S04]  /*b810*/  LDG.E.U16 R243, desc[UR6][R14.64] ;  /* 0x000000060ef37981 */ /* 0x0006a8000c1e1500 */
[----:B------:R0:W-:Y:S04]  /*b820*/  STL [R1+0xa0], R235 ;  /* 0x0000a0eb01007387 */ /* 0x0001e80000100800 */
[----:B------:R-:W-:Y:S04]  /*b830*/  STL [R1+0xac], R238 ;  /* 0x0000acee01007387 */ /* 0x000fe80000100800 */
[----:B-1----:R4:W2:Y:S04]  /*b840*/  LDG.E.U16 R236, desc[UR6][R12.64] ;  /* 0x000000060cec7981 */ /* 0x0028a8000c1e1500 */
[----:B------:R-:W-:Y:S04]  /*b850*/  STL [R1+0xb0], R234 ;  /* 0x0000b0ea01007387 */ /* 0x000fe80000100800 */
[----:B------:R-:W2:Y:S04]  /*b860*/  LDL.64 R226, [R1+0x400] ;  /* 0x0004000001e27983 */ /* 0x000ea80000100a00 */
[----:B------:R-:W2:Y:S01]  /*b870*/  LDL.64 R224, [R1+0x3f8] ;  /* 0x0003f80001e07983 */ /* 0x000ea20000100a00 */
[----:B0-----:R-:W-:-:S03]  /*b880*/  IMAD.WIDE R10, R2, 0x2, R20 ;  /* 0x00000002020a7825 */ /* 0x001fc600078e0214 */
[----:B------:R-:W2:Y:S01]  /*b890*/  LDL.64 R20, [R1+0x3e8] ;  /* 0x0003e80001147983 */ /* 0x000ea20000100a00 */
[----:B------:R-:W-:-:S03]  /*b8a0*/  IMAD.WIDE R6, R2, 0x2, R222 ;  /* 0x0000000202067825 */ /* 0x000fc600078e02de */
[----:B------:R-:W2:Y:S04]  /*b8b0*/  LDL.64 R222, [R1+0x3f0] ;  /* 0x0003f00001de7983 */ /* 0x000ea80000100a00 */
[----:B------:R2:W2:Y:S01]  /*b8c0*/  LDG.E.U16 R235, desc[UR6][R6.64] ;  /* 0x0000000606eb7981 */ /* 0x0004a2000c1e1500 */
[----:B---3--:R-:W-:-:S04]  /*b8d0*/  IMAD.WIDE R14, R2, 0x2, R230 ;  /* 0x00000002020e7825 */ /* 0x008fc800078e02e6 */
[C---:B----4-:R-:W-:Y:S01]  /*b8e0*/  IMAD.WIDE R12, R2.reuse, 0x2, R220 ;  /* 0x00000002020c7825 */ /* 0x050fe200078e02dc */
[----:B------:R-:W3:Y:S04]  /*b8f0*/  LDG.E.U16 R241, desc[UR6][R14.64] ;  /* 0x000000060ef17981 */ /* 0x000ee8000c1e1500 */
[----:B------:R-:W4:Y:S04]  /*b900*/  LDL.64 R220, [R1+0x3e0] ;  /* 0x0003e00001dc7983 */ /* 0x000f280000100a00 */
[----:B------:R-:W-:Y:S04]  /*b910*/  STL [R1+0x88], R233 ;  /* 0x000088e901007387 */ /* 0x000fe80000100800 */
[----:B------:R0:W-:Y:S01]  /*b920*/  STL [R1+0x9c], R216 ;  /* 0x00009cd801007387 */ /* 0x0001e20000100800 */
[----:B------:R-:W-:-:S03]  /*b930*/  IMAD.WIDE R8, R2, 0x2, R228 ;  /* 0x0000000202087825 */ /* 0x000fc600078e02e4 */
[----:B------:R1:W-:Y:S04]  /*b940*/  STL [R1+0x98], R5 ;  /* 0x0000980501007387 */ /* 0x0003e80000100800 */
[----:B------:R-:W3:Y:S04]  /*b950*/  LDG.E.U16 R229, desc[UR6][R10.64] ;  /* 0x000000060ae57981 */ /* 0x000ee8000c1e1500 */
[----:B0-----:R0:W3:Y:S04]  /*b960*/  LDG.E.U16 R216, desc[UR6][R12.64] ;  /* 0x000000060cd87981 */ /* 0x0010e8000c1e1500 */
[----:B-1----:R-:W3:Y:S01]  /*b970*/  LDG.E.U16 R5, desc[UR6][R8.64] ;  /* 0x0000000608057981 */ /* 0x002ee2000c1e1500 */
[----:B--2---:R-:W-:-:S03]  /*b980*/  IMAD.WIDE R6, R2, 0x2, R22 ;  /* 0x0000000202067825 */ /* 0x004fc600078e0216 */
[----:B------:R-:W2:Y:S04]  /*b990*/  LDL.64 R22, [R1+0x3d0] ;  /* 0x0003d00001167983 */ /* 0x000ea80000100a00 */
[----:B------:R-:W3:Y:S01]  /*b9a0*/  LDG.E.U16 R228, desc[UR6][R6.64] ;  /* 0x0000000606e47981 */ /* 0x000ee2000c1e1500 */
[----:B0-----:R-:W-:-:S03]  /*b9b0*/  IMAD.WIDE R12, R2, 0x2, R18 ;  /* 0x00000002020c7825 */ /* 0x001fc600078e0212 */
[----:B------:R-:W3:Y:S04]  /*b9c0*/  LDL.64 R18, [R1+0x3d8] ;  /* 0x0003d80001127983 */ /* 0x000ee80000100a00 */
[----:B------:R-:W3:Y:S01]  /*b9d0*/  LDG.E.U16 R234, desc[UR6][R12.64] ;  /* 0x000000060cea7981 */ /* 0x000ee2000c1e1500 */
[----:B------:R-:W-:-:S03]  /*b9e0*/  IMAD.WIDE R14, R2, 0x2, R16 ;  /* 0x00000002020e7825 */ /* 0x000fc600078e0210 */
[----:B------:R-:W3:Y:S04]  /*b9f0*/  LDL.64 R16, [R1+0x3c8] ;  /* 0x0003c80001107983 */ /* 0x000ee80000100a00 */
[----:B------:R0:W-:Y:S04]  /*ba00*/  STL [R1+0x84], R232 ;  /* 0x000084e801007387 */ /* 0x0001e80000100800 */
[----:B------:R-:W-:Y:S04]  /*ba10*/  STL [R1+0x90], R237 ;  /* 0x000090ed01007387 */ /* 0x000fe80000100800 */
[----:B------:R1:W3:Y:S04]  /*ba20*/  LDG.E.U16 R233, desc[UR6][R14.64] ;  /* 0x000000060ee97981 */ /* 0x0002e8000c1e1500 */
[----:B------:R-:W-:Y:S01]  /*ba30*/  STL [R1+0x8c], R236 ;  /* 0x00008cec01007387 */ /* 0x000fe20000100800 */
[----:B-1----:R-:W-:-:S04]  /*ba40*/  IMAD.WIDE R14, R2, 0x2, R20 ;  /* 0x00000002020e7825 */ /* 0x002fc800078e0214 */
[C---:B------:R-:W-:Y:S01]  /*ba50*/  IMAD.WIDE R6, R2.reuse, 0x2, R226 ;  /* 0x0000000202067825 */ /* 0x040fe200078e02e2 */
[----:B------:R-:W3:Y:S03]  /*ba60*/  LDG.E.U16 R239, desc[UR6][R14.64] ;  /* 0x000000060eef7981 */ /* 0x000ee6000c1e1500 */
[C---:B------:R-:W-:Y:S01]  /*ba70*/  IMAD.WIDE R8, R2.reuse, 0x2, R224 ;  /* 0x0000000202087825 */ /* 0x040fe200078e02e0 */
[----:B0-----:R4:W3:Y:S03]  /*ba80*/  LDG.E.U16 R232, desc[UR6][R6.64] ;  /* 0x0000000606e87981 */ /* 0x0018e6000c1e1500 */
[C---:B------:R-:W-:Y:S01]  /*ba90*/  IMAD.WIDE R10, R2.reuse, 0x2, R222 ;  /* 0x00000002020a7825 */ /* 0x040fe200078e02de */
[----:B------:R-:W3:Y:S04]  /*baa0*/  LDG.E.U16 R231, desc[UR6][R8.64] ;  /* 0x0000000608e77981 */ /* 0x000ee8000c1e1500 */
[----:B------:R-:W-:Y:S04]  /*bab0*/  STL [R1+0x74], R235 ;  /* 0x000074eb01007387 */ /* 0x000fe80000100800 */
[----:B------:R-:W3:Y:S04]  /*bac0*/  LDL.64 R20, [R1+0x3c0] ;  /* 0x0003c00001147983 */ /* 0x000ee80000100a00 */
[----:B------:R-:W3:Y:S04]  /*bad0*/  LDL.64 R224, [R1+0x3b0] ;  /* 0x0003b00001e07983 */ /* 0x000ee80000100a00 */
[----:B------:R2:W3:Y:S04]  /*bae0*/  LDG.E.U16 R230, desc[UR6][R10.64] ;  /* 0x000000060ae67981 */ /* 0x0004e8000c1e1500 */
[----:B------:R-:W3:Y:S04]  /*baf0*/  LDL.64 R226, [R1+0x3b8] ;  /* 0x0003b80001e27983 */ /* 0x000ee80000100a00 */
[----:B------:R-:W3:Y:S01]  /*bb00*/  LDL.64 R222, [R1+0x3a8] ;  /* 0x0003a80001de7983 */ /* 0x000ee20000100a00 */
[----:B----4-:R-:W-:-:S03]  /*bb10*/  IMAD.WIDE R6, R2, 0x2, R220 ;  /* 0x0000000202067825 */ /* 0x010fc600078e02dc */
[----:B------:R-:W4:Y:S01]  /*bb20*/  LDL.64 R220, [R1+0x3a0] ;  /* 0x0003a00001dc7983 */ /* 0x000f220000100a00 */
[----:B--2---:R-:W-:-:S03]  /*bb30*/  IMAD.WIDE R10, R2, 0x2, R22 ;  /* 0x00000002020a7825 */ /* 0x004fc600078e0216 */
[----:B------:R-:W2:Y:S01]  /*bb40*/  LDL.64 R22, [R1+0x390] ;  /* 0x0003900001167983 */ /* 0x000ea20000100a00 */
[----:B---3--:R-:W-:-:S03]  /*bb50*/  IMAD.WIDE R8, R2, 0x2, R18 ;  /* 0x0000000202087825 */ /* 0x008fc600078e0212 */
[----:B------:R-:W3:Y:S01]  /*bb60*/  LDL.64 R18, [R1+0x398] ;  /* 0x0003980001127983 */ /* 0x000ee20000100a00 */
[----:B------:R-:W-:-:S03]  /*bb70*/  IMAD.WIDE R12, R2, 0x2, R16 ;  /* 0x00000002020c7825 */ /* 0x000fc600078e0210 */
[----:B------:R-:W3:Y:S04]  /*bb80*/  LDL.64 R16, [R1+0x388] ;  /* 0x0003880001107983 */ /* 0x000ee80000100a00 */
[----:B------:R-:W-:Y:S04]  /*bb90*/  STL [R1+0x7c], R229 ;  /* 0x00007ce501007387 */ /* 0x000fe80000100800 */
[----:B------:R0:W-:Y:S04]  /*bba0*/  STL [R1+0x78], R216 ;  /* 0x000078d801007387 */ /* 0x0001e80000100800 */
[----:B------:R1:W-:Y:S04]  /*bbb0*/  STL [R1+0x60], R5 ;  /* 0x0000600501007387 */ /* 0x0003e80000100800 */
[----:B------:R4:W-:Y:S04]  /*bbc0*/  STL [R1+0x68], R228 ;  /* 0x000068e401007387 */ /* 0x0009e80000100800 */
[----:B0-----:R0:W3:Y:S04]  /*bbd0*/  LDG.E.U16 R216, desc[UR6][R8.64] ;  /* 0x0000000608d87981 */ /* 0x0010e8000c1e1500 */
[----:B------:R0:W3:Y:S04]  /*bbe0*/  LDG.E.U16 R237, desc[UR6][R12.64] ;  /* 0x000000060ced7981 */ /* 0x0000e8000c1e1500 */
[----:B------:R-:W3:Y:S04]  /*bbf0*/  LDG.E.U16 R229, desc[UR6][R6.64] ;  /* 0x0000000606e57981 */ /* 0x000ee8000c1e1500 */
[----:B-1----:R1:W3:Y:S01]  /*bc00*/  LDG.E.U16 R5, desc[UR6][R10.64] ;  /* 0x000000060a057981 */ /* 0x0022e2000c1e1500 */
[----:B0-----:R-:W-:-:S03]  /*bc10*/  IMAD.WIDE R8, R2, 0x2, R20 ;  /* 0x0000000202087825 */ /* 0x001fc600078e0214 */
[----:B------:R-:W3:Y:S01]  /*bc20*/  LDL.64 R20, [R1+0x380] ;  /* 0x0003800001147983 */ /* 0x000ee20000100a00 */
[----:B------:R-:W-:-:S03]  /*bc30*/  IMAD.WIDE R12, R2, 0x2, R224 ;  /* 0x00000002020c7825 */ /* 0x000fc600078e02e0 */
[----:B------:R-:W-:Y:S04]  /*bc40*/  STL [R1+0x5c], R234 ;  /* 0x00005cea01007387 */ /* 0x000fe80000100800 */
[----:B------:R0:W-:Y:S01]  /*bc50*/  STL [R1+0x24], R233 ;  /* 0x000024e901007387 */ /* 0x0001e20000100800 */
[----:B-1----:R-:W-:-:S03]  /*bc60*/  IMAD.WIDE R10, R2, 0x2, R226 ;  /* 0x00000002020a7825 */ /* 0x002fc600078e02e2 */
[----:B------:R2:W3:Y:S01]  /*bc70*/  LDG.E.U16 R226, desc[UR6][R12.64] ;  /* 0x000000060ce27981 */ /* 0x0004e2000c1e1500 */
[----:B------:R-:W-:-:S03]  /*bc80*/  IMAD.WIDE R14, R2, 0x2, R222 ;  /* 0x00000002020e7825 */ /* 0x000fc600078e02de */
[----:B------:R-:W-:Y:S04]  /*bc90*/  STL [R1+0x58], R232 ;  /* 0x000058e801007387 */ /* 0x000fe80000100800 */
[----:B------:R-:W3:Y:S01]  /*bca0*/  LDG.E.U16 R235, desc[UR6][R14.64] ;  /* 0x000000060eeb7981 */ /* 0x000ee2000c1e1500 */
[----:B----4-:R-:W-:-:S03]  /*bcb0*/  IMAD.WIDE R6, R2, 0x2, R220 ;  /* 0x0000000202067825 */ /* 0x010fc600078e02dc */
[----:B------:R-:W-:Y:S04]  /*bcc0*/  STL [R1+0x54], R231 ;  /* 0x000054e701007387 */ /* 0x000fe80000100800 */
[----:B------:R-:W4:Y:S04]  /*bcd0*/  LDG.E.U16 R225, desc[UR6][R6.64] ;  /* 0x0000000606e17981 */ /* 0x000f28000c1e1500 */
[----:B------:R-:W4:Y:S04]  /*bce0*/  LDL.64 R14, [R1+0x378] ;  /* 0x00037800010e7983 */ /* 0x000f280000100a00 */
[----:B------:R1:W-:Y:S04]  /*bcf0*/  STL [R1+0x4c], R230 ;  /* 0x00004ce601007387 */ /* 0x0003e80000100800 */
[----:B------:R-:W4:Y:S04]  /*bd00*/  LDL.64 R220, [R1+0x370] ;  /* 0x0003700001dc7983 */ /* 0x000f280000100a00 */
[----:B------:R3:W4:Y:S04]  /*bd10*/  LDG.E.U16 R227, desc[UR6][R10.64] ;  /* 0x000000060ae37981 */ /* 0x000728000c1e1500 */
[----:B------:R1:W4:Y:S04]  /*bd20*/  LDG.E.U16 R228, desc[UR6][R8.64] ;  /* 0x0000000608e47981 */ /* 0x000328000c1e1500 */
[----:B------:R-:W4:Y:S01]  /*bd30*/  LDL.64 R222, [R1+0x358] ;  /* 0x0003580001de7983 */ /* 0x000f220000100a00 */
[----:B--2---:R-:W-:-:S03]  /*bd40*/  IMAD.WIDE R12, R2, 0x2, R22 ;  /* 0x00000002020c7825 */ /* 0x004fc600078e0216 */
[----:B------:R-:W2:Y:S04]  /*bd50*/  LDL.64 R22, [R1+0x350] ;  /* 0x0003500001167983 */ /* 0x000ea80000100a00 */
[----:B0-----:R-:W2:Y:S01]  /*bd60*/  LDG.E.U16 R233, desc[UR6][R12.64] ;  /* 0x000000060ce97981 */ /* 0x001ea2000c1e1500 */
[----:B---3--:R-:W-:-:S03]  /*bd70*/  IMAD.WIDE R10, R2, 0x2, R18 ;  /* 0x00000002020a7825 */ /* 0x008fc600078e0212 */
[----:B------:R-:W3:Y:S04]  /*bd80*/  LDL.64 R18, [R1+0x368] ;  /* 0x0003680001127983 */ /* 0x000ee80000100a00 */
[----:B------:R4:W3:Y:S01]  /*bd90*/  LDG.E.U16 R224, desc[UR6][R10.64] ;  /* 0x000000060ae07981 */ /* 0x0008e2000c1e1500 */
[----:B------:R-:W-:-:S03]  /*bda0*/  IMAD.WIDE R6, R2, 0x2, R20 ;  /* 0x0000000202067825 */ /* 0x000fc600078e0214 */
[----:B------:R-:W3:Y:S04]  /*bdb0*/  LDL.64 R20, [R1+0x348] ;  /* 0x0003480001147983 */ /* 0x000ee80000100a00 */
[----:B-1----:R-:W3:Y:S01]  /*bdc0*/  LDG.E.U16 R230, desc[UR6][R6.64] ;  /* 0x0000000606e67981 */ /* 0x002ee2000c1e1500 */
[----:B------:R-:W-:-:S03]  /*bdd0*/  IMAD.WIDE R8, R2, 0x2, R16 ;  /* 0x0000000202087825 */ /* 0x000fc600078e0210 */
[----:B------:R-:W3:Y:S04]  /*bde0*/  LDL.64 R16, [R1+0x360] ;  /* 0x0003600001107983 */ /* 0x000ee80000100a00 */
[----:B------:R0:W3:Y:S01]  /*bdf0*/  LDG.E.U16 R231, desc[UR6][R8.64] ;  /* 0x0000000608e77981 */ /* 0x0000e2000c1e1500 */
[----:B----4-:R-:W-:-:S04]  /*be00*/  IMAD.WIDE R10, R2, 0x2, R14 ;  /* 0x00000002020a7825 */ /* 0x010fc800078e020e */
[C---:B0-----:R-:W-:Y:S01]  /*be10*/  IMAD.WIDE R8, R2.reuse, 0x2, R220 ;  /* 0x0000000202087825 */ /* 0x041fe200078e02dc */
[----:B--2---:R-:W-:Y:S04]  /*be20*/  STL [R1+0x690], R233 ;  /* 0x000690e901007387 */ /* 0x004fe80000100800 */
[----:B------:R-:W-:Y:S01]  /*be30*/  STL [R1+0x48], R229 ;  /* 0x000048e501007387 */ /* 0x000fe20000100800 */
[----:B---3--:R-:W-:-:S03]  /*be40*/  IMAD.WIDE R6, R2, 0x2, R18 ;  /* 0x0000000202067825 */ /* 0x008fc600078e0212 */
[----:B------:R0:W2:Y:S04]  /*be50*/  LDG.E.U16 R19, desc[UR6][R8.64] ;  /* 0x0000000608137981 */ /* 0x0000a8000c1e1500 */
[----:B------:R-:W-:Y:S04]  /*be60*/  STL [R1+0x6a8], R230 ;  /* 0x0006a8e601007387 */ /* 0x000fe80000100800 */
[----:B------:R1:W-:Y:S04]  /*be70*/  STL [R1+0x44], R216 ;  /* 0x000044d801007387 */ /* 0x0003e80000100800 */
[----:B-1----:R1:W3:Y:S04]  /*be80*/  LDG.E.U16 R216, desc[UR6][R10.64] ;  /* 0x000000060ad87981 */ /* 0x0022e8000c1e1500 */
[----:B------:R4:W-:Y:S01]  /*be90*/  STL [R1+0x40], R5 ;  /* 0x0000400501007387 */ /* 0x0009e20000100800 */
[----:B0-----:R-:W-:-:S03]  /*bea0*/  IMAD.WIDE R8, R2, 0x2, R16 ;  /* 0x0000000202087825 */ /* 0x001fc600078e0210 */
[----:B------:R-:W2:Y:S01]  /*beb0*/  LDL.64 R14, [R1+0x340] ;  /* 0x00034000010e7983 */ /* 0x000ea20000100a00 */
[----:B-1----:R-:W-:-:S03]  /*bec0*/  IMAD.WIDE R10, R2, 0x2, R222 ;  /* 0x00000002020a7825 */ /* 0x002fc600078e02de */
[----:B------:R-:W2:Y:S04]  /*bed0*/  LDG.E.U16 R9, desc[UR6][R8.64] ;  /* 0x0000000608097981 */ /* 0x000ea8000c1e1500 */
[----:B----4-:R0:W4:Y:S04]  /*bee0*/  LDG.E.U16 R5, desc[UR6][R6.64] ;  /* 0x0000000606057981 */ /* 0x010128000c1e1500 */
[----:B------:R-:W4:Y:S01]  /*bef0*/  LDG.E.U16 R8, desc[UR6][R10.64] ;  /* 0x000000060a087981 */ /* 0x000f22000c1e1500 */
[----:B0-----:R-:W-:-:S05]  /*bf00*/  IMAD.WIDE R6, R2, 0x2, R22 ;  /* 0x0000000202067825 */ /* 0x001fca00078e0216 */
[----:B------:R-:W4:Y:S04]  /*bf10*/  LDG.E.U16 R18, desc[UR6][R6.64] ;  /* 0x0000000606127981 */ /* 0x000f28000c1e1500 */
[----:B---3--:R-:W-:Y:S04]  /*bf20*/  STL [R1+0x694], R216 ;  /* 0x000694d801007387 */ /* 0x008fe80000100800 */
[----:B--2---:R-:W-:Y:S04]  /*bf30*/  STL [R1+0x698], R19 ;  /* 0x0006981301007387 */ /* 0x004fe80000100800 */
[----:B------:R-:W-:Y:S04]  /*bf40*/  STL [R1+0x3c], R228 ;  /* 0x00003ce401007387 */ /* 0x000fe80000100800 */
[----:B------:R-:W-:Y:S04]  /*bf50*/  STL [R1+0x38], R227 ;  /* 0x000038e301007387 */ /* 0x000fe80000100800 */
[----:B------:R-:W2:Y:S04]  /*bf60*/  LDL.64 R220, [R1+0x338] ;  /* 0x0003380001dc7983 */ /* 0x000ea80000100a00 */
[----:B------:R-:W-:Y:S04]  /*bf70*/  STL [R1+0x34], R226 ;  /* 0x000034e201007387 */ /* 0x000fe80000100800 */
[----:B------:R-:W3:Y:S04]  /*bf80*/  LDL.64 R16, [R1+0x330] ;  /* 0x0003300001107983 */ /* 0x000ee80000100a00 */
[----:B------:R-:W-:Y:S04]  /*bf90*/  STL [R1+0x30], R225 ;  /* 0x000030e101007387 */ /* 0x000fe80000100800 */
[----:B------:R-:W3:Y:S01]  /*bfa0*/  LDL.64 R22, [R1+0x328] ;  /* 0x0003280001167983 */ /* 0x000ee20000100a00 */
[----:B------:R-:W-:-:S04]  /*bfb0*/  IMAD.WIDE R12, R2, 0x2, R20 ;  /* 0x00000002020c7825 */ /* 0x000fc800078e0214 */
[C---:B------:R-:W-:Y:S01]  /*bfc0*/  IMAD.WIDE R20, R2.reuse, 0x2, R14 ;  /* 0x0000000202147825 */ /* 0x040fe200078e020e */
[----:B------:R-:W-:Y:S04]  /*bfd0*/  STL [R1+0x6ac], R9 ;  /* 0x0006ac0901007387 */ /* 0x000fe80000100800 */
[----:B------:R-:W3:Y:S04]  /*bfe0*/  LDG.E.U16 R12, desc[UR6][R12.64] ;  /* 0x000000060c0c7981 */ /* 0x000ee8000c1e1500 */
[----:B------:R-:W3:Y:S04]  /*bff0*/  LDG.E.U16 R20, desc[UR6][R20.64] ;  /* 0x0000000614147981 */ /* 0x000ee8000c1e1500 */
[----:B----4-:R0:W-:Y:S04]  /*c000*/  STL [R1+0x69c], R8 ;  /* 0x00069c0801007387 */ /* 0x0101e80000100800 */
[----:B------:R-:W-:Y:S04]  /*c010*/  STL [R1+0x6a0], R18 ;  /* 0x0006a01201007387 */ /* 0x000fe80000100800 */
[----:B------:R1:W-:Y:S04]  /*c020*/  STL [R1+0x20], R224 ;  /* 0x000020e001007387 */ /* 0x0003e80000100800 */
[----:B0-----:R-:W4:Y:S04]  /*c030*/  LDL.64 R8, [R1+0x320] ;  /* 0x0003200001087983 */ /* 0x001f280000100a00 */
[----:B------:R-:W4:Y:S04]  /*c040*/  LDL.64 R226, [R1+0x310] ;  /* 0x0003100001e27983 */ /* 0x000f280000100a00 */
[----:B------:R-:W4:Y:S01]  /*c050*/  LDL.64 R14, [R1+0x318] ;  /* 0x00031800010e7983 */ /* 0x000f220000100a00 */
[----:B--2---:R-:W-:-:S04]  /*c060*/  IMAD.WIDE R10, R2, 0x2, R220 ;  /* 0x00000002020a7825 */ /* 0x004fc800078e02dc */
[C---:B---3--:R-:W-:Y:S02]  /*c070*/  IMAD.WIDE R6, R2.reuse, 0x2, R22 ;  /* 0x0000000202067825 */ /* 0x048fe400078e0216 */
[----:B------:R-:W2:Y:S04]  /*c080*/  LDG.E.U16 R23, desc[UR6][R10.64] ;  /* 0x000000060a177981 */ /* 0x000ea8000c1e1500 */
[----:B------:R4:W3:Y:S04]  /*c090*/  LDG.E.U16 R13, desc[UR6][R6.64] ;  /* 0x00000006060d7981 */ /* 0x0008e8000c1e1500 */
[----:B------:R0:W-:Y:S04]  /*c0a0*/  STL [R1+0x6b0], R20 ;  /* 0x0006b01401007387 */ /* 0x0001e80000100800 */
[----:B------:R-:W3:Y:S04]  /*c0b0*/  LDL.64 R220, [R1+0x300] ;  /* 0x0003000001dc7983 */ /* 0x000ee80000100a00 */
[----:B-1----:R-:W3:Y:S04]  /*c0c0*/  LDL.64 R224, [R1+0x308] ;  /* 0x0003080001e07983 */ /* 0x002ee80000100a00 */
[----:B0-----:R-:W3:Y:S01]  /*c0d0*/  LDL.64 R20, [R1+0x2f8] ;  /* 0x0002f80001147983 */ /* 0x001ee20000100a00 */
[----:B----4-:R-:W-:-:S04]  /*c0e0*/  IMAD.WIDE R6, R2, 0x2, R8 ;  /* 0x0000000202067825 */ /* 0x010fc800078e0208 */
[C---:B------:R-:W-:Y:S02]  /*c0f0*/  IMAD.WIDE R16, R2.reuse, 0x2, R16 ;  /* 0x0000000202107825 */ /* 0x040fe400078e0210 */
[----:B------:R-:W4:Y:S02]  /*c100*/  LDG.E.U16 R7, desc[UR6][R6.64] ;  /* 0x0000000606077981 */ /* 0x000f24000c1e1500 */
[C---:B------:R-:W-:Y:S02]  /*c110*/  IMAD.WIDE R10, R2.reuse, 0x2, R226 ;  /* 0x00000002020a7825 */ /* 0x040fe400078e02e2 */
[----:B------:R-:W4:Y:S02]  /*c120*/  LDG.E.U16 R16, desc[UR6][R16.64] ;  /* 0x0000000610107981 */ /* 0x000f24000c1e1500 */
[----:B------:R-:W-:-:S05]  /*c130*/  IMAD.WIDE R14, R2, 0x2, R14 ;  /* 0x00000002020e7825 */ /* 0x000fca00078e020e */
[----:B------:R-:W4:Y:S04]  /*c140*/  LDG.E.U16 R22, desc[UR6][R14.64] ;  /* 0x000000060e167981 */ /* 0x000f28000c1e1500 */
[----:B------:R3:W4:Y:S04]  /*c150*/  LDG.E.U16 R17, desc[UR6][R10.64] ;  /* 0x000000060a117981 */ /* 0x000728000c1e1500 */
[----:B--2---:R-:W-:Y:S04]  /*c160*/  STL [R1+0x6a4], R23 ;  /* 0x0006a41701007387 */ /* 0x004fe80000100800 */
[----:B------:R-:W2:Y:S04]  /*c170*/  LDL.64 R8, [R1+0x2e0] ;  /* 0x0002e00001087983 */ /* 0x000ea80000100a00 */
[----:B------:R-:W4:Y:S04]  /*c180*/  LDL.64 R222, [R1+0x2f0] ;  /* 0x0002f00001de7983 */ /* 0x000f280000100a00 */
[----:B------:R-:W4:Y:S01]  /*c190*/  LDL.64 R18, [R1+0x2e8] ;  /* 0x0002e80001127983 */ /* 0x000f220000100a00 */
[----:B---3--:R-:W-:-:S03]  /*c1a0*/  IMAD.WIDE R10, R2, 0x2, R220 ;  /* 0x00000002020a7825 */ /* 0x008fc600078e02dc */
[----:B------:R-:W3:Y:S01]  /*c1b0*/  LDL.64 R226, [R1+0x2d8] ;  /* 0x0002d80001e27983 */ /* 0x000ee20000100a00 */
[----:B------:R-:W-:-:S03]  /*c1c0*/  IMAD.WIDE R14, R2, 0x2, R224 ;  /* 0x00000002020e7825 */ /* 0x000fc600078e02e0 */
[----:B------:R-:W3:Y:S01]  /*c1d0*/  LDL.64 R228, [R1+0x2c8] ;  /* 0x0002c80001e47983 */ /* 0x000ee20000100a00 */
[----:B------:R-:W-:-:S03]  /*c1e0*/  IMAD.WIDE R220, R2, 0x2, R20 ;  /* 0x0000000202dc7825 */ /* 0x000fc600078e0214 */
[----:B------:R-:W3:Y:S04]  /*c1f0*/  LDG.E.U16 R10, desc[UR6][R10.64] ;  /* 0x000000060a0a7981 */ /* 0x000ee8000c1e1500 */
[----:B------:R2:W3:Y:S04]  /*c200*/  LDG.E.U16 R21, desc[UR6][R220.64] ;  /* 0x00000006dc157981 */ /* 0x0004e8000c1e1500 */
[----:B------:R-:W3:Y:S04]  /*c210*/  LDG.E.U16 R14, desc[UR6][R14.64] ;  /* 0x000000060e0e7981 */ /* 0x000ee8000c1e1500 */
[----:B------:R-:W3:Y:S01]  /*c220*/  LDL.64 R232, [R1+0x2b0] ;  /* 0x0002b00001e87983 */ /* 0x000ee20000100a00 */
[----:B--2---:R-:W-:-:S03]  /*c230*/  IMAD.WIDE R220, R2, 0x2, R8 ;  /* 0x0000000202dc7825 */ /* 0x004fc600078e0208 */
[----:B------:R-:W2:Y:S01]  /*c240*/  LDL.64 R8, [R1+0x298] ;  /* 0x0002980001087983 */ /* 0x000ea20000100a00 */
[----:B----4-:R-:W-:-:S03]  /*c250*/  IMAD.WIDE R224, R2, 0x2, R222 ;  /* 0x0000000202e07825 */ /* 0x010fc600078e02de */
[----:B------:R0:W4:Y:S01]  /*c260*/  LDG.E.U16 R6, desc[UR6][R220.64] ;  /* 0x00000006dc067981 */ /* 0x000122000c1e1500 */
[----:B------:R-:W-:-:S03]  /*c270*/  IMAD.WIDE R222, R2, 0x2, R18 ;  /* 0x0000000202de7825 */ /* 0x000fc600078e0212 */
[----:B------:R-:W4:Y:S04]  /*c280*/  LDG.E.U16 R11, desc[UR6][R224.64] ;  /* 0x00000006e00b7981 */ /* 0x000f28000c1e1500 */
[----:B------:R-:W4:Y:S04]  /*c290*/  LDG.E.U16 R15, desc[UR6][R222.64] ;  /* 0x00000006de0f7981 */ /* 0x000f28000c1e1500 */
[----:B------:R-:W0:Y:S01]  /*c2a0*/  LDL.64 R220, [R1+0x2d0] ;  /* 0x0002d00001dc7983 */ /* 0x000e220000100a00 */
[----:B---3--:R-:W-:-:S03]  /*c2b0*/  IMAD.WIDE R226, R2, 0x2, R226 ;  /* 0x0000000202e27825 */ /* 0x008fc600078e02e2 */
[----:B------:R-:W3:Y:S04]  /*c2c0*/  LDL.64 R224, [R1+0x2b8] ;  /* 0x0002b80001e07983 */ /* 0x000ee80000100a00 */
[----:B------:R-:W2:Y:S01]  /*c2d0*/  LDL.64 R222, [R1+0x2c0] ;  /* 0x0002c00001de7983 */ /* 0x000ea20000100a00 */
[----:B------:R-:W-:-:S03]  /*c2e0*/  IMAD.WIDE R228, R2, 0x2, R228 ;  /* 0x0000000202e47825 */ /* 0x000fc600078e02e4 */
[----:B------:R-:W4:Y:S04]  /*c2f0*/  LDG.E.U16 R226, desc[UR6][R226.64] ;  /* 0x00000006e2e27981 */ /* 0x000f28000c1e1500 */
[----:B------:R-:W4:Y:S04]  /*c300*/  LDL.64 R18, [R1+0x2a0] ;  /* 0x0002a00001127983 */ /* 0x000f280000100a00 */
[----:B------:R-:W4:Y:S01]  /*c310*/  LDG.E.U16 R228, desc[UR6][R228.64] ;  /* 0x00000006e4e47981 */ /* 0x000f22000c1e1500 */
[----:B------:R-:W-:-:S09]  /*c320*/  UIADD3.64 UR24, UR12, 0x300, URZ ;  /* 0x000003000c187897 */ /* 0x000fd2000fffe03f */
[----:B------:R-:W-:Y:S01]  /*c330*/  HGMMA.64x128x16.F32.BF16 R152, gdesc[UR24].tnspA, R152 ;  /* 0x21e00000189879f0 */ /* 0x000fe20008701898 */
[----:B0-----:R-:W-:-:S05]  /*c340*/  IMAD.WIDE R220, R2, 0x2, R220 ;  /* 0x0000000202dc7825 */ /* 0x001fca00078e02dc */
[----:B------:R2:W4:Y:S02]  /*c350*/  LDG.E.U16 R227, desc[UR6][R220.64] ;  /* 0x00000006dce37981 */ /* 0x000524000c1e1500 */
[----:B--2---:R-:W-:-:S05]  /*c360*/  IMAD.WIDE R220, R2, 0x2, R222 ;  /* 0x0000000202dc7825 */ /* 0x004fca00078e02de */
[----:B------:R-:W2:Y:S04]  /*c370*/  LDG.E.U16 R229, desc[UR6][R220.64] ;  /* 0x00000006dce57981 */ /* 0x000ea8000c1e1500 */
[----:B------:R-:W2:Y:S01]  /*c380*/  LDL.64 R220, [R1+0x2a8] ;  /* 0x0002a80001dc7983 */ /* 0x000ea20000100a00 */
[----:B---3--:R-:W-:-:S04]  /*c390*/  IMAD.WIDE R222, R2, 0x2, R224 ;  /* 0x0000000202de7825 */ /* 0x008fc800078e02e0 */
[C---:B------:R-:W-:Y:S02]  /*c3a0*/  IMAD.WIDE R224, R2.reuse, 0x2, R232 ;  /* 0x0000000202e07825 */ /* 0x040fe400078e02e8 */
[----:B------:R4:W3:Y:S04]  /*c3b0*/  LDG.E.U16 R232, desc[UR6][R222.64] ;  /* 0x00000006dee87981 */ /* 0x0008e8000c1e1500 */
[----:B------:R0:W3:Y:S01]  /*c3c0*/  LDG.E.U16 R234, desc[UR6][R224.64] ;  /* 0x00000006e0ea7981 */ /* 0x0000e2000c1e1500 */
[----:B----4-:R-:W-:-:S03]  /*c3d0*/  IMAD.WIDE R222, R2, 0x2, R18 ;  /* 0x0000000202de7825 */ /* 0x010fc600078e0212 */
[----:B------:R-:W4:Y:S01]  /*c3e0*/  LDL.LU R18, [R1+0x1c] ;  /* 0x00001c0001127983 */ /* 0x000f220000300800 */
[----:B0-----:R-:W-:-:S03]  /*c3f0*/  IMAD.WIDE R224, R2, 0x2, R8 ;  /* 0x0000000202e07825 */ /* 0x001fc600078e0208 */
[----:B------:R-:W3:Y:S04]  /*c400*/  LDL.LU R8, [R1+0x18] ;  /* 0x0000180001087983 */ /* 0x000ee80000300800 */
[----:B------:R-:W4:Y:S04]  /*c410*/  LDL.LU R9, [R1+0x14] ;  /* 0x0000140001097983 */ /* 0x000f280000300800 */
[----:B------:R-:W4:Y:S04]  /*c420*/  LDL.LU R19, [R1+0x10] ;  /* 0x0000100001137983 */ /* 0x000f280000300800 */
[----:B------:R-:W4:Y:S04]  /*c430*/  LDL.LU R216, [R1+0xc] ;  /* 0x00000c0001d87983 */ /* 0x000f280000300800 */
[----:B------:R-:W4:Y:S04]  /*c440*/  LDL.LU R230, [R1+0x8] ;  /* 0x0000080001e67983 */ /* 0x000f280000300800 */
[----:B------:R-:W4:Y:S04]  /*c450*/  LDL.LU R233, [R1+0x4] ;  /* 0x0000040001e97983 */ /* 0x000f280000300800 */
[----:B------:R0:W4:Y:S04]  /*c460*/  LDG.E.U16 R238, desc[UR6][R222.64] ;  /* 0x00000006deee7981 */ /* 0x000128000c1e1500 */
[----:B------:R1:W4:Y:S04]  /*c470*/  LDG.E.U16 R240, desc[UR6][R224.64] ;  /* 0x00000006e0f07981 */ /* 0x000328000c1e1500 */
[----:B------:R-:W0:Y:S04]  /*c480*/  LDL.64 R222, [R1+0x288] ;  /* 0x0002880001de7983 */ /* 0x000e280000100a00 */
[----:B------:R-:W1:Y:S01]  /*c490*/  LDL.64 R224, [R1+0x280] ;  /* 0x0002800001e07983 */ /* 0x000e620000100a00 */
[----:B------:R-:W-:-:S09]  /*c4a0*/  UIADD3.64 UR28, UR12, 0x380, URZ ;  /* 0x000003800c1c7897 */ /* 0x000fd2000fffe03f */
[----:B------:R-:W-:Y:S01]  /*c4b0*/  HGMMA.64x128x16.F32.BF16 R152, gdesc[UR28].tnspA, R152 ;  /* 0x21e000001c9879f0 */ /* 0x000fe20008701898 */
[----:B------:R-:W-:Y:S02]  /*c4c0*/  UIADD3.64 UR32, UR12, 0x400, URZ ;  /* 0x000004000c207897 */ /* 0x000fe4000fffe03f */
[----:B------:R-:W-:-:S09]  /*c4d0*/  UIADD3.64 UR36, UR12, 0x480, URZ ;  /* 0x000004800c247897 */ /* 0x000fd2000fffe03f */
[----:B------:R-:W-:Y:S01]  /*c4e0*/  HGMMA.64x128x16.F32.BF16 R152, gdesc[UR32].tnspA, R152 ;  /* 0x21e00000209879f0 */ /* 0x000fe20008701898 */
[----:B------:R-:W-:-:S11]  /*c4f0*/  UIADD3.64 UR40, UR12, 0x500, URZ ;  /* 0x000005000c287897 */ /* 0x000fd6000fffe03f */
[----:B------:R-:W-:Y:S01]  /*c500*/  HGMMA.64x128x16.F32.BF16 R152, gdesc[UR36].tnspA, R152 ;  /* 0x21e00000249879f0 */ /* 0x000fe20008701898 */
[----:B--2---:R-:W-:-:S05]  /*c510*/  IMAD.WIDE R220, R2, 0x2, R220 ;  /* 0x0000000202dc7825 */ /* 0x004fca00078e02dc */
[----:B------:R2:W4:Y:S04]  /*c520*/  LDG.E.U16 R236, desc[UR6][R220.64] ;  /* 0x00000006dcec7981 */ /* 0x000528000c1e1500 */
[----:B------:R-:W2:Y:S01]  /*c530*/  LDL.64 R220, [R1+0x290] ;  /* 0x0002900001dc7983 */ /* 0x000ea20000100a00 */
[----:B0-----:R-:W-:-:S04]  /*c540*/  IMAD.WIDE R222, R2, 0x2, R222 ;  /* 0x0000000202de7825 */ /* 0x001fc800078e02de */
[----:B-1----:R-:W-:Y:S01]  /*c550*/  IMAD.WIDE R224, R2, 0x2, R224 ;  /* 0x0000000202e07825 */ /* 0x002fe200078e02e0 */
[----:B------:R0:W4:Y:S04]  /*c560*/  LDG.E.U16 R244, desc[UR6][R222.64] ;  /* 0x00000006def47981 */ /* 0x000128000c1e1500 */
[----:B------:R1:W4:Y:S04]  /*c570*/  LDG.E.U16 R246, desc[UR6][R224.64] ;  /* 0x00000006e0f67981 */ /* 0x000328000c1e1500 */
[----:B------:R-:W0:Y:S04]  /*c580*/  LDL.64 R222, [R1+0x270] ;  /* 0x0002700001de7983 */ /* 0x000e280000100a00 */
[----:B------:R-:W1:Y:S01]  /*c590*/  LDL.64 R224, [R1+0x268] ;  /* 0x0002680001e07983 */ /* 0x000e620000100a00 */
[----:B------:R-:W-:Y:S01]  /*c5a0*/  HGMMA.64x128x16.F32.BF16 R152, gdesc[UR40].tnspA, R152 ;  /* 0x21e00000289879f0 */ /* 0x000fe20008701898 */
[----:B------:R-:W-:-:S02]  /*c5b0*/  UIADD3.64 UR44, UR12, 0x580, URZ ;  /* 0x000005800c2c7897 */ /* 0x000fc4000fffe03f */
        /* <DEDUP_REMOVED lines=14> */
[----:B------:R-:W-:-:S11]  /*c6a0*/  UIADD3.64 UR56, UR12, 0x700, URZ ;  /* 0x000007000c387897 */ /* 0x000fd6000fffe03f */
[----:B------:R-:W-:Y:S01]  /*c6b0*/  HGMMA.64x128x16.F32.BF16 R152, gdesc[UR56].tnspA, R152, gsb0 ;  /* 0x21e00000389879f0 */ /* 0x000fe20008001898 */
[----:B--2---:R-:W-:-:S05]  /*c6c0*/  IMAD.WIDE R220, R2, 0x2, R220 ;  /* 0x0000000202dc7825 */ /* 0x004fca00078e02dc */
[----:B------:R-:W2:Y:S04]  /*c6d0*/  LDG.E.U16 R248, desc[UR6][R220.64] ;  /* 0x00000006dcf87981 */ /* 0x000ea8000c1e1500 */
[----:B------:R-:W3:Y:S01]  /*c6e0*/  LDL.64 R220, [R1+0x260] ;  /* 0x0002600001dc7983 */ /* 0x000ee20000100a00 */
[----:B------:R-:W-:Y:S02]  /*c6f0*/  WARPGROUP.DEPBAR.LE gsb0, 0x0 ;  /* 0x00008000000079c5 */ /* 0x000fe40000010000 */
[----:B0-----:R-:W-:-:S04]  /*c700*/  IMAD.WIDE R222, R2, 0x2, R222 ;  /* 0x0000000202de7825 */ /* 0x001fc800078e02de */
[C---:B-1----:R-:W-:Y:S02]  /*c710*/  IMAD.WIDE R224, R2.reuse, 0x2, R224 ;  /* 0x0000000202e07825 */ /* 0x042fe400078e02e0 */
[----:B------:R0:W2:Y:S04]  /*c720*/  LDG.E.U16 R222, desc[UR6][R222.64] ;  /* 0x00000006dede7981 */ /* 0x0000a8000c1e1500 */
[----:B------:R-:W2:Y:S04]  /*c730*/  LDG.E.U16 R224, desc[UR6][R224.64] ;  /* 0x00000006e0e07981 */ /* 0x000ea8000c1e1500 */
[----:B------:R-:W-:Y:S01]  /*c740*/  STL [R1+0x68c], R2 ;  /* 0x00068c0201007387 */ /* 0x000fe20000100800 */
[----:B0-----:R-:W-:Y:S01]  /*c750*/  FMUL R223, R153, UR5 ;  /* 0x0000000599df7c20 */ /* 0x001fe20008400000 */
[----:B---3--:R-:W-:-:S06]  /*c760*/  IMAD.WIDE R220, R2, 0x2, R220 ;  /* 0x0000000202dc7825 */ /* 0x008fcc00078e02dc */
[----:B------:R0:W3:Y:S01]  /*c770*/  LDG.E.U16 R220, desc[UR6][R220.64] ;  /* 0x00000006dcdc7981 */ /* 0x0000e2000c1e1500 */
[----:B------:R-:W-:Y:S06]  /*c780*/  BAR.SYNC.DEFER_BLOCKING 0x0 ;  /* 0x0000000000007b1d */ /* 0x000fec0000010000 */
[----:B------:R1:W-:Y:S04]  /*c790*/  STS.U16 [R0+UR4+0x10400], R8 ;  /* 0x0104000800007988 */ /* 0x0003e80008000404 */
[----:B-1----:R-:W4:Y:S01]  /*c7a0*/  LDL.LU R8, [R1+0x114] ;  /* 0x0001140001087983 */ /* 0x002f220000300800 */
[----:B0-----:R-:W-:-:S05]  /*c7b0*/  FMUL R221, R152, UR5 ;  /* 0x0000000598dd7c20 */ /* 0x001fca0008400000 */
[----:B------:R-:W-:Y:S01]  /*c7c0*/  FMNMX R221, R221, R223, !PT ;  /* 0x000000dfdddd7209 */ /* 0x000fe20007800000 */
[----:B------:R-:W-:-:S05]  /*c7d0*/  FMUL R223, R156, UR5 ;  /* 0x000000059cdf7c20 */ /* 0x000fca0008400000 */
        /* <DEDUP_REMOVED lines=58> */
[----:B------:R-:W-:-:S05]  /*cb80*/  FMNMX R221, R223, R221, !PT ;  /* 0x000000dddfdd7209 */ /* 0x000fca0007800000 */
[----:B------:R-:W0:Y:S01]  /*cb90*/  SHFL.BFLY PT, R223, R221, 0x2, 0x1f ;  /* 0x0c401f00dddf7f89 */ /* 0x000e2200000e0000 */
[----:B------:R-:W-:-:S03]  /*cba0*/  FMUL R225, R154, UR5 ;  /* 0x000000059ae17c20 */ /* 0x000fc60008400000 */
[----:B------:R1:W-:Y:S02]  /*cbb0*/  STS.U16 [R0+UR4+0x13800], R247 ;  /* 0x013800f700007988 */ /* 0x0003e40008000404 */
[----:B-1----:R-:W-:-:S05]  /*cbc0*/  FMUL R247, R155, UR5 ;  /* 0x000000059bf77c20 */ /* 0x002fca0008400000 */
[----:B------:R-:W-:Y:S01]  /*cbd0*/  FMNMX R225, R225, R247, !PT ;  /* 0x000000f7e1e17209 */ /* 0x000fe20007800000 */
[----:B------:R-:W-:-:S05]  /*cbe0*/  FMUL R247, R158, UR5 ;  /* 0x000000059ef77c20 */ /* 0x000fca0008400000 */
[----:B------:R-:W-:Y:S01]  /*cbf0*/  FMNMX R225, R247, R225, !PT ;  /* 0x000000e1f7e17209 */ /* 0x000fe20007800000 */
[----:B------:R-:W-:Y:S01]  /*cc00*/  FMUL R247, R159, UR5 ;  /* 0x000000059ff77c20 */ /* 0x000fe20008400000 */
[----:B0-----:R-:W-:Y:S01]  /*cc10*/  FMNMX R223, R221, R223, !PT ;  /* 0x000000dfdddf7209 */ /* 0x001fe20007800000 */
[----:B------:R-:W-:-:S03]  /*cc20*/  FMUL R221, R162, UR5 ;  /* 0x00000005a2dd7c20 */ /* 0x000fc60008400000 */
[----:B------:R-:W-:-:S04]  /*cc30*/  FMNMX R225, R247, R225, !PT ;  /* 0x000000e1f7e17209 */ /* 0x000fc80007800000 */
[----:B------:R-:W-:Y:S02]  /*cc40*/  FMNMX R225, R221, R225, !PT ;  /* 0x000000e1dde17209 */ /* 0x000fe40007800000 */
[----:B------:R-:W0:Y:S01]  /*cc50*/  SHFL.BFLY PT, R221, R223, 0x1, 0x1f ;  /* 0x0c201f00dfdd7f89 */ /* 0x000e2200000e0000 */
[----:B------:R-:W-:-:S05]  /*cc60*/  FMUL R247, R163, UR5 ;  /* 0x00000005a3f77c20 */ /* 0x000fca0008400000 */
[----:B------:R-:W-:Y:S01]  /*cc70*/  FMNMX R225, R247, R225, !PT ;  /* 0x000000e1f7e17209 */ /* 0x000fe20007800000 */
[----:B------:R-:W-:-:S05]  /*cc80*/  FMUL R247, R166, UR5 ;  /* 0x00000005a6f77c20 */ /* 0x000fca0008400000 */
[----:B------:R-:W-:Y:S01]  /*cc90*/  FMNMX R225, R247, R225, !PT ;  /* 0x000000e1f7e17209 */ /* 0x000fe20007800000 */
[----:B------:R-:W-:-:S05]  /*cca0*/  FMUL R247, R167, UR5 ;  /* 0x00000005a7f77c20 */ /* 0x000fca0008400000 */
[----:B------:R-:W-:Y:S01]  /*ccb0*/  FMNMX R225, R247, R225, !PT ;  /* 0x000000e1f7e17209 */ /* 0x000fe20007800000 */
[----:B------:R-:W-:Y:S01]  /*ccc0*/  FMUL R247, R170, UR5 ;  /* 0x00000005aaf77c20 */ /* 0x000fe20008400000 */
[----:B0-----:R-:W-:Y:S01]  /*ccd0*/  FMNMX R221, R223, R221, !PT ;  /* 0x000000dddfdd7209 */ /* 0x001fe20007800000 */
[----:B------:R-:W-:-:S03]  /*cce0*/  FMUL R223, R171, UR5 ;  /* 0x00000005abdf7c20 */ /* 0x000fc60008400000 */
[----:B------:R-:W-:-:S04]  /*ccf0*/  FMNMX R225, R247, R225, !PT ;  /* 0x000000e1f7e17209 */ /* 0x000fc80007800000 */
[----:B------:R-:W-:Y:S01]  /*cd00*/  FMNMX R225, R223, R225, !PT ;  /* 0x000000e1dfe17209 */ /* 0x000fe20007800000 */
[----:B------:R-:W-:-:S05]  /*cd10*/  FMUL R223, R174, UR5 ;  /* 0x00000005aedf7c20 */ /* 0x000fca0008400000 */
[----:B------:R-:W-:Y:S02]  /*cd20*/  FMNMX R223, R223, R225, !PT ;  /* 0x000000e1dfdf7209 */ /* 0x000fe40007800000 */
[----:B----4-:R-:W-:-:S05]  /*cd30*/  FMNMX R221, R221, R8, !PT ;  /* 0x00000008dddd7209 */ /* 0x010fca0007800000 */
[----:B------:R-:W-:-:S04]  /*cd40*/  FFMA R152, R152, UR5, -R221 ;  /* 0x0000000598987c23 */ /* 0x000fc800080008dd */
[----:B------:R-:W-:-:S04]  /*cd50*/  FMUL R225, R152, 1.4426950216293334961 ;  /* 0x3fb8aa3b98e17820 */ /* 0x000fc80000400000 */
[----:B------:R-:W0:Y:S01]  /*cd60*/  MUFU.EX2 R2, R225 ;  /* 0x000000e100027308 */ /* 0x000e220000000800 */
[----:B------:R-:W-:Y:S01]  /*cd70*/  FMUL R152, R175, UR5 ;  /* 0x00000005af987c20 */ /* 0x000fe20008400000 */
[----:B------:R-:W-:-:S04]  /*cd80*/  FFMA R153, R153, UR5, -R221 ;  /* 0x0000000599997c23 */ /* 0x000fc800080008dd */
[----:B------:R-:W-:Y:S01]  /*cd90*/  FMNMX R152, R152, R223, !PT ;  /* 0x000000df98987209 */ /* 0x000fe20007800000 */
[----:B------:R-:W-:Y:S01]  /*cda0*/  FMUL R223, R153, 1.4426950216293334961 ;  /* 0x3fb8aa3b99df7820 */ /* 0x000fe20000400000 */
[----:B0-----:R0:W-:Y:S03]  /*cdb0*/  STL [R1+0xe4], R2 ;  /* 0x0000e40201007387 */ /* 0x0011e60000100800 */
[----:B0-----:R-:W0:Y:S01]  /*cdc0*/  MUFU.EX2 R2, R223 ;  /* 0x000000df00027308 */ /* 0x001e220000000800 */
[----:B------:R-:W-:-:S04]  /*cdd0*/  FFMA R156, R156, UR5, -R221 ;  /* 0x000000059c9c7c23 */ /* 0x000fc800080008dd */
[----:B------:R-:W-:Y:S01]  /*cde0*/  FMUL R156, R156, 1.4426950216293334961 ;  /* 0x3fb8aa3b9c9c7820 */ /* 0x000fe20000400000 */
[--C-:B------:R-:W-:Y:S01]  /*cdf0*/  FFMA R157, R157, UR5, -R221.reuse ;  /* 0x000000059d9d7c23 */ /* 0x100fe200080008dd */
[----:B0-----:R0:W-:Y:S02]  /*ce00*/  STL [R1+0xb8], R2 ;  /* 0x0000b80201007387 */ /* 0x0011e40000100800 */
[----:B0-----:R-:W0:Y:S01]  /*ce10*/  MUFU.EX2 R2, R156 ;  /* 0x0000009c00027308 */ /* 0x001e220000000800 */
[----:B------:R-:W-:Y:S01]  /*ce20*/  FMUL R157, R157, 1.4426950216293334961 ;  /* 0x3fb8aa3b9d9d7820 */ /* 0x000fe20000400000 */
[--C-:B------:R-:W-:Y:S01]  /*ce30*/  FFMA R160, R160, UR5, -R221.reuse ;  /* 0x00000005a0a07c23 */ /* 0x100fe200080008dd */
[----:B0-----:R0:W-:Y:S05]  /*ce40*/  STL [R1+0xa4], R2 ;  /* 0x0000a40201007387 */ /* 0x0011ea0000100800 */
        /* <DEDUP_REMOVED lines=26> */
[----:B------:R-:W-:Y:S01]  /*cff0*/  FFMA R173, R173, UR5, -R221 ;  /* 0x00000005adad7c23 */ /* 0x000fe200080008dd */
[----:B0-----:R0:W-:Y:S05]  /*d000*/  STL [R1+0x10], R2 ;  /* 0x0000100201007387 */ /* 0x0011ea0000100800 */
[----:B0-----:R-:W0:Y:S01]  /*d010*/  MUFU.EX2 R2, R172 ;  /* 0x000000ac00027308 */ /* 0x001e220000000800 */
[----:B------:R-:W-:Y:S01]  /*d020*/  FMUL R173, R173, 1.4426950216293334961 ;  /* 0x3fb8aa3badad7820 */ /* 0x000fe20000400000 */
[----:B------:R1:W-:Y:S04]  /*d030*/  STS.U16 [R0+UR4+0x11800], R233 ;  /* 0x011800e900007988 */ /* 0x0003e80008000404 */
[----:B0-----:R0:W-:Y:S04]  /*d040*/  STL [R1+0xc], R2 ;  /* 0x00000c0201007387 */ /* 0x0011e80000100800 */
[----:B-1----:R-:W4:Y:S01]  /*d050*/  LDL.LU R233, [R1+0x24] ;  /* 0x0000240001e97983 */ /* 0x002f220000300800 */
[----:B0-----:R-:W0:Y:S03]  /*d060*/  MUFU.EX2 R2, R173 ;  /* 0x000000ad00027308 */ /* 0x001e260000000800 */
[----:B------:R1:W-:Y:S04]  /*d070*/  STS.U16 [R0+UR4+0x14400], R241 ;  /* 0x014400f100007988 */ /* 0x0003e80008000404 */
[----:B------:R2:W-:Y:S04]  /*d080*/  STS.U16 [R0+UR4+0x10c00], R19 ;  /* 0x010c001300007988 */ /* 0x0005e80008000404 */
[----:B------:R3:W-:Y:S04]  /*d090*/  STS.U16 [R0+UR4+0x11000], R216 ;  /* 0x011000d800007988 */ /* 0x0007e80008000404 */
[----:B------:R3:W-:Y:S04]  /*d0a0*/  STS.U16 [R0+UR4+0x11400], R230 ;  /* 0x011400e600007988 */ /* 0x0007e80008000404 */
[----:B0-----:R-:W-:Y:S04]  /*d0b0*/  STL [R1+0x8], R2 ;  /* 0x0000080201007387 */ /* 0x001fe80000100800 */
[----:B-1----:R-:W4:Y:S04]  /*d0c0*/  LDL.LU R241, [R1+0x144] ;  /* 0x0001440001f17983 */ /* 0x002f280000300800 */
[----:B--2---:R-:W2:Y:S04]  /*d0d0*/  LDL.LU R19, [R1+0x50] ;  /* 0x0000500001137983 */ /* 0x004ea80000300800 */
[----:B---3--:R-:W3:Y:S04]  /*d0e0*/  LDL.LU R216, [R1+0x64] ;  /* 0x0000640001d87983 */ /* 0x008ee80000300800 */
[----:B------:R-:W3:Y:S01]  /*d0f0*/  LDL.LU R230, [R1+0x6c] ;  /* 0x00006c0001e67983 */ /* 0x000ee20000300800 */
        /* <DEDUP_REMOVED lines=25> */
[----:B----4-:R0:W-:Y:S04]  /*d290*/  STS.U16 [R0+UR4+0x14800], R233 ;  /* 0x014800e900007988 */ /* 0x0101e80008000404 */
[----:B0-----:R-:W4:Y:S04]  /*d2a0*/  LDL.LU R233, [R1+0x70] ;  /* 0x0000700001e97983 */ /* 0x001f280000300800 */
[----:B------:R-:W4:Y:S04]  /*d2b0*/  LDL.LU R20, [R1+0xc0] ;  /* 0x0000c00001147983 */ /* 0x000f280000300800 */
[----:B------:R-:W4:Y:S04]  /*d2c0*/  LDL.LU R9, [R1+0xa8] ;  /* 0x0000a80001097983 */ /* 0x000f280000300800 */
[----:B--2---:R-:W-:Y:S04]  /*d2d0*/  STS.U16 [R23+UR4+0x10100], R19 ;  /* 0x0101001317007988 */ /* 0x004fe80008000404 */
[----:B---3--:R-:W-:Y:S04]  /*d2e0*/  STS.U16 [R23+UR4+0x10500], R216 ;  /* 0x010500d817007988 */ /* 0x008fe80008000404 */
[----:B------:R0:W-:Y:S04]  /*d2f0*/  STS.U16 [R23+UR4+0x10900], R230 ;  /* 0x010900e617007988 */ /* 0x0001e80008000404 */
[----:B0-----:R-:W2:Y:S04]  /*d300*/  LDL.LU R230, [R1+0x94] ;  /* 0x0000940001e67983 */ /* 0x001ea80000300800 */
[----:B------:R-:W3:Y:S04]  /*d310*/  LDL.LU R252, [R1+0xe0] ;  /* 0x0000e00001fc7983 */ /* 0x000ee80000300800 */
[----:B------:R-:W3:Y:S04]  /*d320*/  LDL.LU R244, [R1+0xdc] ;  /* 0x0000dc0001f47983 */ /* 0x000ee80000300800 */
[----:B------:R-:W3:Y:S04]  /*d330*/  LDL.LU R236, [R1+0xd8] ;  /* 0x0000d80001ec7983 */ /* 0x000ee80000300800 */
[----:B------:R-:W3:Y:S04]  /*d340*/  LDL.LU R228, [R1+0xcc] ;  /* 0x0000cc0001e47983 */ /* 0x000ee80000300800 */
[----:B------:R-:W3:Y:S04]  /*d350*/  LDL.LU R231, [R1+0xc8] ;  /* 0x0000c80001e77983 */ /* 0x000ee80000300800 */
[----:B------:R-:W3:Y:S04]  /*d360*/  LDL.LU R235, [R1+0xb4] ;  /* 0x0000b40001eb7983 */ /* 0x000ee80000300800 */
[----:B------:R-:W3:Y:S01]  /*d370*/  LDL.LU R237, [R1+0xa0] ;  /* 0x0000a00001ed7983 */ /* 0x000ee20000300800 */
[----:B------:R-:W-:-:S03]  /*d380*/  FADD R172, -R221, R8 ;  /* 0x00000008ddac7221 */ /* 0x000fc60000000100 */
[----:B------:R-:W3:Y:S04]  /*d390*/  LDL.LU R239, [R1+0x88] ;  /* 0x0000880001ef7983 */ /* 0x000ee80000300800 */
[----:B------:R-:W3:Y:S04]  /*d3a0*/  LDL.LU R243, [R1+0x84] ;  /* 0x0000840001f37983 */ /* 0x000ee80000300800 */
[----:B------:R-:W3:Y:S04]  /*d3b0*/  LDL.LU R245, [R1+0x74] ;  /* 0x0000740001f57983 */ /* 0x000ee80000300800 */
[----:B------:R-:W3:Y:S04]  /*d3c0*/  LDL.LU R18, [R1+0x60] ;  /* 0x0000600001127983 */ /* 0x000ee80000300800 */
[----:B------:R-:W3:Y:S04]  /*d3d0*/  LDL.LU R8, [R1+0x58] ;  /* 0x0000580001087983 */ /* 0x000ee80000300800 */
[----:B------:R-:W3:Y:S04]  /*d3e0*/  LDL.LU R19, [R1+0x48] ;  /* 0x0000480001137983 */ /* 0x000ee80000300800 */
[----:B------:R-:W3:Y:S04]  /*d3f0*/  LDL.LU R216, [R1+0x3c] ;  /* 0x00003c0001d87983 */ /* 0x000ee80000300800 */
[----:B----4-:R0:W-:Y:S04]  /*d400*/  STS.U16 [R23+UR4+0x10d00], R233 ;  /* 0x010d00e917007988 */ /* 0x0101e80008000404 */
[----:B0-----:R-:W4:Y:S04]  /*d410*/  LDL.LU R233, [R1+0x30] ;  /* 0x0000300001e97983 */ /* 0x001f280000300800 */
[----:B------:R0:W-:Y:S04]  /*d420*/  STS.U16 [R23+UR4+0x11100], R20 ;  /* 0x0111001417007988 */ /* 0x0001e80008000404 */
[----:B------:R1:W-:Y:S04]  /*d430*/  STS.U16 [R23+UR4+0x11500], R9 ;  /* 0x0115000917007988 */ /* 0x0003e80008000404 */
[----:B0-----:R-:W4:Y:S04]  /*d440*/  LDL.LU R20, [R1+0x6b0] ;  /* 0x0006b00001147983 */ /* 0x001f280000300800 */
[----:B-1----:R-:W4:Y:S04]  /*d450*/  LDL.LU R9, [R1+0x6ac] ;  /* 0x0006ac0001097983 */ /* 0x002f280000300800 */
[----:B--2---:R0:W-:Y:S04]  /*d460*/  STS.U16 [R23+UR4+0x11900], R230 ;  /* 0x011900e617007988 */ /* 0x0041e80008000404 */
[----:B0-----:R-:W2:Y:S04]  /*d470*/  LDL.LU R230, [R1+0x6a8] ;  /* 0x0006a80001e67983 */ /* 0x001ea80000300800 */
[----:B---3--:R-:W-:Y:S04]  /*d480*/  STS.U16 [R23+UR4+0x11d00], R252 ;  /* 0x011d00fc17007988 */ /* 0x008fe80008000404 */
        /* <DEDUP_REMOVED lines=10> */
[----:B------:R1:W-:Y:S04]  /*d530*/  STS.U16 [R23+UR4+0x14900], R8 ;  /* 0x0149000817007988 */ /* 0x0003e80008000404 */
[----:B------:R3:W-:Y:S04]  /*d540*/  STS.U16 [R23+UR4+0x14d00], R19 ;  /* 0x014d001317007988 */ /* 0x0007e80008000404 */
[----:B0-----:R-:W2:Y:S04]  /*d550*/  LDL.LU R18, [R1+0x108] ;  /* 0x0001080001127983 */ /* 0x001ea80000300800 */
[----:B-1----:R-:W2:Y:S04]  /*d560*/  LDL.LU R8, [R1+0x120] ;  /* 0x0001200001087983 */ /* 0x002ea80000300800 */
[----:B------:R0:W-:Y:S04]  /*d570*/  STS.U16 [R23+UR4+0x15100], R216 ;  /* 0x015100d817007988 */ /* 0x0001e80008000404 */
[----:B---3--:R-:W3:Y:S04]  /*d580*/  LDL.LU R19, [R1+0x11c] ;  /* 0x00011c0001137983 */ /* 0x008ee80000300800 */
[----:B0-----:R-:W3:Y:S04]  /*d590*/  LDL.LU R216, [R1+0xf8] ;  /* 0x0000f80001d87983 */ /* 0x001ee80000300800 */
[----:B----4-:R0:W-:Y:S04]  /*d5a0*/  STS.U16 [R23+UR4+0x15500], R233 ;  /* 0x015500e917007988 */ /* 0x0101e80008000404 */
[----:B0-----:R-:W4:Y:S04]  /*d5b0*/  LDL.LU R233, [R1+0x124] ;  /* 0x0001240001e97983 */ /* 0x001f280000300800 */
[----:B------:R-:W4:Y:S04]  /*d5c0*/  LDL.LU R252, [R1+0xbc] ;  /* 0x0000bc0001fc7983 */ /* 0x000f280000300800 */
        /* <DEDUP_REMOVED lines=8> */
[----:B--2---:R0:W-:Y:S04]  /*d650*/  STS.U16 [R23+UR4+0x15900], R230 ;  /* 0x015900e617007988 */ /* 0x0041e80008000404 */
[----:B------:R-:W2:Y:S04]  /*d660*/  LDL.LU R245, [R1+0x20] ;  /* 0x0000200001f57983 */ /* 0x000ea80000300800 */
[----:B------:R-:W-:Y:S04]  /*d670*/  STS.U16 [R23+UR4+0x15d00], R9 ;  /* 0x015d000917007988 */ /* 0x000fe80008000404 */
[----:B0-----:R-:W2:Y:S04]  /*d680*/  LDL.LU R230, [R1+0xd0] ;  /* 0x0000d00001e67983 */ /* 0x001ea80000300800 */
[----:B------:R0:W-:Y:S04]  /*d690*/  STS.U16 [R23+UR4+0x16100], R20 ;  /* 0x0161001417007988 */ /* 0x0001e80008000404 */
[----:B------:R1:W-:Y:S04]  /*d6a0*/  STS.U16 [R23+UR4+0x16500], R7 ;  /* 0x0165000717007988 */ /* 0x0003e80008000404 */
[----:B0-----:R-:W2:Y:S04]  /*d6b0*/  LDL.LU R20, [R1+0xe8] ;  /* 0x0000e80001147983 */ /* 0x001ea80000300800 */
[----:B-1----:R-:W3:Y:S04]  /*d6c0*/  LDL.LU R7, [R1+0xfc] ;  /* 0x0000fc0001077983 */ /* 0x002ee80000300800 */
[----:B------:R0:W-:Y:S04]  /*d6d0*/  STS.U16 [R23+UR4+0x16900], R10 ;  /* 0x0169000a17007988 */ /* 0x0001e80008000404 */
[----:B------:R-:W-:Y:S04]  /*d6e0*/  STS.U16 [R23+UR4+0x16d00], R6 ;  /* 0x016d000617007988 */ /* 0x000fe80008000404 */
[----:B------:R1:W-:Y:S04]  /*d6f0*/  STS.U16 [R23+UR4+0x17100], R229 ;  /* 0x017100e517007988 */ /* 0x0003e80008000404 */
[----:B0-----:R-:W2:Y:S04]  /*d700*/  LDL.LU R10, [R1+0x10c] ;  /* 0x00010c00010a7983 */ /* 0x001ea80000300800 */
[----:B------:R0:W-:Y:S04]  /*d710*/  STS.U16 [R23+UR4+0x17500], R238 ;  /* 0x017500ee17007988 */ /* 0x0001e80008000404 */
[----:B-1----:R-:W2:Y:S04]  /*d720*/  LDL.LU R229, [R1+0xf0] ;  /* 0x0000f00001e57983 */ /* 0x002ea80000300800 */
[----:B------:R1:W-:Y:S04]  /*d730*/  STS.U16 [R23+UR4+0x17900], R246 ;  /* 0x017900f617007988 */ /* 0x0003e80008000404 */
[----:B0-----:R-:W2:Y:S04]  /*d740*/  LDL.LU R238, [R1+0x100] ;  /* 0x0001000001ee7983 */ /* 0x001ea80000300800 */
[----:B-1----:R-:W2:Y:S04]  /*d750*/  LDL.LU R246, [R1+0x110] ;  /* 0x0001100001f67983 */ /* 0x002ea80000300800 */
[----:B------:R0:W-:Y:S02]  /*d760*/  STS.U16 [R23+UR4+0x17d00], R220 ;  /* 0x017d00dc17007988 */ /* 0x0001e40008000404 */
[----:B0-----:R-:W-:-:S02]  /*d770*/  LOP3.LUT R220, R0, 0x40, RZ, 0x3c, !PT ;  /* 0x0000004000dc7812 */ /* 0x001fc400078e3cff */
[----:B------:R-:W2:Y:S04]  /*d780*/  LDL.LU R23, [R1+0x6a4] ;  /* 0x0006a40001177983 */ /* 0x000ea80000300800 */
[----:B------:R0:W-:Y:S04]  /*d790*/  STS.U16 [R220+UR4+0x10200], R18 ;  /* 0x01020012dc007988 */ /* 0x0001e80008000404 */
[----:B0-----:R-:W2:Y:S04]  /*d7a0*/  LDL.LU R18, [R1+0x6a0] ;  /* 0x0006a00001127983 */ /* 0x001ea80000300800 */
[----:B---3--:R-:W-:Y:S04]  /*d7b0*/  STS.U16 [R220+UR4+0x10600], R7 ;  /* 0x01060007dc007988 */ /* 0x008fe80008000404 */
[----:B------:R0:W-:Y:S04]  /*d7c0*/  STS.U16 [R220+UR4+0x10a00], R8 ;  /* 0x010a0008dc007988 */ /* 0x0001e80008000404 */
[----:B------:R1:W-:Y:S04]  /*d7d0*/  STS.U16 [R220+UR4+0x10e00], R19 ;  /* 0x010e0013dc007988 */ /* 0x0003e80008000404 */
[----:B------:R3:W-:Y:S04]  /*d7e0*/  STS.U16 [R220+UR4+0x11200], R216 ;  /* 0x011200d8dc007988 */ /* 0x0007e80008000404 */
[----:B0-----:R-:W2:Y:S04]  /*d7f0*/  LDL.LU R8, [R1+0x69c] ;  /* 0x00069c0001087983 */ /* 0x001ea80000300800 */
[----:B-1----:R-:W2:Y:S04]  /*d800*/  LDL.LU R19, [R1+0x698] ;  /* 0x0006980001137983 */ /* 0x002ea80000300800 */
[----:B---3--:R-:W3:Y:S04]  /*d810*/  LDL.LU R216, [R1+0x694] ;  /* 0x0006940001d87983 */ /* 0x008ee80000300800 */
[----:B----4-:R0:W-:Y:S04]  /*d820*/  STS.U16 [R220+UR4+0x11600], R233 ;  /* 0x011600e9dc007988 */ /* 0x0101e80008000404 */
[----:B--2---:R1:W-:Y:S04]  /*d830*/  STS.U16 [R220+UR4+0x11a00], R246 ;  /* 0x011a00f6dc007988 */ /* 0x0043e80008000404 */
[----:B------:R-:W-:Y:S04]  /*d840*/  STS.U16 [R220+UR4+0x11e00], R10 ;  /* 0x011e000adc007988 */ /* 0x000fe80008000404 */
[----:B------:R2:W-:Y:S04]  /*d850*/  STS.U16 [R220+UR4+0x12200], R238 ;  /* 0x012200eedc007988 */ /* 0x0005e80008000404 */
[----:B------:R4:W-:Y:S04]  /*d860*/  STS.U16 [R220+UR4+0x12600], R229 ;  /* 0x012600e5dc007988 */ /* 0x0009e80008000404 */
[----:B------:R-:W-:Y:S04]  /*d870*/  STS.U16 [R220+UR4+0x12a00], R20 ;  /* 0x012a0014dc007988 */ /* 0x000fe80008000404 */
[----:B------:R4:W-:Y:S04]  /*d880*/  STS.U16 [R220+UR4+0x12e00], R230 ;  /* 0x012e00e6dc007988 */ /* 0x0009e80008000404 */
[----:B------:R4:W-:Y:S04]  /*d890*/  STS.U16 [R220+UR4+0x13200], R252 ;  /* 0x013200fcdc007988 */ /* 0x0009e80008000404 */
[----:B------:R4:W-:Y:S04]  /*d8a0*/  STS.U16 [R220+UR4+0x13600], R244 ;  /* 0x013600f4dc007988 */ /* 0x0009e80008000404 */
[----:B------:R4:W-:Y:S04]  /*d8b0*/  STS.U16 [R220+UR4+0x13a00], R236 ;  /* 0x013a00ecdc007988 */ /* 0x0009e80008000404 */
[----:B0-----:R-:W3:Y:S04]  /*d8c0*/  LDL.LU R233, [R1+0x690] ;  /* 0x0006900001e97983 */ /* 0x001ee80000300800 */
[----:B------:R0:W-:Y:S04]  /*d8d0*/  STS.U16 [R220+UR4+0x13e00], R228 ;  /* 0x013e00e4dc007988 */ /* 0x0001e80008000404 */
[----:B------:R0:W-:Y:S04]  /*d8e0*/  STS.U16 [R220+UR4+0x14200], R231 ;  /* 0x014200e7dc007988 */ /* 0x0001e80008000404 */
[----:B-1----:R-:W3:Y:S04]  /*d8f0*/  LDL.LU R246, [R1+0x118] ;  /* 0x0001180001f67983 */ /* 0x002ee80000300800 */
[----:B------:R1:W-:Y:S04]  /*d900*/  STS.U16 [R220+UR4+0x14600], R235 ;  /* 0x014600ebdc007988 */ /* 0x0003e80008000404 */
[----:B--2---:R-:W2:Y:S04]  /*d910*/  LDL.LU R238, [R1+0x104] ;  /* 0x0001040001ee7983 */ /* 0x004ea80000300800 */
[----:B------:R1:W-:Y:S04]  /*d920*/  STS.U16 [R220+UR4+0x14a00], R237 ;  /* 0x014a00eddc007988 */ /* 0x0003e80008000404 */
[----:B----4-:R-:W4:Y:S04]  /*d930*/  LDL.LU R229, [R1+0xf4] ;  /* 0x0000f40001e57983 */ /* 0x010f280000300800 */
[----:B------:R1:W-:Y:S04]  /*d940*/  STS.U16 [R220+UR4+0x14e00], R239 ;  /* 0x014e00efdc007988 */ /* 0x0003e80008000404 */
[----:B------:R-:W4:Y:S04]  /*d950*/  LDL.LU R230, [R1+0xec] ;  /* 0x0000ec0001e67983 */ /* 0x000f280000300800 */
[----:B------:R1:W-:Y:S04]  /*d960*/  STS.U16 [R220+UR4+0x15200], R243 ;  /* 0x015200f3dc007988 */ /* 0x0003e80008000404 */
[----:B------:R-:W4:Y:S04]  /*d970*/  LDL.LU R252, [R1+0xd4] ;  /* 0x0000d40001fc7983 */ /* 0x000f280000300800 */
[----:B------:R1:W-:Y:S04]  /*d980*/  STS.U16 [R220+UR4+0x15600], R245 ;  /* 0x015600f5dc007988 */ /* 0x0003e80008000404 */
[----:B------:R-:W4:Y:S04]  /*d990*/  LDL.LU R244, [R1+0xc4] ;  /* 0x0000c40001f47983 */ /* 0x000f280000300800 */
[----:B------:R-:W4:Y:S04]  /*d9a0*/  LDL.LU R236, [R1+0xb0] ;  /* 0x0000b00001ec7983 */ /* 0x000f280000300800 */
[----:B0-----:R-:W4:Y:S04]  /*d9b0*/  LDL.LU R228, [R1+0x98] ;  /* 0x0000980001e47983 */ /* 0x001f280000300800 */
[----:B------:R-:W4:Y:S04]  /*d9c0*/  LDL.LU R231, [R1+0x8c] ;  /* 0x00008c0001e77983 */ /* 0x000f280000300800 */
[----:B-1----:R-:W4:Y:S04]  /*d9d0*/  LDL.LU R235, [R1+0x78] ;  /* 0x0000780001eb7983 */ /* 0x002f280000300800 */
[----:B------:R-:W4:Y:S04]  /*d9e0*/  LDL.LU R237, [R1+0x5c] ;  /* 0x00005c0001ed7983 */ /* 0x000f280000300800 */
[----:B------:R-:W4:Y:S04]  /*d9f0*/  LDL.LU R239, [R1+0x4c] ;  /* 0x00004c0001ef7983 */ /* 0x000f280000300800 */
[----:B------:R-:W4:Y:S04]  /*da00*/  LDL.LU R243, [R1+0x40] ;  /* 0x0000400001f37983 */ /* 0x000f280000300800 */
[----:B------:R-:W4:Y:S01]  /*da10*/  LDL.LU R245, [R1+0x34] ;  /* 0x0000340001f57983 */ /* 0x000f220000300800 */
[----:B------:R-:W-:-:S03]  /*da20*/  FMUL R153, R178, UR5 ;  /* 0x00000005b2997c20 */ /* 0x000fc60008400000 */
[----:B---3--:R0:W-:Y:S04]  /*da30*/  STS.U16 [R220+UR4+0x15a00], R216 ;  /* 0x015a00d8dc007988 */ /* 0x0081e80008000404 */
[----:B------:R-:W-:Y:S04]  /*da40*/  STS.U16 [R220+UR4+0x15e00], R8 ;  /* 0x015e0008dc007988 */ /* 0x000fe80008000404 */
[----:B------:R1:W-:Y:S04]  /*da50*/  STS.U16 [R220+UR4+0x16200], R23 ;  /* 0x01620017dc007988 */ /* 0x0003e80008000404 */
[----:B------:R-:W-:Y:S04]  /*da60*/  STS.U16 [R220+UR4+0x16600], R22 ;  /* 0x01660016dc007988 */ /* 0x000fe80008000404 */
[----:B------:R3:W-:Y:S04]  /*da70*/  STS.U16 [R220+UR4+0x16a00], R21 ;  /* 0x016a0015dc007988 */ /* 0x0007e80008000404 */
[----:B0-----:R-:W2:Y:S04]  /*da80*/  LDL.LU R216, [R1+0x128] ;  /* 0x0001280001d87983 */ /* 0x001ea80000300800 */
[----:B-1----:R-:W4:Y:S01]  /*da90*/  LDL.LU R23, [R1+0x130] ;  /* 0x0001300001177983 */ /* 0x002f220000300800 */
[----:B---3--:R-:W-:-:S03]  /*daa0*/  LOP3.LUT R21, R0, 0x40, RZ, 0x3c, !PT ;  /* 0x0000004000157812 */ /* 0x008fc600078e3cff */
[----:B------:R-:W3:Y:S04]  /*dab0*/  LDL.LU R22, [R1+0x13c] ;  /* 0x00013c0001167983 */ /* 0x000ee80000300800 */
[----:B------:R0:W-:Y:S04]  /*dac0*/  STS.U16 [R21+UR4+0x16e00], R226 ;  /* 0x016e00e215007988 */ /* 0x0001e80008000404 */
[----:B------:R1:W-:Y:S04]  /*dad0*/  STS.U16 [R21+UR4+0x17200], R232 ;  /* 0x017200e815007988 */ /* 0x0003e80008000404 */
[----:B------:R1:W-:Y:S04]  /*dae0*/  STS.U16 [R21+UR4+0x17600], R240 ;  /* 0x017600f015007988 */ /* 0x0003e80008000404 */
[----:B0-----:R-:W2:Y:S04]  /*daf0*/  LDL.LU R226, [R1+0x140] ;  /* 0x0001400001e27983 */ /* 0x001ea80000300800 */
[----:B-1----:R-:W4:Y:S04]  /*db00*/  LDL.LU R232, [R1+0x12c] ;  /* 0x00012c0001e87983 */ /* 0x002f280000300800 */
[----:B------:R-:W3:Y:S04]  /*db10*/  LDL.LU R240, [R1+0x134] ;  /* 0x0001340001f07983 */ /* 0x000ee80000300800 */
[----:B------:R0:W-:Y:S04]  /*db20*/  STS.U16 [R21+UR4+0x17a00], R248 ;  /* 0x017a00f815007988 */ /* 0x0001e80008000404 */
[----:B0-----:R-:W2:Y:S01]  /*db30*/  LDL.LU R248, [R1+0x138] ;  /* 0x0001380001f87983 */ /* 0x001ea20000300800 */
        /* <DEDUP_REMOVED lines=35> */
[----:B------:R-:W-:Y:S01]  /*dd70*/  FMUL R153, R214, UR5 ;  /* 0x00000005d6997c20 */ /* 0x000fe20008400000 */
[----:B------:R-:W-:-:S04]  /*dd80*/  FMUL R157, R215, UR5 ;  /* 0x00000005d79d7c20 */ /* 0x000fc80008400000 */
[----:B------:R-:W-:-:S04]  /*dd90*/  FMNMX R152, R153, R152, !PT ;  /* 0x0000009899987209 */ /* 0x000fc80007800000 */
[----:B------:R-:W-:-:S05]  /*dda0*/  FMNMX R157, R157, R152, !PT ;  /* 0x000000989d9d7209 */ /* 0x000fca0007800000 */
[----:B------:R-:W0:Y:S01]  /*ddb0*/  SHFL.BFLY PT, R160, R157, 0x2, 0x1f ;  /* 0x0c401f009da07f89 */ /* 0x000e2200000e0000 */
[----:B------:R-:W-:-:S03]  /*ddc0*/  LOP3.LUT R220, R0, 0x60, RZ, 0x3c, !PT ;  /* 0x0000006000dc7812 */ /* 0x000fc600078e3cff */
[----:B------:R-:W-:Y:S01]  /*ddd0*/  STS.U16 [R21+UR4+0x17e00], R222 ;  /* 0x017e00de15007988 */ /* 0x000fe20008000404 */
[----:B0-----:R-:W-:-:S05]  /*dde0*/  FMNMX R165, R157, R160, !PT ;  /* 0x000000a09da57209 */ /* 0x001fca0007800000 */
[----:B------:R-:W0:Y:S02]  /*ddf0*/  SHFL.BFLY PT, R169, R165, 0x1, 0x1f ;  /* 0x0c201f00a5a97f89 */ /* 0x000e2400000e0000 */
[----:B0-----:R-:W-:-:S04]  /*de00*/  FMNMX R165, R165, R169, !PT ;  /* 0x000000a9a5a57209 */ /* 0x001fc80007800000 */
[----:B------:R-:W-:Y:S01]  /*de10*/  FMNMX R165, R165, R241, !PT ;  /* 0x000000f1a5a57209 */ /* 0x000fe20007800000 */
[----:B--2---:R-:W-:Y:S04]  /*de20*/  STS.U16 [R220+UR4+0x10300], R248 ;  /* 0x010300f8dc007988 */ /* 0x004fe80008000404 */
[----:B---3--:R-:W-:Y:S04]  /*de30*/  STS.U16 [R220+UR4+0x10700], R240 ;  /* 0x010700f0dc007988 */ /* 0x008fe80008000404 */
[----:B----4-:R-:W-:Y:S04]  /*de40*/  STS.U16 [R220+UR4+0x10b00], R232 ;  /* 0x010b00e8dc007988 */ /* 0x010fe80008000404 */
        /* <DEDUP_REMOVED lines=16> */
[----:B0-----:R-:W4:Y:S04]  /*df50*/  LDL.LU R230, [R1+0xb8] ;  /* 0x0000b80001e67983 */ /* 0x001f280000300800 */
[----:B------:R-:W-:Y:S04]  /*df60*/  STS.U16 [R220+UR4+0x14f00], R243 ;  /* 0x014f00f3dc007988 */ /* 0x000fe80008000404 */
[----:B-1----:R-:W4:Y:S04]  /*df70*/  LDL.LU R252, [R1+0xe4] ;  /* 0x0000e40001fc7983 */ /* 0x002f280000300800 */
[----:B------:R-:W-:Y:S04]  /*df80*/  STS.U16 [R220+UR4+0x15300], R245 ;  /* 0x015300f5dc007988 */ /* 0x000fe80008000404 */
[----:B--2---:R-:W2:Y:S04]  /*df90*/  LDL.LU R244, [R1+0xa4] ;  /* 0x0000a40001f47983 */ /* 0x004ea80000300800 */
[----:B------:R-:W-:Y:S04]  /*dfa0*/  STS.U16 [R220+UR4+0x15700], R233 ;  /* 0x015700e9dc007988 */ /* 0x000fe80008000404 */
[----:B---3--:R-:W2:Y:S04]  /*dfb0*/  LDL.LU R236, [R1+0x80] ;  /* 0x0000800001ec7983 */ /* 0x008ea80000300800 */
[----:B------:R-:W-:Y:S04]  /*dfc0*/  STS.U16 [R220+UR4+0x15b00], R19 ;  /* 0x015b0013dc007988 */ /* 0x000fe80008000404 */
[----:B----4-:R-:W3:Y:S04]  /*dfd0*/  LDL.LU R228, [R1+0x2c] ;  /* 0x00002c0001e47983 */ /* 0x010ee80000300800 */
[----:B------:R-:W-:Y:S04]  /*dfe0*/  STS.U16 [R220+UR4+0x15f00], R18 ;  /* 0x015f0012dc007988 */ /* 0x000fe80008000404 */
[----:B------:R-:W3:Y:S04]  /*dff0*/  LDL.LU R231, [R1+0x28] ;  /* 0x0000280001e77983 */ /* 0x000ee80000300800 */
[----:B------:R-:W-:Y:S04]  /*e000*/  STS.U16 [R220+UR4+0x16300], R16 ;  /* 0x01630010dc007988 */ /* 0x000fe80008000404 */
[----:B------:R-:W4:Y:S04]  /*e010*/  LDL.LU R235, [R1+0x1c] ;  /* 0x00001c0001eb7983 */ /* 0x000f280000300800 */
[----:B------:R0:W-:Y:S04]  /*e020*/  STS.U16 [R220+UR4+0x16700], R17 ;  /* 0x01670011dc007988 */ /* 0x0001e80008000404 */
[----:B------:R-:W4:Y:S04]  /*e030*/  LDL.LU R237, [R1+0x18] ;  /* 0x0000180001ed7983 */ /* 0x000f280000300800 */
[----:B------:R-:W4:Y:S01]  /*e040*/  LDL.LU R239, [R1+0x14] ;  /* 0x0000140001ef7983 */ /* 0x000f220000300800 */
[----:B0-----:R-:W-:-:S03]  /*e050*/  FADD R17, -R165, R241 ;  /* 0x000000f1a5117221 */ /* 0x001fc60000000100 */
[----:B------:R-:W4:Y:S04]  /*e060*/  LDL.LU R241, [R1+0x10] ;  /* 0x0000100001f17983 */ /* 0x000f280000300800 */
[----:B------:R-:W4:Y:S04]  /*e070*/  LDL.LU R243, [R1+0xc] ;  /* 0x00000c0001f37983 */ /* 0x000f280000300800 */
[----:B------:R-:W4:Y:S04]  /*e080*/  LDL.LU R245, [R1+0x8] ;  /* 0x0000080001f57983 */ /* 0x000f280000300800 */
[----:B------:R0:W-:Y:S04]  /*e090*/  STS.U16 [R220+UR4+0x16b00], R11 ;  /* 0x016b000bdc007988 */ /* 0x0001e80008000404 */
[----:B------:R-:W-:Y:S04]  /*e0a0*/  STS.U16 [R220+UR4+0x16f00], R227 ;  /* 0x016f00e3dc007988 */ /* 0x000fe80008000404 */
[----:B------:R-:W-:Y:S04]  /*e0b0*/  STS.U16 [R220+UR4+0x17300], R234 ;  /* 0x017300eadc007988 */ /* 0x000fe80008000404 */
[----:B------:R-:W-:Y:S04]  /*e0c0*/  STS.U16 [R220+UR4+0x17700], R242 ;  /* 0x017700f2dc007988 */ /* 0x000fe80008000404 */
[----:B------:R-:W-:Y:S04]  /*e0d0*/  STS.U16 [R220+UR4+0x17b00], R250 ;  /* 0x017b00fadc007988 */ /* 0x000fe80008000404 */
[----:B------:R-:W-:Y:S01]  /*e0e0*/  STS.U16 [R220+UR4+0x17f00], R224 ;  /* 0x017f00e0dc007988 */ /* 0x000fe20008000404 */
[----:B------:R-:W-:Y:S01]  /*e0f0*/  FMUL R172, R172, 1.4426950216293334961 ;  /* 0x3fb8aa3bacac7820 */ /* 0x000fe20000400000 */
[----:B------:R1:W-:Y:S06]  /*e100*/  MEMBAR.ALL.CTA ;  /* 0x0000000000007992 */ /* 0x0003ec0000008000 */
[----:B-1----:R-:W1:Y:S01]  /*e110*/  FENCE.VIEW.ASYNC.S ;  /* 0x00000000000073c6 */ /* 0x002e620000000000 */
[----:B------:R-:W-:-:S02]  /*e120*/  FFMA R173, R154, UR5, -R165 ;  /* 0x000000059aad7c23 */ /* 0x000fc400080008a5 */
[----:B------:R0:W1:Y:S02]  /*e130*/  MUFU.EX2 R154, R172 ;  /* 0x000000ac009a7308 */ /* 0x0000640000000800 */
[----:B------:R-:W-:Y:S01]  /*e140*/  FMUL R173, R173, 1.4426950216293334961 ;  /* 0x3fb8aa3badad7820 */ /* 0x000fe20000400000 */
[----:B0-----:R-:W-:-:S05]  /*e150*/  FFMA R172, R155, UR5, -R165 ;  /* 0x000000059bac7c23 */ /* 0x001fca00080008a5 */
[----:B------:R0:W-:Y:S01]  /*e160*/  MUFU.EX2 R155, R173 ;  /* 0x000000ad009b7308 */ /* 0x0001e20000000800 */
[----:B------:R-:W-:Y:S01]  /*e170*/  FMUL R172, R172, 1.4426950216293334961 ;  /* 0x3fb8aa3bacac7820 */ /* 0x000fe20000400000 */
[--C-:B------:R-:W-:Y:S01]  /*e180*/  FFMA R159, R159, UR5, -R165.reuse ;  /* 0x000000059f9f7c23 */ /* 0x100fe200080008a5 */
[--C-:B------:R-:W-:Y:S01]  /*e190*/  FFMA R162, R162, UR5, -R165.reuse ;  /* 0x00000005a2a27c23 */ /* 0x100fe200080008a5 */
[--C-:B------:R-:W-:Y:S01]  /*e1a0*/  FFMA R163, R163, UR5, -R165.reuse ;  /* 0x00000005a3a37c23 */ /* 0x100fe200080008a5 */
[--C-:B0-----:R-:W-:Y:S01]  /*e1b0*/  FFMA R173, R158, UR5, -R165.reuse ;  /* 0x000000059ead7c23 */ /* 0x101fe200080008a5 */
[--C-:B------:R-:W-:Y:S02]  /*e1c0*/  FFMA R166, R166, UR5, -R165.reuse ;  /* 0x00000005a6a67c23 */ /* 0x100fe400080008a5 */
[----:B------:R0:W-:Y:S01]  /*e1d0*/  MUFU.EX2 R158, R172 ;  /* 0x000000ac009e7308 */ /* 0x0001e20000000800 */
[--C-:B------:R-:W-:Y:S01]  /*e1e0*/  FFMA R167, R167, UR5, -R165.reuse ;  /* 0x00000005a7a77c23 */ /* 0x100fe200080008a5 */
[----:B------:R-:W-:Y:S01]  /*e1f0*/  FMUL R5, R173, 1.4426950216293334961 ;  /* 0x3fb8aa3bad057820 */ /* 0x000fe20000400000 */
[--C-:B------:R-:W-:Y:S01]  /*e200*/  FFMA R170, R170, UR5, -R165.reuse ;  /* 0x00000005aaaa7c23 */ /* 0x100fe200080008a5 */
[--C-:B------:R-:W-:Y:S01]  /*e210*/  FFMA R171, R171, UR5, -R165.reuse ;  /* 0x00000005abab7c23 */ /* 0x100fe200080008a5 */
[----:B------:R-:W-:Y:S01]  /*e220*/  FFMA R210, R210, UR5, -R165 ;  /* 0x00000005d2d27c23 */ /* 0x000fe200080008a5 */
[--C-:B------:R-:W-:Y:S01]  /*e230*/  FFMA R223, R196, UR5, -R221.reuse ;  /* 0x00000005c4df7c23 */ /* 0x100fe200080008dd */
        /* <DEDUP_REMOVED lines=17> */
[--C-:B0-----:R-:W-:Y:S01]  /*e350*/  FFMA R172, R206, UR5, -R165.reuse ;  /* 0x00000005ceac7c23 */ /* 0x101fe200080008a5 */
        /* <DEDUP_REMOVED lines=13> */
[----:B------:R-:W-:Y:S01]  /*e430*/  FMUL R12, R159, 1.4426950216293334961 ;  /* 0x3fb8aa3b9f0c7820 */ /* 0x000fe20000400000 */
[----:B------:R-:W-:Y:S01]  /*e440*/  FMUL R13, R162, 1.4426950216293334961 ;  /* 0x3fb8aa3ba20d7820 */ /* 0x000fe20000400000 */
[----:B------:R-:W-:Y:S01]  /*e450*/  FMUL R14, R163, 1.4426950216293334961 ;  /* 0x3fb8aa3ba30e7820 */ /* 0x000fe20000400000 */
        /* <DEDUP_REMOVED lines=56> */
[----:B------:R-:W0:Y:S08]  /*e7e0*/  MUFU.EX2 R11, R11 ;  /* 0x0000000b000b7308 */ /* 0x000e300000000800 */
[----:B------:R-:W-:Y:S08]  /*e7f0*/  MUFU.EX2 R2, R176 ;  /* 0x000000b000027308 */ /* 0x000ff00000000800 */
        /* <DEDUP_REMOVED lines=20> */
[----:B------:R-:W3:Y:S08]  /*e940*/  MUFU.EX2 R12, R12 ;  /* 0x0000000c000c7308 */ /* 0x000ef00000000800 */
[----:B------:R-:W-:Y:S08]  /*e950*/  MUFU.EX2 R13, R13 ;  /* 0x0000000d000d7308 */ /* 0x000ff00000000800 */
[----:B------:R-:W4:Y:S08]  /*e960*/  MUFU.EX2 R14, R14 ;  /* 0x0000000e000e7308 */ /* 0x000f300000000800 */
        /* <DEDUP_REMOVED lines=8> */
[----:B------:R4:W-:Y:S08]  /*e9f0*/  MUFU.EX2 R204, R182 ;  /* 0x000000b600cc7308 */ /* 0x0009f00000000800 */
[----:B------:R4:W4:Y:S08]  /*ea00*/  MUFU.EX2 R205, R183 ;  /* 0x000000b700cd7308 */ /* 0x0009300000000800 */
[----:B------:R4:W-:Y:S08]  /*ea10*/  MUFU.EX2 R206, R186 ;  /* 0x000000ba00ce7308 */ /* 0x0009f00000000800 */
[----:B------:R4:W4:Y:S08]  /*ea20*/  MUFU.EX2 R207, R187 ;  /* 0x000000bb00cf7308 */ /* 0x0009300000000800 */
[----:B------:R4:W-:Y:S08]  /*ea30*/  MUFU.EX2 R208, R190 ;  /* 0x000000be00d07308 */ /* 0x0009f00000000800 */
        /* <DEDUP_REMOVED lines=12> */
[----:B------:R-:W4:Y:S01]  /*eb00*/  MUFU.EX2 R16, R215 ;  /* 0x000000d700107308 */ /* 0x000f220000000800 */
[-C--:B-1----:R-:W-:Y:S01]  /*eb10*/  FMUL R24, R24, R154.reuse ;  /* 0x0000009a18187220 */ /* 0x082fe20000400000 */
[-C--:B------:R-:W-:Y:S01]  /*eb20*/  FMUL R25, R25, R154.reuse ;  /* 0x0000009a19197220 */ /* 0x080fe20000400000 */
        /* <DEDUP_REMOVED lines=61> */
[----:B------:R-:W-:Y:S01]  /*ef00*/  FMUL R149, R149, R154 ;  /* 0x0000009a95957220 */ /* 0x000fe20000400000 */
[-C--:B0-----:R-:W-:Y:S01]  /*ef10*/  FMUL R26, R26, R11.reuse ;  /* 0x0000000b1a1a7220 */ /* 0x081fe20000400000 */
        /* <DEDUP_REMOVED lines=63> */
[----:B------:R-:W-:-:S02]  /*f310*/  F2FP.BF16.F32.PACK_AB R172, R230, R252 ;  /* 0x000000fce6ac723e */ /* 0x000fc400000010ff */
[----:B--2---:R-:W-:Y:S02]  /*f320*/  F2FP.BF16.F32.PACK_AB R174, R236, R244 ;  /* 0x000000f4ecae723e */ /* 0x004fe400000010ff */
[----:B------:R-:W-:Y:S02]  /*f330*/  F2FP.BF16.F32.PACK_AB R173, R158, R155 ;  /* 0x0000009b9ead723e */ /* 0x000fe400000010ff */
[----:B---3--:R-:W-:Y:S02]  /*f340*/  F2FP.BF16.F32.PACK_AB R175, R12, R5 ;  /* 0x000000050caf723e */ /* 0x008fe400000010ff */
[----:B------:R-:W-:Y:S02]  /*f350*/  F2FP.BF16.F32.PACK_AB R176, R231, R228 ;  /* 0x000000e4e7b0723e */ /* 0x000fe400000010ff */
[----:B----4-:R-:W-:Y:S02]  /*f360*/  F2FP.BF16.F32.PACK_AB R177, R14, R13 ;  /* 0x0000000d0eb1723e */ /* 0x010fe400000010ff */
[----:B------:R-:W-:-:S02]  /*f370*/  F2FP.BF16.F32.PACK_AB R178, R237, R235 ;  /* 0x000000ebedb2723e */ /* 0x000fc400000010ff */
[----:B------:R-:W-:Y:S02]  /*f380*/  F2FP.BF16.F32.PACK_AB R179, R159, R15 ;  /* 0x0000000f9fb3723e */ /* 0x000fe400000010ff */
[----:B------:R-:W-:Y:S02]  /*f390*/  F2FP.BF16.F32.PACK_AB R180, R241, R239 ;  /* 0x000000eff1b4723e */ /* 0x000fe400000010ff */
[----:B------:R-:W-:Y:S02]  /*f3a0*/  F2FP.BF16.F32.PACK_AB R181, R163, R162 ;  /* 0x000000a2a3b5723e */ /* 0x000fe400000010ff */
[----:B------:R-:W-:Y:S02]  /*f3b0*/  F2FP.BF16.F32.PACK_AB R182, R245, R243 ;  /* 0x000000f3f5b6723e */ /* 0x000fe400000010ff */
[----:B------:R-:W-:Y:S02]  /*f3c0*/  F2FP.BF16.F32.PACK_AB R183, R167, R166 ;  /* 0x000000a6a7b7723e */ /* 0x000fe400000010ff */
        /* <DEDUP_REMOVED lines=19> */
[----:B------:R-:W-:Y:S01]  /*f500*/  F2FP.BF16.F32.PACK_AB R203, R16, R210 ;  /* 0x000000d210cb723e */ /* 0x000fe200000010ff */
[----:B------:R-:W-:Y:S06]  /*f510*/  BAR.SYNC.DEFER_BLOCKING 0x0 ;  /* 0x0000000000007b1d */ /* 0x000fec0000010000 */
[----:B------:R-:W-:-:S06]  /*f520*/  WARPGROUP.ARRIVE ;  /* 0x00000000000079c5 */ /* 0x000fcc0000000000 */
[----:B------:R-:W-:-:S15]  /*f530*/  HGMMA.64x256x16.F32.BF16 R24, R172, gdesc[UR8], R24 ;  /* 0x03e00008ac187df0 */ /* 0x000fde0008701818 */
[----:B------:R-:W-:-:S13]  /*f540*/  NOP ;  /* 0x0000000000007918 */ /* 0x000fda0000000000 */
[----:B------:R-:W-:-:S15]  /*f550*/  HGMMA.64x256x16.F32.BF16 R24, R176, gdesc[UR12], R24 ;  /* 0x03e0000cb0187df0 */ /* 0x000fde0008701818 */
[----:B------:R-:W-:-:S13]  /*f560*/  NOP ;  /* 0x0000000000007918 */ /* 0x000fda0000000000 */
[----:B------:R-:W-:-:S15]  /*f570*/  HGMMA.64x256x16.F32.BF16 R24, R180, gdesc[UR16], R24 ;  /* 0x03e00010b4187df0 */ /* 0x000fde0008701818 */
[----:B------:R-:W-:-:S13]  /*f580*/  NOP ;  /* 0x0000000000007918 */ /* 0x000fda0000000000 */
[----:B------:R-:W-:-:S15]  /*f590*/  HGMMA.64x256x16.F32.BF16 R24, R184, gdesc[UR20], R24 ;  /* 0x03e00014b8187df0 */ /* 0x000fde0008701818 */
[----:B------:R-:W-:-:S13]  /*f5a0*/  NOP ;  /* 0x0000000000007918 */ /* 0x000fda0000000000 */
[----:B------:R-:W-:Y:S01]  /*f5b0*/  HGMMA.64x256x16.F32.BF16 R24, R188, gdesc[UR28], R24 ;  /* 0x03e0001cbc187df0 */ /* 0x000fe20008701818 */
[----:B------:R-:W-:-:S04]  /*f5c0*/  FADD R17, R252, R230 ;  /* 0x000000e6fc117221 */ /* 0x000fc80000000000 */
[----:B------:R-:W-:-:S04]  /*f5d0*/  FADD R17, R244, R17 ;  /* 0x00000011f4117221 */ /* 0x000fc80000000000 */
[----:B------:R-:W-:-:S04]  /*f5e0*/  FADD R17, R236, R17 ;  /* 0x00000011ec117221 */ /* 0x000fc80000000000 */
[----:B------:R-:W-:-:S04]  /*f5f0*/  FADD R17, R228, R17 ;  /* 0x00000011e4117221 */ /* 0x000fc80000000000 */
[----:B------:R-:W-:-:S04]  /*f600*/  FADD R17, R231, R17 ;  /* 0x00000011e7117221 */ /* 0x000fc80000000000 */
[----:B------:R-:W-:-:S04]  /*f610*/  FADD R17, R235, R17 ;  /* 0x00000011eb117221 */ /* 0x000fc80000000000 */
[----:B------:R-:W-:-:S04]  /*f620*/  FADD R17, R237, R17 ;  /* 0x00000011ed117221 */ /* 0x000fc80000000000 */
[----:B------:R-:W-:-:S04]  /*f630*/  FADD R17, R239, R17 ;  /* 0x00000011ef117221 */ /* 0x000fc80000000000 */
[----:B------:R-:W-:Y:S01]  /*f640*/  FADD R17, R241, R17 ;  /* 0x00000011f1117221 */ /* 0x000fe20000000000 */
[----:B------:R-:W-:Y:S03]  /*f650*/  HGMMA.64x256x16.F32.BF16 R24, R192, gdesc[UR32], R24 ;  /* 0x03e00020c0187df0 */ /* 0x000fe60008701818 */
[----:B------:R-:W-:-:S04]  /*f660*/  FADD R17, R243, R17 ;  /* 0x00000011f3117221 */ /* 0x000fc80000000000 */
[----:B------:R-:W-:Y:S01]  /*f670*/  FADD R17, R245, R17 ;  /* 0x00000011f5117221 */ /* 0x000fe20000000000 */
[----:B------:R-:W-:-:S03]  /*f680*/  FADD R155, R155, R158 ;  /* 0x0000009e9b9b7221 */ /* 0x000fc60000000000 */
[----:B------:R-:W-:Y:S01]  /*f690*/  FADD R17, R2, R17 ;  /* 0x0000001102117221 */ /* 0x000fe20000000000 */
[----:B------:R-:W-:Y:S01]  /*f6a0*/  FADD R155, R5, R155 ;  /* 0x0000009b059b7221 */ /* 0x000fe20000000000 */
[----:B------:R-:W2:Y:S02]  /*f6b0*/  LDL.LU R2, [R1+0x68c] ;  /* 0x00068c0001027983 */ /* 0x000ea40000300800 */
[----:B------:R-:W-:Y:S01]  /*f6c0*/  FADD R17, R4, R17 ;  /* 0x0000001104117221 */ /* 0x000fe20000000000 */
[----:B------:R-:W-:Y:S01]  /*f6d0*/  FADD R155, R12, R155 ;  /* 0x0000009b0c9b7221 */ /* 0x000fe20000000000 */
[----:B------:R0:W5:Y:S02]  /*f6e0*/  LDL.LU R4, [R1+0x688] ;  /* 0x0006880001047983 */ /* 0x0001640000300800 */
[----:B------:R-:W-:Y:S01]  /*f6f0*/  FADD R17, R3, R17 ;  /* 0x0000001103117221 */ /* 0x000fe20000000000 */
[----:B------:R-:W-:Y:S01]  /*f700*/  FADD R155, R13, R155 ;  /* 0x0000009b0d9b7221 */ /* 0x000fe20000000000 */
[----:B------:R-:W3:Y:S01]  /*f710*/  LDL.LU R3, [R1+0x684] ;  /* 0x0006840001037983 */ /* 0x000ee20000300800 */
[----:B------:R-:W1:Y:S01]  /*f720*/  LDC R13, c[0x0][0x280] ;  /* 0x0000a000ff0d7b82 */ /* 0x000e620000000800 */
[----:B------:R-:W-:Y:S01]  /*f730*/  FADD R17, R218, R17 ;  /* 0x00000011da117221 */ /* 0x000fe20000000000 */
[----:B------:R-:W-:Y:S01]  /*f740*/  FADD R155, R14, R155 ;  /* 0x0000009b0e9b7221 */ /* 0x000fe20000000000 */
[----:B------:R0:W5:Y:S02]  /*f750*/  LDL.LU R218, [R1+0x680] ;  /* 0x0006800001da7983 */ /* 0x0001640000300800 */
[----:B------:R-:W-:Y:S01]  /*f760*/  FADD R17, R219, R17 ;  /* 0x00000011db117221 */ /* 0x000fe20000000000 */
[----:B------:R-:W-:Y:S01]  /*f770*/  FADD R155, R15, R155 ;  /* 0x0000009b0f9b7221 */ /* 0x000fe20000000000 */
[----:B------:R0:W5:Y:S02]  /*f780*/  LDL.LU R219, [R1+0x67c] ;  /* 0x00067c0001db7983 */ /* 0x0001640000300800 */
[----:B------:R-:W-:-:S02]  /*f790*/  FADD R17, R217, R17 ;  /* 0x00000011d9117221 */ /* 0x000fc40000000000 */
[----:B------:R-:W3:Y:S04]  /*f7a0*/  LDL.LU R217, [R1+0x678] ;  /* 0x0006780001d97983 */ /* 0x000ee80000300800 */
[----:B------:R-:W4:Y:S04]  /*f7b0*/  LDL.LU R15, [R1+0x248] ;  /* 0x00024800010f7983 */ /* 0x000f280000300800 */
[----:B------:R-:W2:Y:S04]  /*f7c0*/  LDL.LU R14, [R1+0x148] ;  /* 0x00014800010e7983 */ /* 0x000ea80000300800 */
[----:B------:R-:W3:Y:S01]  /*f7d0*/  LDL R12, [R1+0x654] ;  /* 0x00065400010c7983 */ /* 0x000ee20000100800 */
        /* <DEDUP_REMOVED lines=11> */
[----:B------:R-:W-:-:S03]  /*f890*/  FADD R17, R251, R17 ;  /* 0x00000011fb117221 */ /* 0x000fc60000000000 */
        /* <DEDUP_REMOVED lines=25> */
[----:B------:R-:W-:Y:S03]  /*fa30*/  HGMMA.64x256x16.F32.BF16 R24, R200, gdesc[UR40], R24, gsb0 ;  /* 0x03e00028c8187df0 */ /* 0x000fe60008001818 */
[----:B------:R-:W-:Y:S01]  /*fa40*/  FADD R155, R210, R155 ;  /* 0x0000009bd29b7221 */ /* 0x000fe20000000000 */
[----:B------:R-:W-:-:S03]  /*fa50*/  FADD R17, R169, R17 ;  /* 0x00000011a9117221 */ /* 0x000fc60000000000 */
[----:B------:R-:W-:Y:S02]  /*fa60*/  FADD R155, R16, R155 ;  /* 0x0000009b109b7221 */ /* 0x000fe40000000000 */
[----:B------:R-:W0:Y:S04]  /*fa70*/  SHFL.BFLY PT, R6, R17, 0x2, 0x1f ;  /* 0x0c401f0011067f89 */ /* 0x000e2800000e0000 */
[----:B------:R-:W1:Y:S01]  /*fa80*/  SHFL.BFLY PT, R5, R155, 0x2, 0x1f ;  /* 0x0c401f009b057f89 */ /* 0x000e6200000e0000 */
[----:B0-----:R-:W-:Y:S01]  /*fa90*/  FADD R6, R17, R6 ;  /* 0x0000000611067221 */ /* 0x001fe20000000000 */
[----:B-1----:R-:W-:-:S04]  /*faa0*/  FADD R5, R155, R5 ;  /* 0x000000059b057221 */ /* 0x002fc80000000000 */
[----:B------:R-:W0:Y:S04]  /*fab0*/  SHFL.BFLY PT, R8, R6, 0x1, 0x1f ;  /* 0x0c201f0006087f89 */ /* 0x000e2800000e0000 */
[----:B------:R-:W1:Y:S01]  /*fac0*/  SHFL.BFLY PT, R7, R5, 0x1, 0x1f ;  /* 0x0c201f0005077f89 */ /* 0x000e6200000e0000 */
[----:B------:R-:W-:Y:S01]  /*fad0*/  UIADD3 UR60, UR60, 0x80, URZ ;  /* 0x000000803c3c7890 */ /* 0x000fe2000fffe03f */
[----:B0-----:R-:W-:Y:S01]  /*fae0*/  FADD R8, R6, R8 ;  /* 0x0000000806087221 */ /* 0x001fe20000000000 */
[----:B-1----:R-:W-:-:S03]  /*faf0*/  FADD R7, R5, R7 ;  /* 0x0000000705077221 */ /* 0x002fc60000000000 */
[----:B----4-:R-:W-:Y:S01]  /*fb00*/  FFMA R15, R154, R15, R8 ;  /* 0x0000000f9a0f7223 */ /* 0x010fe20000000008 */
[----:B--2---:R-:W-:-:S04]  /*fb10*/  FFMA R14, R11, R14, R7 ;  /* 0x0000000e0b0e7223 */ /* 0x004fc80000000007 */
[----:B------:R0:W-:Y:S04]  /*fb20*/  STL [R1+0x248], R15 ;  /* 0x0002480f01007387 */ /* 0x0001e80000100800 */
[----:B------:R0:W-:Y:S04]  /*fb30*/  STL [R1+0x148], R14 ;  /* 0x0001480e01007387 */ /* 0x0001e80000100800 */
[----:B------:R0:W-:Y:S04]  /*fb40*/  STL [R1+0x114], R221 ;  /* 0x000114dd01007387 */ /* 0x0001e80000100800 */
[----:B------:R0:W-:Y:S01]  /*fb50*/  STL [R1+0x144], R165 ;  /* 0x000144a501007387 */ /* 0x0001e20000100800 */
[----:B------:R-:W-:Y:S01]  /*fb60*/  ISETP.LE.AND P0, PT, R13, UR60, PT ;  /* 0x0000003c0d007c0c */ /* 0x000fe2000bf03270 */
[----:B---3--:R-:W-:Y:S01]  /*fb70*/  IMAD R2, R12, 0x80, R2 ;  /* 0x000000800c027824 */ /* 0x008fe200078e0202 */
[----:B------:R-:W-:Y:S01]  /*fb80*/  LEA R3, R217, R3, 0x7 ;  /* 0x00000003d9037211 */ /* 0x000fe200078e38ff */
[----:B------:R-:W-:-:S02]  /*fb90*/  IMAD.MOV.U32 R6, RZ, RZ, R221 ;  /* 0x000000ffff067224 */ /* 0x000fc400078e00dd */
[----:B------:R-:W-:Y:S01]  /*fba0*/  IMAD.MOV.U32 R5, RZ, RZ, R165 ;  /* 0x000000ffff057224 */ /* 0x000fe200078e00a5 */
[----:B------:R-:W-:-:S07]  /*fbb0*/  WARPGROUP.DEPBAR.LE gsb0, 0x0 ;  /* 0x00008000000079c5 */ /* 0x000fce0000010000 */
[----:B0-----:R-:W-:Y:S05]  /*fbc0*/  @!P0 BRA `(.L_x_1) ;  /* 0xffffff6c00108947 */ /* 0x001fea000383ffff */
.L_x_0:
[----:B------:R-:W2:Y:S01]  /*fbd0*/  LDL.LU R0, [R1+0x148] ;  /* 0x0001480001007983 */ /* 0x000ea20000300800 */
[----:B------:R-:W-:Y:S01]  /*fbe0*/  FMUL R2, R151, 0.25 ;  /* 0x3e80000097027820 */ /* 0x000fe20000400000 */
[----:B------:R-:W-:Y:S01]  /*fbf0*/  FMUL R3, R150, 0.25 ;  /* 0x3e80000096037820 */ /* 0x000fe20000400000 */
[----:B-----5:R-:W-:Y:S01]  /*fc00*/  FMUL R4, R143, 0.25 ;  /* 0x3e8000008f047820 */ /* 0x020fe20000400000 */
[----:B------:R-:W3:Y:S01]  /*fc10*/  LDL.LU R10, [R1+0x248] ;  /* 0x00024800010a7983 */ /* 0x000ee20000300800 */
[----:B------:R-:W-:Y:S01]  /*fc20*/  FMUL R7, R26, 0.25 ;  /* 0x3e8000001a077820 */ /* 0x000fe20000400000 */
[----:B------:R-:W-:Y:S01]  /*fc30*/  FMUL R8, R39, 0.25 ;  /* 0x3e80000027087820 */ /* 0x000fe20000400000 */
[----:B------:R-:W-:Y:S01]  /*fc40*/  FMUL R166, R109, 0.25 ;  /* 0x3e8000006da67820 */ /* 0x000fe20000400000 */
[----:B------:R-:W0:Y:S01]  /*fc50*/  S2R R248, SR_TID.X ;  /* 0x0000000000f87919 */ /* 0x000e220000002100 */
[----:B------:R-:W-:Y:S01]  /*fc60*/  FMUL R21, R100, 0.25 ;  /* 0x3e80000064157820 */ /* 0x000fe20000400000 */
        /* <DEDUP_REMOVED lines=30> */
[----:B0-----:R-:W-:Y:S01]  /*fe50*/  LOP3.LUT R245, R248, 0x8, RZ, 0xc0, !PT ;  /* 0x00000008f8f57812 */ /* 0x001fe200078ec0ff */
[----:B------:R-:W-:Y:S01]  /*fe60*/  FMUL R177, R44, 0.25 ;  /* 0x3e8000002cb17820 */ /* 0x000fe20000400000 */
[----:B------:R-:W-:Y:S01]  /*fe70*/  FMUL R179, R40, 0.25 ;  /* 0x3e80000028b37820 */ /* 0x000fe20000400000 */
[----:B------:R-:W-:Y:S01]  /*fe80*/  FMUL R181, R36, 0.25 ;  /* 0x3e80000024b57820 */ /* 0x000fe20000400000 */
[----:B------:R-:W-:Y:S01]  /*fe90*/  FMUL R186, R33, 0.25 ;  /* 0x3e80000021ba7820 */ /* 0x000fe20000400000 */
[----:B------:R-:W-:Y:S01]  /*fea0*/  FMUL R187, R32, 0.25 ;  /* 0x3e80000020bb7820 */ /* 0x000fe20000400000 */
[C---:B------:R-:W-:Y:S01]  /*feb0*/  LOP3.LUT R244, R248.reuse, 0xff, RZ, 0xc0, !PT ;  /* 0x000000fff8f47812 */ /* 0x040fe200078ec0ff */
[----:B------:R-:W0:Y:S01]  /*fec0*/  S2R R246, SR_CTAID.X ;  /* 0x0000000000f67919 */ /* 0x000e220000002500 */
[----:B------:R-:W1:Y:S01]  /*fed0*/  S2UR UR10, SR_CTAID.Y ;  /* 0x00000000000a79c3 */ /* 0x000e620000002600 */
[----:B------:R-:W-:Y:S01]  /*fee0*/  LOP3.LUT R247, R248, 0x7f, RZ, 0xc0, !PT ;  /* 0x0000007ff8f77812 */ /* 0x000fe200078ec0ff */
[----:B------:R-:W-:Y:S01]  /*fef0*/  ULDC.64 UR8, c[0x0][0x270] ;  /* 0x00009c0000087ab9 */ /* 0x000fe20000000a00 */
[----:B------:R-:W-:Y:S01]  /*ff00*/  LEA R244, R244, UR4, 0x4 ;  /* 0x00000004f4f47c11 */ /* 0x000fe2000f8e20ff */
[----:B-1----:R-:W-:-:S02]  /*ff10*/  UIMAD UR8, UR10, UR8, URZ ;  /* 0x000000080a0872a4 */ /* 0x002fc4000f8e023f */
[----:B0-----:R-:W-:Y:S02]  /*ff20*/  IMAD R246, R246, 0x80, R247 ;  /* 0x00000080f6f67824 */ /* 0x001fe400078e02f7 */
[----:B------:R-:W-:Y:S01]  /*ff30*/  BAR.SYNC.DEFER_BLOCKING 0x0 ;  /* 0x0000000000007b1d */ /* 0x000fe20000010000 */
[C---:B--2---:R-:W-:Y:S01]  /*ff40*/  FSETP.GT.AND P0, PT, |R0|.reuse, 8.50705917302346158658e+37, PT ;  /* 0x7e8000000000780b */ /* 0x044fe20003f04200 */
[C---:B------:R-:W-:Y:S01]  /*ff50*/  FMUL R183, R0.reuse, 8388608 ;  /* 0x4b00000000b77820 */ /* 0x040fe20000400000 */
[----:B------:R-:W-:Y:S02]  /*ff60*/  FSETP.GEU.AND P4, PT, |R0|, 1.175494350822287508e-38, PT ;  /* 0x008000000000780b */ /* 0x000fe40003f8e200 */
[----:B------:R-:W-:Y:S01]  /*ff70*/  FSEL R151, R2, R151, P0 ;  /* 0x0000009702977208 */ /* 0x000fe20000000000 */
[----:B------:R-:W-:Y:S01]  /*ff80*/  FMUL R2, R147, 0.25 ;  /* 0x3e80000093027820 */ /* 0x000fe20000400000 */
        /* <DEDUP_REMOVED lines=54> */
[----:B------:R-:W-:Y:S01]  /*102f0*/  FSETP.GEU.AND P3, PT, R0, 1.175494350822287508e-38, PT ;  /* 0x008000000000780b */ /* 0x000fe20003f6e000 */
[----:B---3--:R-:W-:Y:S01]  /*10300*/  IMAD.MOV.U32 R163, RZ, RZ, R10 ;  /* 0x000000ffffa37224 */ /* 0x008fe200078e000a */
[----:B------:R-:W-:Y:S01]  /*10310*/  FSEL R122, R7, R122, P0 ;  /* 0x0000007a077a7208 */ /* 0x000fe20000000000 */
[----:B------:R-:W-:Y:S01]  /*10320*/  FMUL R7, R114, 0.25 ;  /* 0x3e80000072077820 */ /* 0x000fe20000400000 */
[----:B------:R-:W-:Y:S01]  /*10330*/  FSEL R87, R2, R87, P0 ;  /* 0x0000005702577208 */ /* 0x000fe20000000000 */
[----:B------:R-:W-:Y:S01]  /*10340*/  FMUL R2, R79, 0.25 ;  /* 0x3e8000004f027820 */ /* 0x000fe20000400000 */
[----:B------:R-:W-:Y:S01]  /*10350*/  FSEL R90, R3, R90, P0 ;  /* 0x0000005a035a7208 */ /* 0x000fe20000000000 */
[----:B------:R-:W-:Y:S01]  /*10360*/  FMUL R3, R86, 0.25 ;  /* 0x3e80000056037820 */ /* 0x000fe20000400000 */
[----:B------:R-:W-:Y:S01]  /*10370*/  FSEL R183, R183, R0, !P3 ;  /* 0x00000000b7b77208 */ /* 0x000fe20005800000 */
[----:B------:R-:W-:Y:S01]  /*10380*/  @P0 FMUL R0, R0, 0.25 ;  /* 0x3e80000000000820 */ /* 0x000fe20000400000 */
[----:B------:R-:W-:Y:S01]  /*10390*/  FSEL R79, R2, R79, P0 ;  /* 0x0000004f024f7208 */ /* 0x000fe20000000000 */
[----:B------:R-:W-:Y:S01]  /*103a0*/  FMUL R2, R75, 0.25 ;  /* 0x3e8000004b027820 */ /* 0x000fe20000400000 */
[----:B------:R-:W-:Y:S01]  /*103b0*/  FSEL R83, R4, R83, P0 ;  /* 0x0000005304537208 */ /* 0x000fe20000000000 */
[----:B------:R-:W-:Y:S01]  /*103c0*/  FMUL R4, R71, 0.25 ;  /* 0x3e80000047047820 */ /* 0x000fe20000400000 */
[----:B------:R-:W-:Y:S01]  /*103d0*/  FSEL R114, R7, R114, P0 ;  /* 0x0000007207727208 */ /* 0x000fe20000000000 */
[----:B------:R-:W-:Y:S01]  /*103e0*/  FMUL R7, R102, 0.25 ;  /* 0x3e80000066077820 */ /* 0x000fe20000400000 */
[----:B------:R-:W-:Y:S01]  /*103f0*/  FSEL R86, R3, R86, P0 ;  /* 0x0000005603567208 */ /* 0x000fe20000000000 */
[----:B------:R-:W-:Y:S01]  /*10400*/  @!P4 FMUL R0, R0, 16777216 ;  /* 0x4b8000000000c820 */ /* 0x000fe20000400000 */
[----:B------:R-:W-:Y:S01]  /*10410*/  FSEL R75, R2, R75, P0 ;  /* 0x0000004b024b7208 */ /* 0x000fe20000000000 */
[----:B------:R-:W-:Y:S01]  /*10420*/  FMUL R3, R78, 0.25 ;  /* 0x3e8000004e037820 */ /* 0x000fe20000400000 */
[----:B------:R-:W-:Y:S01]  /*10430*/  FMUL R2, R67, 0.25 ;  /* 0x3e80000043027820 */ /* 0x000fe20000400000 */
[C---:B------:R-:W-:Y:S01]  /*10440*/  FMUL R182, R163.reuse, 8388608 ;  /* 0x4b000000a3b67820 */ /* 0x040fe20000400000 */
[----:B------:R-:W-:Y:S01]  /*10450*/  FSETP.GEU.AND P2, PT, R163, 1.175494350822287508e-38, PT ;  /* 0x00800000a300780b */ /* 0x000fe20003f4e000 */
[----:B------:R-:W0:Y:S01]  /*10460*/  MUFU.RCP R193, R0 ;  /* 0x0000000000c17308 */ /* 0x000e220000001000 */
[----:B------:R-:W-:Y:S01]  /*10470*/  FSEL R71, R4, R71, P0 ;  /* 0x0000004704477208 */ /* 0x000fe20000000000 */
[----:B------:R-:W-:Y:S01]  /*10480*/  FMUL R4, R63, 0.25 ;  /* 0x3e8000003f047820 */ /* 0x000fe20000400000 */
[----:B------:R-:W-:Y:S01]  /*10490*/  FSETP.GT.AND P1, PT, |R163|, 8.50705917302346158658e+37, PT ;  /* 0x7e800000a300780b */ /* 0x000fe20003f24200 */
[----:B------:R-:W-:Y:S01]  /*104a0*/  @!P4 FMUL R26, R26, 16777216 ;  /* 0x4b8000001a1ac820 */ /* 0x000fe20000400000 */
[----:B------:R-:W-:Y:S01]  /*104b0*/  FSEL R102, R7, R102, P0 ;  /* 0x0000006607667208 */ /* 0x000fe20000000000 */
[----:B------:R-:W-:Y:S01]  /*104c0*/  FMUL R7, R94, 0.25 ;  /* 0x3e8000005e077820 */ /* 0x000fe20000400000 */
[----:B------:R-:W-:Y:S01]  /*104d0*/  FSEL R78, R3, R78, P0 ;  /* 0x0000004e034e7208 */ /* 0x000fe20000000000 */
[----:B------:R-:W-:Y:S01]  /*104e0*/  FMUL R3, R70, 0.25 ;  /* 0x3e80000046037820 */ /* 0x000fe20000400000 */
[----:B------:R-:W-:Y:S01]  /*104f0*/  FSEL R67, R2, R67, P0 ;  /* 0x0000004302437208 */ /* 0x000fe20000000000 */
[----:B------:R-:W-:Y:S01]  /*10500*/  FMUL R2, R59, 0.25 ;  /* 0x3e8000003b027820 */ /* 0x000fe20000400000 */
[----:B------:R-:W-:Y:S01]  /*10510*/  FSEL R182, R182, R163, !P2 ;  /* 0x000000a3b6b67208 */ /* 0x000fe20005000000 */
[----:B------:R-:W-:Y:S01]  /*10520*/  @!P4 FMUL R102, R102, 16777216 ;  /* 0x4b8000006666c820 */ /* 0x000fe20000400000 */
[----:B------:R-:W-:Y:S01]  /*10530*/  FSEL R185, RZ, -23, P2 ;  /* 0xc1b80000ffb97808 */ /* 0x000fe20001000000 */
[----:B------:R-:W-:Y:S01]  /*10540*/  @!P4 FMUL R103, R103, 16777216 ;  /* 0x4b8000006767c820 */ /* 0x000fe20000400000 */
[C---:B------:R-:W-:Y:S01]  /*10550*/  FSETP.GEU.AND P2, PT, |R163|.reuse, 1.175494350822287508e-38, PT ;  /* 0x00800000a300780b */ /* 0x040fe20003f4e200 */
        /* <DEDUP_REMOVED lines=15> */
[----:B------:R-:W-:Y:S01]  /*10650*/  FMUL R7, R74, 0.25 ;  /* 0x3e8000004a077820 */ /* 0x000fe20000400000 */
[----:B------:R-:W-:Y:S01]  /*10660*/  FSEL R66, R3, R66, P0 ;  /* 0x0000004203427208 */ /* 0x000fe20000000000 */
[----:B------:R-:W-:Y:S01]  /*10670*/  @!P4 FMUL R157, R157, 16777216 ;  /* 0x4b8000009d9dc820 */ /* 0x000fe20000400000 */
[----:B------:R-:W-:Y:S01]  /*10680*/  FMUL R3, R58, 0.25 ;  /* 0x3e8000003a037820 */ /* 0x000fe20000400000 */
[----:B------:R-:W-:Y:S01]  /*10690*/  @!P2 FMUL R163, R163, 16777216 ;  /* 0x4b800000a3a3a820 */ /* 0x000fe20000400000 */
[----:B------:R-:W-:Y:S01]  /*106a0*/  FSEL R155, R4, R43, P0 ;  /* 0x0000002b049b7208 */ /* 0x000fe20000000000 */
[----:B0-----:R-:W-:Y:S01]  /*106b0*/  FMUL R191, R193, R59 ;  /* 0x0000003bc1bf7220 */ /* 0x001fe20000400000 */
[----:B------:R-:W-:Y:S01]  /*106c0*/  FSEL R55, R2, R55, P0 ;  /* 0x0000003702377208 */ /* 0x000fe20000000000 */
[----:B------:R-:W-:Y:S01]  /*106d0*/  FMUL R4, R35, 0.25 ;  /* 0x3e80000023047820 */ /* 0x000fe20000400000 */
[----:B------:R-:W-:Y:S01]  /*106e0*/  FMUL R59, R193, R157 ;  /* 0x0000009dc13b7220 */ /* 0x000fe20000400000 */
[----:B------:R-:W-:Y:S01]  /*106f0*/  FSEL R74, R7, R74, P0 ;  /* 0x0000004a074a7208 */ /* 0x000fe20000000000 */
[----:B------:R-:W-:Y:S01]  /*10700*/  FMUL R2, R47, 0.25 ;  /* 0x3e8000002f027820 */ /* 0x000fe20000400000 */
[----:B------:R-:W-:Y:S01]  /*10710*/  FMUL R157, R193, R26 ;  /* 0x0000001ac19d7220 */ /* 0x000fe20000400000 */
[----:B------:R-:W-:Y:S01]  /*10720*/  FMUL R7, R62, 0.25 ;  /* 0x3e8000003e077820 */ /* 0x000fe20000400000 */
[----:B------:R-:W-:Y:S01]  /*10730*/  FSEL R58, R3, R58, P0 ;  /* 0x0000003a033a7208 */ /* 0x000fe20000000000 */
[----:B------:R-:W0:Y:S01]  /*10740*/  MUFU.RCP R26, R163 ;  /* 0x000000a3001a7308 */ /* 0x000e220000001000 */
[----:B------:R-:W-:Y:S01]  /*10750*/  FMUL R3, R50, 0.25 ;  /* 0x3e80000032037820 */ /* 0x000fe20000400000 */
[----:B------:R-:W-:Y:S01]  /*10760*/  FSEL R166, R166, R109, P1 ;  /* 0x0000006da6a67208 */ /* 0x000fe20000800000 */
[----:B------:R-:W-:Y:S01]  /*10770*/  VIADD R109, R182, 0xc0cafb0d ;  /* 0xc0cafb0db66d7836 */ /* 0x000fe20000000000 */
        /* <DEDUP_REMOVED lines=11> */
[----:B------:R-:W-:Y:S01]  /*10830*/  VIADD R108, R183, 0xc0cafb0d ;  /* 0xc0cafb0db76c7836 */ /* 0x000fe20000000000 */
[----:B------:R-:W-:Y:S01]  /*10840*/  LOP3.LUT R109, R109, 0xff800000, RZ, 0xc0, !PT ;  /* 0xff8000006d6d7812 */ /* 0x000fe200078ec0ff */
[----:B------:R-:W-:Y:S01]  /*10850*/  @!P4 FMUL R51, R51, 16777216 ;  /* 0x4b8000003333c820 */ /* 0x000fe20000400000 */
[----:B------:R-:W-:Y:S01]  /*10860*/  FSEL R96, R21, R96, P1 ;  /* 0x0000006015607208 */ /* 0x000fe20000800000 */
[----:B------:R-:W-:Y:S01]  /*10870*/  @!P4 FMUL R152, R152, 16777216 ;  /* 0x4b8000009898c820 */ /* 0x000fe20000400000 */
[----:B------:R-:W-:Y:S01]  /*10880*/  FSEL R60, R43, R60, P1 ;  /* 0x0000003c2b3c7208 */ /* 0x000fe20000800000 */
[----:B------:R-:W-:Y:S01]  /*10890*/  FMUL R43, R56, 0.25 ;  /* 0x3e800000382b7820 */ /* 0x000fe20000400000 */
[----:B------:R-:W-:Y:S01]  /*108a0*/  FSEL R72, R35, R72, P1 ;  /* 0x0000004823487208 */ /* 0x000fe20000800000 */
[----:B------:R-:W-:Y:S01]  /*108b0*/  @!P4 FMUL R155, R155, 16777216 ;  /* 0x4b8000009b9bc820 */ /* 0x000fe20000400000 */
[----:B------:R-:W-:Y:S01]  /*108c0*/  FSEL R52, R47, R52, P1 ;  /* 0x000000342f347208 */ /* 0x000fe20000800000 */
[----:B------:R-:W-:Y:S01]  /*108d0*/  FMUL R195, R193, R51 ;  /* 0x00000033c1c37220 */ /* 0x000fe20000400000 */
[----:B------:R-:W-:Y:S01]  /*108e0*/  FSEL R54, R7, R54, P0 ;  /* 0x0000003607367208 */ /* 0x000fe20000000000 */
[----:B------:R-:W-:Y:S01]  /*108f0*/  FMUL R7, R42, 0.25 ;  /* 0x3e8000002a077820 */ /* 0x000fe20000400000 */
[----:B------:R-:W-:Y:S01]  /*10900*/  LOP3.LUT R108, R108, 0xff800000, RZ, 0xc0, !PT ;  /* 0xff8000006c6c7812 */ /* 0x000fe200078ec0ff */
[----:B------:R-:W-:Y:S01]  /*10910*/  IMAD.IADD R51, R182, 0x1, -R109 ;  /* 0x00000001b6337824 */ /* 0x000fe200078e0a6d */
[----:B------:R-:W-:Y:S01]  /*10920*/  FSEL R171, R171, R80, P1 ;  /* 0x00000050abab7208 */ /* 0x000fe20000800000 */
[----:B------:R-:W-:Y:S01]  /*10930*/  @!P2 FMUL R96, R96, 16777216 ;  /* 0x4b8000006060a820 */ /* 0x000fe20000400000 */
[----:B------:R-:W-:Y:S01]  /*10940*/  FSEL R180, R180, R37, P1 ;  /* 0x00000025b4b47208 */ /* 0x000fe20000800000 */
[----:B------:R-:W-:Y:S01]  /*10950*/  @!P2 FMUL R72, R72, 16777216 ;  /* 0x4b8000004848a820 */ /* 0x000fe20000400000 */
[----:B------:R-:W-:Y:S01]  /*10960*/  FSEL R56, R43, R56, P1 ;  /* 0x000000382b387208 */ /* 0x000fe20000800000 */
[C---:B------:R-:W-:Y:S01]  /*10970*/  FMUL R197, R193.reuse, R152 ;  /* 0x00000098c1c57220 */ /* 0x040fe20000400000 */
[----:B------:R-:W-:Y:S01]  /*10980*/  LOP3.LUT R37, R248, 0x7, RZ, 0xc0, !PT ;  /* 0x00000007f8257812 */ /* 0x000fe200078ec0ff */
[----:B------:R-:W-:Y:S01]  /*10990*/  FMUL R201, R193, R155 ;  /* 0x0000009bc1c97220 */ /* 0x000fe20000400000 */
[----:B------:R-:W-:Y:S01]  /*109a0*/  @!P2 FMUL R52, R52, 16777216 ;  /* 0x4b8000003434a820 */ /* 0x000fe20000400000 */
[----:B------:R-:W-:Y:S01]  /*109b0*/  FMUL R3, R46, 0.25 ;  /* 0x3e8000002e037820 */ /* 0x000fe20000400000 */
[----:B------:R-:W-:-:S02]  /*109c0*/  IMAD.MOV.U32 R152, RZ, RZ, 0x3dc6b27f ;  /* 0x3dc6b27fff987424 */ /* 0x000fc400078e00ff */
[----:B------:R-:W-:Y:S01]  /*109d0*/  FADD R51, R51, -1 ;  /* 0xbf80000033337421 */ /* 0x000fe20000000000 */
[----:B------:R-:W-:Y:S01]  /*109e0*/  IMAD.IADD R155, R183, 0x1, -R108 ;  /* 0x00000001b79b7824 */ /* 0x000fe200078e0a6c */
[----:B------:R-:W-:Y:S01]  /*109f0*/  FSEL R156, R7, R42, P0 ;  /* 0x0000002a079c7208 */ /* 0x000fe20000000000 */
[----:B0-----:R-:W-:Y:S01]  /*10a00*/  FMUL R194, R26, R96 ;  /* 0x000000601ac27220 */ /* 0x001fe20000400000 */
[----:B------:R-:W-:Y:S01]  /*10a10*/  FSEL R173, R173, R76, P1 ;  /* 0x0000004cadad7208 */ /* 0x000fe20000800000 */
[----:B------:R-:W-:Y:S01]  /*10a20*/  FMUL R7, R34, 0.25 ;  /* 0x3e80000022077820 */ /* 0x000fe20000400000 */
[----:B------:R-:W-:Y:S01]  /*10a30*/  FSEL R178, R178, R41, P1 ;  /* 0x00000029b2b27208 */ /* 0x000fe20000800000 */
[----:B------:R-:W-:Y:S01]  /*10a40*/  @!P2 FMUL R171, R171, 16777216 ;  /* 0x4b800000ababa820 */ /* 0x000fe20000400000 */
[----:B------:R-:W-:Y:S01]  /*10a50*/  LEA R76, R37, UR4, 0x4 ;  /* 0x00000004254c7c11 */ /* 0x000fe2000f8e20ff */
[----:B------:R-:W-:Y:S01]  /*10a60*/  FMUL R96, R26, R72 ;  /* 0x000000481a607220 */ /* 0x000fe20000400000 */
[----:B------:R-:W-:-:S02]  /*10a70*/  IMAD.SHL.U32 R41, R248, 0x4, RZ ;  /* 0x00000004f8297824 */ /* 0x000fc400078e00ff */
[----:B------:R-:W-:Y:S01]  /*10a80*/  @!P2 FMUL R56, R56, 16777216 ;  /* 0x4b8000003838a820 */ /* 0x000fe20000400000 */
[----:B------:R-:W-:Y:S01]  /*10a90*/  FMUL R72, R26, R52 ;  /* 0x000000341a487220 */ /* 0x000fe20000400000 */
[----:B------:R-:W-:Y:S01]  /*10aa0*/  FADD R155, R155, -1 ;  /* 0xbf8000009b9b7421 */ /* 0x000fe20000000000 */
[----:B------:R-:W-:Y:S01]  /*10ab0*/  FFMA.FTZ R52, R51, R152, -0.16845393180847167969 ;  /* 0xbe2c7f3033347423 */ /* 0x000fe20000010098 */
[----:B------:R-:W-:Y:S01]  /*10ac0*/  FSEL R154, R3, R46, P0 ;  /* 0x0000002e039a7208 */ /* 0x000fe20000000000 */
[----:B------:R-:W-:Y:S01]  /*10ad0*/  FMUL R3, R38, 0.25 ;  /* 0x3e80000026037820 */ /* 0x000fe20000400000 */
[----:B------:R-:W-:Y:S01]  /*10ae0*/  FMUL R8, R31, 0.25 ;  /* 0x3e8000001f087820 */ /* 0x000fe20000400000 */
[----:B------:R-:W-:Y:S01]  /*10af0*/  FSEL R101, R20, R101, P1 ;  /* 0x0000006514657208 */ /* 0x000fe20000800000 */
[C---:B------:R-:W-:Y:S01]  /*10b00*/  FMUL R203, R26.reuse, R171 ;  /* 0x000000ab1acb7220 */ /* 0x040fe20000400000 */
[----:B------:R-:W-:Y:S01]  /*10b10*/  FSEL R175, R175, R48, P1 ;  /* 0x00000030afaf7208 */ /* 0x000fe20000800000 */
[----:B------:R-:W-:Y:S01]  /*10b20*/  FMUL R20, R97, 0.25 ;  /* 0x3e80000061147820 */ /* 0x000fe20000400000 */
[----:B------:R-:W-:Y:S01]  /*10b30*/  FSEL R160, R7, R34, P0 ;  /* 0x0000002207a07208 */ /* 0x000fe20000000000 */
[----:B------:R-:W-:Y:S01]  /*10b40*/  IMAD R48, R37, -0x8, R76 ;  /* 0xfffffff825307824 */ /* 0x000fe200078e024c */
[----:B------:R-:W-:Y:S01]  /*10b50*/  FSEL R68, R39, R68, P1 ;  /* 0x0000004427447208 */ /* 0x000fe20000800000 */
[----:B------:R-:W-:Y:S01]  /*10b60*/  FMUL R171, R26, R56 ;  /* 0x000000381aab7220 */ /* 0x000fe20000400000 */
[----:B------:R-:W-:Y:S01]  /*10b70*/  FSEL R190, R190, R25, P1 ;  /* 0x00000019bebe7208 */ /* 0x000fe20000800000 */
[----:B------:R-:W-:Y:S01]  /*10b80*/  FMUL R34, R73, 0.25 ;  /* 0x3e80000049227820 */ /* 0x000fe20000400000 */
[----:B------:R-:W-:Y:S01]  /*10b90*/  FMUL R39, R64, 0.25 ;  /* 0x3e80000040277820 */ /* 0x000fe20000400000 */
[----:B------:R-:W-:Y:S01]  /*10ba0*/  LOP3.LUT R41, R41, 0x1c0, RZ, 0xc0, !PT ;  /* 0x000001c029297812 */ /* 0x000fe200078ec0ff */
[----:B------:R-:W-:-:S02]  /*10bb0*/  IMAD.SHL.U32 R25, R248, 0x8, RZ ;  /* 0x00000008f8197824 */ /* 0x000fc400078e00ff */
[----:B------:R-:W-:Y:S01]  /*10bc0*/  FFMA.FTZ R52, R51, R52, 0.1716887056827545166 ;  /* 0x3e2fcf2a33347423 */ /* 0x000fe20000010034 */
[----:B------:R-:W-:Y:S01]  /*10bd0*/  FFMA.FTZ R56, R155, R152, -0.16845393180847167969 ;  /* 0xbe2c7f309b387423 */ /* 0x000fe20000010098 */
[----:B------:R-:W-:Y:S01]  /*10be0*/  FMUL R7, R148, 0.25 ;  /* 0x3e80000094077820 */ /* 0x000fe20000400000 */
[----:B------:R-:W-:Y:S01]  /*10bf0*/  FMUL R50, R53, 0.25 ;  /* 0x3e80000035327820 */ /* 0x000fe20000400000 */
[----:B------:R-:W-:Y:S01]  /*10c00*/  IMAD R80, R245, 0x100, R76 ;  /* 0x00000100f5507824 */ /* 0x000fe200078e024c */
[----:B------:R-:W-:Y:S01]  /*10c10*/  FSEL R158, R3, R38, P0 ;  /* 0x00000026039e7208 */ /* 0x000fe20000000000 */
[----:B------:R-:W-:Y:S01]  /*10c20*/  FFMA.FTZ R52, R51, R52, -0.17900948226451873779 ;  /* 0xbe374e4333347423 */ /* 0x000fe20000010034 */
[----:B------:R-:W-:Y:S01]  /*10c30*/  FSEL R161, R8, R31, P0 ;  /* 0x0000001f08a17208 */ /* 0x000fe20000000000 */
[----:B------:R-:W-:Y:S01]  /*10c40*/  FFMA.FTZ R56, R155, R56, 0.1716887056827545166 ;  /* 0x3e2fcf2a9b387423 */ /* 0x000fe20000010038 */
[----:B------:R-:W-:Y:S01]  /*10c50*/  FSEL R162, R9, R30, P0 ;  /* 0x0000001e09a27208 */ /* 0x000fe20000000000 */
[----:B------:R-:W-:Y:S01]  /*10c60*/  @!P4 FMUL R95, R95, 16777216 ;  /* 0x4b8000005f5fc820 */ /* 0x000fe20000400000 */
[----:B------:R-:W-:Y:S01]  /*10c70*/  FSEL R164, R164, R27, P0 ;  /* 0x0000001ba4a47208 */ /* 0x000fe20000000000 */
[----:B------:R-:W-:Y:S01]  /*10c80*/  @!P4 FMUL R94, R94, 16777216 ;  /* 0x4b8000005e5ec820 */ /* 0x000fe20000400000 */
[----:B------:R-:W-:Y:S01]  /*10c90*/  FSEL R93, R22, R93, P1 ;  /* 0x0000005d165d7208 */ /* 0x000fe20000800000 */
[----:B------:R-:W-:Y:S01]  /*10ca0*/  @!P4 FMUL R67, R67, 16777216 ;  /* 0x4b8000004343c820 */ /* 0x000fe20000400000 */
[----:B------:R-:W-:Y:S01]  /*10cb0*/  FSEL R169, R169, R84, P1 ;  /* 0x00000054a9a97208 */ /* 0x000fe20000800000 */
[----:B------:R-:W-:Y:S01]  /*10cc0*/  @!P4 FMUL R99, R99, 16777216 ;  /* 0x4b8000006363c820 */ /* 0x000fe20000400000 */
[----:B------:R-:W-:Y:S01]  /*10cd0*/  I2FP.F32.S32 R76, R109 ;  /* 0x0000006d004c7245 */ /* 0x000fe20000201400 */
[----:B------:R-:W-:Y:S01]  /*10ce0*/  @!P4 FMUL R98, R98, 16777216 ;  /* 0x4b8000006262c820 */ /* 0x000fe20000400000 */
[----:B------:R-:W-:Y:S01]  /*10cf0*/  FSEL R97, R20, R97, P1 ;  /* 0x0000006114617208 */ /* 0x000fe20000800000 */
[----:B------:R-:W-:Y:S01]  /*10d00*/  @!P4 FMUL R75, R75, 16777216 ;  /* 0x4b8000004b4bc820 */ /* 0x000fe20000400000 */
[----:B------:R-:W-:Y:S01]  /*10d10*/  FSEL R170, R170, R81, P1 ;  /* 0x00000051aaaa7208 */ /* 0x000fe20000800000 */
[----:B------:R-:W-:Y:S01]  /*10d20*/  @!P4 FMUL R74, R74, 16777216 ;  /* 0x4b8000004a4ac820 */ /* 0x000fe20000400000 */
[----:B------:R-:W-:Y:S01]  /*10d30*/  IADD3 R84, R41, R48, RZ ;  /* 0x0000003029547210 */ /* 0x000fe20007ffe0ff */
[----:B------:R-:W-:Y:S01]  /*10d40*/  @!P4 FMUL R66, R66, 16777216 ;  /* 0x4b8000004242c820 */ /* 0x000fe20000400000 */
[----:B------:R-:W-:Y:S01]  /*10d50*/  FSEL R73, R34, R73, P1 ;  /* 0x0000004922497208 */ /* 0x000fe20000800000 */
[----:B------:R-:W-:Y:S01]  /*10d60*/  @!P4 FMUL R63, R63, 16777216 ;  /* 0x4b8000003f3fc820 */ /* 0x000fe20000400000 */
[----:B------:R-:W-:Y:S01]  /*10d70*/  FSEL R64, R39, R64, P1 ;  /* 0x0000004027407208 */ /* 0x000fe20000800000 */
[----:B------:R-:W-:Y:S01]  /*10d80*/  @!P4 FMUL R71, R71, 16777216 ;  /* 0x4b8000004747c820 */ /* 0x000fe20000400000 */
[----:B------:R-:W-:Y:S01]  /*10d90*/  LOP3.LUT R25, R25, 0x780, RZ, 0xc0, !PT ;  /* 0x0000078019197812 */ /* 0x000fe200078ec0ff */
[----:B------:R-:W-:Y:S01]  /*10da0*/  @!P4 FMUL R70, R70, 16777216 ;  /* 0x4b8000004646c820 */ /* 0x000fe20000400000 */
        /* <DEDUP_REMOVED lines=11> */
[----:B------:R-:W-:Y:S01]  /*10e60*/  FFMA.FTZ R185, R76, 1.1920928955078125e-07, R185 ;  /* 0x340000004cb97823 */ /* 0x000fe200000100b9 */
[----:B------:R-:W-:Y:S01]  /*10e70*/  FSEL R168, R168, R85, P1 ;  /* 0x00000055a8a87208 */ /* 0x000fe20000800000 */
[----:B------:R-:W-:Y:S01]  /*10e80*/  @!P4 FMUL R151, R151, 16777216 ;  /* 0x4b8000009797c820 */ /* 0x000fe20000400000 */
[----:B------:R-:W-:Y:S01]  /*10e90*/  LEA.HI R245, R245, R84, RZ, 0x1f ;  /* 0x00000054f5f57211 */ /* 0x000fe200078ff8ff */
[----:B------:R-:W-:Y:S01]  /*10ea0*/  @!P4 FMUL R150, R150, 16777216 ;  /* 0x4b8000009696c820 */ /* 0x000fe20000400000 */
        /* <DEDUP_REMOVED lines=38> */
[----:B------:R-:W-:Y:S01]  /*11110*/  FMUL R77, R193, R102 ;  /* 0x00000066c14d7220 */ /* 0x000fe20000400000 */
[----:B------:R-:W-:Y:S01]  /*11120*/  @!P2 FMUL R93, R93, 16777216 ;  /* 0x4b8000005d5da820 */ /* 0x000fe20000400000 */
[----:B------:R-:W-:Y:S01]  /*11130*/  FFMA.FTZ R52, R51, R52, 0.20512372255325317383 ;  /* 0x3e520bf433347423 */ /* 0x000fe20000010034 */
[----:B------:R-:W-:Y:S01]  /*11140*/  FFMA.FTZ R56, R155, R56, -0.17900948226451873779 ;  /* 0xbe374e439b387423 */ /* 0x000fe20000010038 */
[----:B------:R-:W-:Y:S01]  /*11150*/  IADD3 R25, R25, R80, RZ ;  /* 0x0000005019197210 */ /* 0x000fe20007ffe0ff */
[C---:B------:R-:W-:Y:S01]  /*11160*/  FMUL R76, R193.reuse, R103 ;  /* 0x00000067c14c7220 */ /* 0x040fe20000400000 */
[C---:B------:R-:W-:Y:S01]  /*11170*/  FMUL R84, R193.reuse, R95 ;  /* 0x0000005fc1547220 */ /* 0x040fe20000400000 */
[C---:B------:R-:W-:Y:S01]  /*11180*/  FMUL R85, R193.reuse, R94 ;  /* 0x0000005ec1557220 */ /* 0x040fe20000400000 */
[----:B------:R-:W-:Y:S01]  /*11190*/  FMUL R102, R193, R67 ;  /* 0x00000043c1667220 */ /* 0x000fe20000400000 */
[----:B------:R-:W-:Y:S01]  /*111a0*/  @!P2 FMUL R97, R97, 16777216 ;  /* 0x4b8000006161a820 */ /* 0x000fe20000400000 */
[----:B------:R-:W-:Y:S01]  /*111b0*/  @!P2 FMUL R170, R170, 16777216 ;  /* 0x4b800000aaaaa820 */ /* 0x000fe20000400000 */
[C---:B------:R-:W-:Y:S01]  /*111c0*/  FMUL R80, R193.reuse, R99 ;  /* 0x00000063c1507220 */ /* 0x040fe20000400000 */
[C---:B------:R-:W-:Y:S01]  /*111d0*/  FMUL R81, R193.reuse, R98 ;  /* 0x00000062c1517220 */ /* 0x040fe20000400000 */
        /* <DEDUP_REMOVED lines=59> */
[----:B------:R-:W-:Y:S01]  /*11590*/  @!P2 FMUL R190, R190, 16777216 ;  /* 0x4b800000bebea820 */ /* 0x000fe20000400000 */
[C---:B------:R-:W-:Y:S01]  /*115a0*/  FMUL R196, R26.reuse, R93 ;  /* 0x0000005d1ac47220 */ /* 0x040fe20000400000 */
[----:B------:R-:W-:Y:S01]  /*115b0*/  FFMA.FTZ R52, R51, R52, -0.24046532809734344482 ;  /* 0xbe763c8b33347423 */ /* 0x000fe20000010034 */
[----:B------:R-:W-:Y:S01]  /*115c0*/  FFMA.FTZ R56, R155, R56, 0.20512372255325317383 ;  /* 0x3e520bf49b387423 */ /* 0x000fe20000010038 */
[C---:B------:R-:W-:Y:S01]  /*115d0*/  FMUL R193, R26.reuse, R97 ;  /* 0x000000611ac17220 */ /* 0x040fe20000400000 */
[C---:B------:R-:W-:Y:S01]  /*115e0*/  FMUL R93, R26.reuse, R170 ;  /* 0x000000aa1a5d7220 */ /* 0x040fe20000400000 */
[----:B------:R-:W-:Y:S01]  /*115f0*/  I2FP.F32.S32 R37, R108 ;  /* 0x0000006c00257245 */ /* 0x000fe20000201400 */
[C---:B------:R-:W-:Y:S01]  /*11600*/  FMUL R97, R26.reuse, R73 ;  /* 0x000000491a617220 */ /* 0x040fe20000400000 */
[----:B------:R-:W-:Y:S01]  /*11610*/  FMUL R170, R26, R64 ;  /* 0x000000401aaa7220 */ /* 0x000fe20000400000 */
[----:B------:R-:W-:Y:S01]  /*11620*/  FMUL R4, R149, 0.25 ;  /* 0x3e80000095047820 */ /* 0x000fe20000400000 */
[----:B------:R-:W-:Y:S01]  /*11630*/  FMUL R9, R140, 0.25 ;  /* 0x3e8000008c097820 */ /* 0x000fe20000400000 */
[----:B------:R-:W-:Y:S01]  /*11640*/  FMUL R10, R137, 0.25 ;  /* 0x3e800000890a7820 */ /* 0x000fe20000400000 */
[----:B------:R-:W-:Y:S01]  /*11650*/  FMUL R38, R69, 0.25 ;  /* 0x3e80000045267820 */ /* 0x000fe20000400000 */
[C---:B------:R-:W-:Y:S01]  /*11660*/  FMUL R108, R26.reuse, R148 ;  /* 0x000000941a6c7220 */ /* 0x040fe20000400000 */
[C---:B------:R-:W-:Y:S01]  /*11670*/  FMUL R64, R26.reuse, R60 ;  /* 0x0000003c1a407220 */ /* 0x040fe20000400000 */
[C---:B------:R-:W-:Y:S01]  /*11680*/  FMUL R73, R26.reuse, R53 ;  /* 0x000000351a497220 */ /* 0x040fe20000400000 */
[C---:B------:R-:W-:Y:S01]  /*11690*/  FMUL R53, R26.reuse, R188 ;  /* 0x000000bc1a357220 */ /* 0x040fe20000400000 */
[C---:B------:R-:W-:Y:S01]  /*116a0*/  FMUL R189, R26.reuse, R189 ;  /* 0x000000bd1abd7220 */ /* 0x040fe20000400000 */
[C---:B------:R-:W-:Y:S01]  /*116b0*/  FMUL R148, R26.reuse, R165 ;  /* 0x000000a51a947220 */ /* 0x040fe20000400000 */
[----:B------:R-:W-:Y:S01]  /*116c0*/  FFMA.FTZ R52, R51, R52, 0.28857114911079406738 ;  /* 0x3e93bf9933347423 */ /* 0x000fe20000010034 */
[----:B------:R-:W-:Y:S01]  /*116d0*/  FFMA.FTZ R60, R155, R56, -0.24046532809734344482 ;  /* 0xbe763c8b9b3c7423 */ /* 0x000fe20000010038 */
[----:B------:R-:W-:Y:S01]  /*116e0*/  FMUL R190, R26, R190 ;  /* 0x000000be1abe7220 */ /* 0x000fe20000400000 */
[----:B------:R-:W-:Y:S01]  /*116f0*/  FSEL R149, R4, R149, P1 ;  /* 0x0000009504957208 */ /* 0x000fe20000800000 */
[----:B------:R-:W-:Y:S01]  /*11700*/  FFMA.FTZ R56, R51, R52, -0.36067417263984680176 ;  /* 0xbeb8aa4933387423 */ /* 0x000fe20000010034 */
[----:B------:R-:W-:Y:S01]  /*11710*/  FSEL R140, R9, R140, P1 ;  /* 0x0000008c098c7208 */ /* 0x000fe20000800000 */
[----:B------:R-:W-:Y:S01]  /*11720*/  FFMA.FTZ R60, R155, R60, 0.28857114911079406738 ;  /* 0x3e93bf999b3c7423 */ /* 0x000fe2000001003c */
        /* <DEDUP_REMOVED lines=21> */
[----:B------:R-:W-:Y:S01]  /*11880*/  F2FP.BF16.F32.PACK_AB R52, R189, R148 ;  /* 0x00000094bd34723e */ /* 0x000fe200000010ff */
[----:B------:R-:W-:Y:S01]  /*11890*/  FFMA.FTZ R56, R51, R56, 0.48089820146560668945 ;  /* 0x3ef6384a33387423 */ /* 0x000fe20000010038 */
[----:B------:R-:W-:Y:S01]  /*118a0*/  F2FP.BF16.F32.PACK_AB R53, R53, R190 ;  /* 0x000000be3535723e */ /* 0x000fe200000010ff */
[----:B------:R-:W-:Y:S01]  /*118b0*/  FFMA.FTZ R60, R155, R60, -0.36067417263984680176 ;  /* 0xbeb8aa499b3c7423 */ /* 0x000fe2000001003c */
[----:B------:R-:W-:Y:S01]  /*118c0*/  F2FP.BF16.F32.PACK_AB R54, R54, R157 ;  /* 0x0000009d3636723e */ /* 0x000fe200000010ff */
[----:B------:R-:W-:Y:S01]  /*118d0*/  FFMA.FTZ R56, R51, R56, -0.72134751081466674805 ;  /* 0xbf38aa3b33387423 */ /* 0x000fe20000010038 */
[----:B------:R-:W-:Y:S01]  /*118e0*/  F2FP.BF16.F32.PACK_AB R55, R55, R154 ;  /* 0x0000009a3737723e */ /* 0x000fe200000010ff */
[----:B------:R-:W-:Y:S01]  /*118f0*/  FFMA.FTZ R60, R155, R60, 0.48089820146560668945 ;  /* 0x3ef6384a9b3c7423 */ /* 0x000fe2000001003c */
[----:B------:R-:W-:Y:S01]  /*11900*/  FSEL R145, R4, R145, P1 ;  /* 0x0000009104917208 */ /* 0x000fe20000800000 */
[----:B------:R-:W-:Y:S01]  /*11910*/  @!P2 FMUL R149, R149, 16777216 ;  /* 0x4b8000009595a820 */ /* 0x000fe20000400000 */
[----:B------:R-:W-:Y:S01]  /*11920*/  FSEL R144, R7, R144, P1 ;  /* 0x0000009007907208 */ /* 0x000fe20000800000 */
[----:B------:R0:W-:Y:S01]  /*11930*/  STSM.16.M88.4 [R25], R52 ;  /* 0x0000003419007844 */ /* 0x0001e20000000200 */
        /* <DEDUP_REMOVED lines=71> */
[----:B------:R-:W-:Y:S01]  /*11db0*/  FFMA.FTZ R60, R155, R60, -0.72134751081466674805 ;  /* 0xbf38aa3b9b3c7423 */ /* 0x000fe2000001003c */
[----:B------:R-:W-:Y:S01]  /*11dc0*/  ISETP.GE.U32.AND P1, PT, R182, 0x7f800000, PT ;  /* 0x7f800000b600780c */ /* 0x000fe20003f26070 */
[C---:B------:R-:W-:Y:S01]  /*11dd0*/  FMUL R164, R26.reuse, R100 ;  /* 0x000000641aa47220 */ /* 0x040fe20000400000 */
[----:B------:R-:W-:Y:S01]  /*11de0*/  ISETP.GE.U32.AND P2, PT, R183, 0x7f800000, PT ;  /* 0x7f800000b700780c */ /* 0x000fe20003f46070 */
[----:B------:R-:W-:Y:S01]  /*11df0*/  FMUL R56, R51, R56 ;  /* 0x0000003833387220 */ /* 0x000fe20000400000 */
[----:B------:R-:W-:Y:S01]  /*11e00*/  FMUL R60, R155, R60 ;  /* 0x0000003c9b3c7220 */ /* 0x000fe20000400000 */
[----:B------:R-:W-:Y:S01]  /*11e10*/  FSEL R184, RZ, -23, P3 ;  /* 0xc1b80000ffb87808 */ /* 0x000fe20001800000 */
[C---:B------:R-:W-:Y:S01]  /*11e20*/  FMUL R200, R26.reuse, R169 ;  /* 0x000000a91ac87220 */ /* 0x040fe20000400000 */
[----:B------:R-:W-:Y:S01]  /*11e30*/  FFMA.FTZ R56, R51, 1.4426950216293334961, R56 ;  /* 0x3fb8aa3b33387823 */ /* 0x000fe20000010038 */
[----:B------:R-:W-:Y:S01]  /*11e40*/  FMUL R60, R155, R60 ;  /* 0x0000003c9b3c7220 */ /* 0x000fe20000400000 */
[C---:B------:R-:W-:Y:S01]  /*11e50*/  FMUL R100, R26.reuse, R69 ;  /* 0x000000451a647220 */ /* 0x040fe20000400000 */
[----:B------:R-:W-:Y:S01]  /*11e60*/  FFMA.FTZ R184, R37, 1.1920928955078125e-07, R184 ;  /* 0x3400000025b87823 */ /* 0x000fe200000100b8 */
[C---:B------:R-:W-:Y:S01]  /*11e70*/  FMUL R169, R26.reuse, R68 ;  /* 0x000000441aa97220 */ /* 0x040fe20000400000 */
[----:B------:R-:W-:Y:S01]  /*11e80*/  FFMA.FTZ R155, R155, 1.4426950216293334961, R60 ;  /* 0x3fb8aa3b9b9b7823 */ /* 0x000fe2000001003c */
[----:B------:R-:W-:Y:S01]  /*11e90*/  FADD R185, R185, R56 ;  /* 0x00000038b9b97221 */ /* 0x000fe20000000000 */
[C---:B------:R-:W-:Y:S01]  /*11ea0*/  FMUL R181, R26.reuse, R181 ;  /* 0x000000b51ab57220 */ /* 0x040fe20000400000 */
[----:B------:R-:W-:Y:S01]  /*11eb0*/  FMUL R68, R26, R187 ;  /* 0x000000bb1a447220 */ /* 0x000fe20000400000 */
[----:B------:R-:W-:-:S02]  /*11ec0*/  @P1 IMAD.MOV.U32 R69, RZ, RZ, 0x7f800000 ;  /* 0x7f800000ff451424 */ /* 0x000fc400078e00ff */
[----:B------:R-:W-:Y:S01]  /*11ed0*/  FADD R184, R184, R155 ;  /* 0x0000009bb8b87221 */ /* 0x000fe20000000000 */
[----:B------:R-:W-:Y:S01]  /*11ee0*/  @P2 IMAD.MOV.U32 R56, RZ, RZ, 0x7f800000 ;  /* 0x7f800000ff382424 */ /* 0x000fe200078e00ff */
[----:B------:R-:W-:Y:S01]  /*11ef0*/  F2FP.BF16.F32.PACK_AB R58, R58, R71 ;  /* 0x000000473a3a723e */ /* 0x000fe200000010ff */
[----:B------:R-:W-:Y:S01]  /*11f00*/  @P1 FFMA.FTZ R185, R182, R69, +INF ;  /* 0x7f800000b6b91423 */ /* 0x000fe20000010045 */
[----:B------:R-:W-:Y:S01]  /*11f10*/  F2FP.BF16.F32.PACK_AB R59, R59, R70 ;  /* 0x000000463b3b723e */ /* 0x000fe200000010ff */
[----:B------:R-:W-:Y:S01]  /*11f20*/  @P2 FFMA.FTZ R184, R183, R56, +INF ;  /* 0x7f800000b7b82423 */ /* 0x000fe20000010038 */
[----:B------:R-:W-:Y:S01]  /*11f30*/  F2FP.BF16.F32.PACK_AB R56, R181, R68 ;  /* 0x00000044b538723e */ /* 0x000fe200000010ff */
[----:B------:R-:W-:Y:S01]  /*11f40*/  BAR.SYNC.DEFER_BLOCKING 0x0 ;  /* 0x0000000000007b1d */ /* 0x000fe20000010000 */
        /* <DEDUP_REMOVED lines=9> */
[----:B------:R-:W-:Y:S01]  /*11fe0*/  F2FP.BF16.F32.PACK_AB R57, R57, R186 ;  /* 0x000000ba3939723e */ /* 0x000fe200000010ff */
[C---:B------:R-:W-:Y:S01]  /*11ff0*/  FMUL R61, R26.reuse, R178 ;  /* 0x000000b21a3d7220 */ /* 0x040fe20000400000 */
[----:B0-----:R-:W-:Y:S01]  /*12000*/  F2FP.BF16.F32.PACK_AB R54, R63, R202 ;  /* 0x000000ca3f36723e */ /* 0x001fe200000010ff */
[----:B------:R-:W-:Y:S01]  /*12010*/  FMUL R177, R26, R177 ;  /* 0x000000b11ab17220 */ /* 0x000fe20000400000 */
[----:B------:R-:W-:Y:S01]  /*12020*/  F2FP.BF16.F32.PACK_AB R55, R62, R201 ;  /* 0x000000c93e37723e */ /* 0x000fe200000010ff */
[----:B------:R-:W-:Y:S01]  /*12030*/  FMUL R160, R26, R179 ;  /* 0x000000b31aa07220 */ /* 0x000fe20000400000 */
[----:B------:R-:W-:Y:S01]  /*12040*/  F2FP.BF16.F32.PACK_AB R53, R176, R61 ;  /* 0x0000003db035723e */ /* 0x000fe200000010ff */
[C---:B------:R-:W-:Y:S01]  /*12050*/  FMUL R174, R26.reuse, R174 ;  /* 0x000000ae1aae7220 */ /* 0x040fe20000400000 */
[----:B------:R-:W-:Y:S01]  /*12060*/  FMUL R175, R26, R175 ;  /* 0x000000af1aaf7220 */ /* 0x000fe20000400000 */
[----:B------:R-:W-:Y:S01]  /*12070*/  F2FP.BF16.F32.PACK_AB R74, R74, R197 ;  /* 0x000000c54a4a723e */ /* 0x000fe200000010ff */
[C---:B------:R-:W-:Y:S01]  /*12080*/  FMUL R172, R26.reuse, R172 ;  /* 0x000000ac1aac7220 */ /* 0x040fe20000400000 */
[----:B------:R-:W-:Y:S01]  /*12090*/  F2FP.BF16.F32.PACK_AB R52, R177, R160 ;  /* 0x000000a0b134723e */ /* 0x000fe200000010ff */
[----:B------:R-:W-:Y:S01]  /*120a0*/  FMUL R173, R26, R173 ;  /* 0x000000ad1aad7220 */ /* 0x000fe20000400000 */
[----:B------:R-:W-:Y:S01]  /*120b0*/  F2FP.BF16.F32.PACK_AB R72, R72, R175 ;  /* 0x000000af4848723e */ /* 0x000fe200000010ff */
[----:B------:R-:W0:Y:S01]  /*120c0*/  LDS.128 R68, [R244] ;  /* 0x00000000f4447984 */ /* 0x000e220000000c00 */
[----:B------:R-:W-:Y:S01]  /*120d0*/  F2FP.BF16.F32.PACK_AB R73, R73, R174 ;  /* 0x000000ae4949723e */ /* 0x000fe200000010ff */
[----:B------:R-:W-:Y:S01]  /*120e0*/  FMUL R89, R26, R89 ;  /* 0x000000591a597220 */ /* 0x000fe20000400000 */
[----:B------:R-:W-:Y:S01]  /*120f0*/  F2FP.BF16.F32.PACK_AB R75, R75, R195 ;  /* 0x000000c34b4b723e */ /* 0x000fe200000010ff */
[----:B------:R-:W-:Y:S01]  /*12100*/  BAR.SYNC.DEFER_BLOCKING 0x0 ;  /* 0x0000000000007b1d */ /* 0x000fe20000010000 */
[----:B------:R-:W-:Y:S01]  /*12110*/  F2FP.BF16.F32.PACK_AB R64, R64, R171 ;  /* 0x000000ab4040723e */ /* 0x000fe200000010ff */
[C---:B------:R-:W-:Y:S01]  /*12120*/  FMUL R88, R26.reuse, R88 ;  /* 0x000000581a587220 */ /* 0x040fe20000400000 */
[----:B------:R-:W-:Y:S01]  /*12130*/  F2FP.BF16.F32.PACK_AB R65, R65, R168 ;  /* 0x000000a84141723e */ /* 0x000fe200000010ff */
[----:B------:R-:W-:Y:S01]  /*12140*/  FMUL R166, R26, R166 ;  /* 0x000000a61aa67220 */ /* 0x000fe20000400000 */
[----:B------:R-:W-:-:S03]  /*12150*/  F2FP.BF16.F32.PACK_AB R66, R66, R192 ;  /* 0x000000c04242723e */ /* 0x000fc600000010ff */
[----:B------:R-:W1:Y:S01]  /*12160*/  LDC R2, c[0x0][0x278] ;  /* 0x00009e00ff027b82 */ /* 0x000e620000000800 */
[----:B------:R-:W-:Y:S01]  /*12170*/  F2FP.BF16.F32.PACK_AB R67, R67, R191 ;  /* 0x000000bf4343723e */ /* 0x000fe200000010ff */
[C---:B------:R-:W-:Y:S01]  /*12180*/  FMUL R167, R26.reuse, R167 ;  /* 0x000000a71aa77220 */ /* 0x040fe20000400000 */
[----:B------:R-:W-:Y:S01]  /*12190*/  SHF.R.U32.HI R3, RZ, 0x7, R248 ;  /* 0x00000007ff037819 */ /* 0x000fe200000116f8 */
[C---:B------:R-:W-:Y:S01]  /*121a0*/  FMUL R105, R26.reuse, R105 ;  /* 0x000000691a697220 */ /* 0x040fe20000400000 */
[C---:B------:R-:W-:Y:S01]  /*121b0*/  FMUL R104, R26.reuse, R104 ;  /* 0x000000681a687220 */ /* 0x040fe20000400000 */
[C---:B------:R-:W-:Y:S01]  /*121c0*/  FMUL R117, R26.reuse, R117 ;  /* 0x000000751a757220 */ /* 0x040fe20000400000 */
[----:B------:R-:W-:Y:S01]  /*121d0*/  SGXT.U32 R3, R3, 0x1 ;  /* 0x000000010303781a */ /* 0x000fe20000000000 */
        /* <DEDUP_REMOVED lines=10> */
[----:B------:R-:W-:Y:S01]  /*12280*/  STSM.16.M88.4 [R25], R56 ;  /* 0x0000003819007844 */ /* 0x000fe20000000200 */
[C---:B------:R-:W-:Y:S01]  /*12290*/  FMUL R141, R26.reuse, R141 ;  /* 0x0000008d1a8d7220 */ /* 0x040fe20000400000 */
[C---:B------:R-:W-:Y:S01]  /*122a0*/  FMUL R140, R26.reuse, R140 ;  /* 0x0000008c1a8c7220 */ /* 0x040fe20000400000 */
[C---:B------:R-:W-:Y:S01]  /*122b0*/  FMUL R137, R26.reuse, R137 ;  /* 0x000000891a897220 */ /* 0x040fe20000400000 */
[----:B------:R-:W-:Y:S01]  /*122c0*/  BAR.SYNC.DEFER_BLOCKING 0x0 ;  /* 0x0000000000007b1d */ /* 0x000fe20000010000 */
[----:B------:R-:W-:Y:S01]  /*122d0*/  FMUL R136, R26, R136 ;  /* 0x000000881a887220 */ /* 0x000fe20000400000 */
[----:B-1----:R-:W-:-:S02]  /*122e0*/  IMAD R3, R3, R2, RZ ;  /* 0x0000000203037224 */ /* 0x002fc400078e02ff */
[C---:B------:R-:W-:Y:S01]  /*122f0*/  FMUL R133, R26.reuse, R133 ;  /* 0x000000851a857220 */ /* 0x040fe20000400000 */
[C---:B------:R-:W-:Y:S01]  /*12300*/  FMUL R132, R26.reuse, R132 ;  /* 0x000000841a847220 */ /* 0x040fe20000400000 */
[C---:B------:R-:W-:Y:S01]  /*12310*/  FMUL R129, R26.reuse, R129 ;  /* 0x000000811a817220 */ /* 0x040fe20000400000 */
[----:B------:R-:W-:Y:S01]  /*12320*/  FMUL R128, R26, R128 ;  /* 0x000000801a807220 */ /* 0x000fe20000400000 */
[----:B------:R-:W-:Y:S02]  /*12330*/  LEA R4, R2, R3, 0x1 ;  /* 0x0000000302047211 */ /* 0x000fe400078e08ff */
[----:B------:R-:W-:Y:S02]  /*12340*/  F2FP.BF16.F32.PACK_AB R108, R108, R144 ;  /* 0x000000906c6c723e */ /* 0x000fe400000010ff */
[----:B------:R-:W-:Y:S01]  /*12350*/  F2FP.BF16.F32.PACK_AB R109, R109, R145 ;  /* 0x000000916d6d723e */ /* 0x000fe200000010ff */
[----:B------:R-:W-:Y:S01]  /*12360*/  IMAD R7, R2, 0x2, R4 ;  /* 0x0000000202077824 */ /* 0x000fe200078e0204 */
[----:B------:R-:W-:-:S02]  /*12370*/  FSETP.NEU.AND P0, PT, R182, RZ, PT ;  /* 0x000000ffb600720b */ /* 0x000fc40003f0d000 */
[----:B------:R-:W-:Y:S01]  /*12380*/  FSETP.NEU.AND P1, PT, R183, RZ, PT ;  /* 0x000000ffb700720b */ /* 0x000fe20003f2d000 */
[----:B------:R-:W-:Y:S01]  /*12390*/  IMAD R8, R2, 0x2, R7 ;  /* 0x0000000202087824 */ /* 0x000fe200078e0207 */
[----:B------:R-:W-:Y:S02]  /*123a0*/  FSEL R185, R185, -INF , P0 ;  /* 0xff800000b9b97808 */ /* 0x000fe40000000000 */
[----:B------:R-:W-:Y:S01]  /*123b0*/  FSEL R184, R184, -INF , P1 ;  /* 0xff800000b8b87808 */ /* 0x000fe20000800000 */
[C---:B------:R-:W-:Y:S01]  /*123c0*/  IMAD R199, R2.reuse, 0x2, R8 ;  /* 0x0000000202c77824 */ /* 0x040fe200078e0208 */
[----:B------:R-:W1:Y:S04]  /*123d0*/  LDS.128 R60, [R244] ;  /* 0x00000000f43c7984 */ /* 0x000e680000000c00 */
[----:B------:R-:W-:Y:S01]  /*123e0*/  LEA R9, R2, R199, 0x1 ;  /* 0x000000c702097211 */ /* 0x000fe200078e08ff */
[----:B------:R-:W-:Y:S01]  /*123f0*/  FFMA R5, R184, 0.69314718246459960938, R5 ;  /* 0x3f317218b8057823 */ /* 0x000fe20000000005 */
[----:B------:R-:W-:Y:S03]  /*12400*/  BAR.SYNC.DEFER_BLOCKING 0x0 ;  /* 0x0000000000007b1d */ /* 0x000fe60000010000 */
[----:B------:R-:W-:-:S04]  /*12410*/  IMAD R10, R2, 0x2, R9 ;  /* 0x00000002020a7824 */ /* 0x000fc800078e0209 */
[----:B------:R-:W-:-:S04]  /*12420*/  IMAD R11, R2, 0x2, R10 ;  /* 0x00000002020b7824 */ /* 0x000fc800078e020a */
[----:B------:R-:W-:-:S05]  /*12430*/  IMAD R12, R2, 0x2, R11 ;  /* 0x00000002020c7824 */ /* 0x000fca00078e020b */
[----:B------:R-:W-:-:S05]  /*12440*/  LEA R13, R2, R12, 0x1 ;  /* 0x0000000c020d7211 */ /* 0x000fca00078e08ff */
[C---:B------:R-:W-:Y:S01]  /*12450*/  IMAD R14, R2.reuse, 0x2, R13 ;  /* 0x00000002020e7824 */ /* 0x040fe200078e020d */
[----:B------:R-:W-:Y:S03]  /*12460*/  STSM.16.M88.4 [R25], R52 ;  /* 0x0000003419007844 */ /* 0x000fe60000000200 */
[C---:B------:R-:W-:Y:S01]  /*12470*/  IMAD R15, R2.reuse, 0x2, R14 ;  /* 0x00000002020f7824 */ /* 0x040fe200078e020e */
[----:B------:R-:W-:Y:S03]  /*12480*/  BAR.SYNC.DEFER_BLOCKING 0x0 ;  /* 0x0000000000007b1d */ /* 0x000fe60000010000 */
[----:B------:R-:W-:-:S05]  /*12490*/  IMAD R16, R2, 0x2, R15 ;  /* 0x0000000202107824 */ /* 0x000fca00078e020f */
[----:B------:R-:W-:-:S05]  /*124a0*/  LEA R17, R2, R16, 0x1 ;  /* 0x0000001002117211 */ /* 0x000fca00078e08ff */
[----:B------:R-:W-:-:S04]  /*124b0*/  IMAD R18, R2, 0x2, R17 ;  /* 0x0000000202127824 */ /* 0x000fc800078e0211 */
[----:B------:R-:W-:-:S04]  /*124c0*/  IMAD R19, R2, 0x2, R18 ;  /* 0x0000000202137824 */ /* 0x000fc800078e0212 */
[C---:B------:R-:W-:Y:S01]  /*124d0*/  IMAD R20, R2.reuse, 0x2, R19 ;  /* 0x0000000202147824 */ /* 0x040fe200078e0213 */
[----:B------:R-:W2:Y:S04]  /*124e0*/  LDS.128 R56, [R244] ;  /* 0x00000000f4387984 */ /* 0x000ea80000000c00 */
[C---:B------:R-:W-:Y:S01]  /*124f0*/  LEA R21, R2.reuse, R20, 0x1 ;  /* 0x0000001402157211 */ /* 0x040fe200078e08ff */
[----:B------:R-:W-:Y:S04]  /*12500*/  BAR.SYNC.DEFER_BLOCKING 0x0 ;  /* 0x0000000000007b1d */ /* 0x000fe80000010000 */
[----:B------:R-:W-:-:S04]  /*12510*/  IMAD R22, R2, 0x2, R21 ;  /* 0x0000000202167824 */ /* 0x000fc800078e0215 */
[----:B------:R-:W-:-:S04]  /*12520*/  IMAD R23, R2, 0x2, R22 ;  /* 0x0000000202177824 */ /* 0x000fc800078e0216 */
[----:B------:R-:W-:-:S05]  /*12530*/  IMAD R24, R2, 0x2, R23 ;  /* 0x0000000202187824 */ /* 0x000fca00078e0217 */
[----:B------:R-:W-:-:S05]  /*12540*/  LEA R27, R2, R24, 0x1 ;  /* 0x00000018021b7211 */ /* 0x000fca00078e08ff */
[C---:B------:R-:W-:Y:S01]  /*12550*/  IMAD R30, R2.reuse, 0x2, R27 ;  /* 0x00000002021e7824 */ /* 0x040fe200078e021b */
[----:B------:R3:W-:Y:S03]  /*12560*/  STSM.16.M88.4 [R25], R72 ;  /* 0x0000004819007844 */ /* 0x0007e60000000200 */
[C---:B------:R-:W-:Y:S01]  /*12570*/  IMAD R31, R2.reuse, 0x2, R30 ;  /* 0x00000002021f7824 */ /* 0x040fe200078e021e */
[----:B------:R-:W-:Y:S03]  /*12580*/  BAR.SYNC.DEFER_BLOCKING 0x0 ;  /* 0x0000000000007b1d */ /* 0x000fe60000010000 */
[----:B------:R-:W-:-:S05]  /*12590*/  IMAD R34, R2, 0x2, R31 ;  /* 0x0000000202227824 */ /* 0x000fca00078e021f */
[----:B------:R-:W-:-:S05]  /*125a0*/  LEA R35, R2, R34, 0x1 ;  /* 0x0000002202237211 */ /* 0x000fca00078e08ff */
[----:B------:R-:W-:Y:S01]  /*125b0*/  IMAD R38, R2, 0x2, R35 ;  /* 0x0000000202267824 */ /* 0x000fe200078e0223 */
[----:B---3--:R-:W-:Y:S02]  /*125c0*/  F2FP.BF16.F32.PACK_AB R73, R100, R101 ;  /* 0x000000656449723e */ /* 0x008fe400000010ff */
[----:B------:R-:W-:Y:S01]  /*125d0*/  F2FP.BF16.F32.PACK_AB R74, R99, R103 ;  /* 0x00000067634a723e */ /* 0x000fe200000010ff */
[----:B------:R-:W-:Y:S01]  /*125e0*/  IMAD R39, R2, 0x2, R38 ;  /* 0x0000000202277824 */ /* 0x000fe200078e0226 */
[----:B------:R-:W-:Y:S02]  /*125f0*/  F2FP.BF16.F32.PACK_AB R75, R98, R102 ;  /* 0x00000066624b723e */ /* 0x000fe400000010ff */
[----:B------:R-:W-:Y:S01]  /*12600*/  F2FP.BF16.F32.PACK_AB R72, R169, R170 ;  /* 0x000000aaa948723e */ /* 0x000fe200000010ff */
[C---:B------:R-:W-:Y:S01]  /*12610*/  IMAD R42, R2.reuse, 0x2, R39 ;  /* 0x00000002022a7824 */ /* 0x040fe200078e0227 */
[----:B------:R-:W3:Y:S04]  /*12620*/  LDS.128 R52, [R244] ;  /* 0x00000000f4347984 */ /* 0x000ee80000000c00 */
        /* <DEDUP_REMOVED lines=13> */
[----:B----4-:R-:W-:Y:S02]  /*12700*/  F2FP.BF16.F32.PACK_AB R64, R173, R96 ;  /* 0x00000060ad40723e */ /* 0x010fe400000010ff */
[----:B------:R-:W-:Y:S01]  /*12710*/  F2FP.BF16.F32.PACK_AB R65, R172, R97 ;  /* 0x00000061ac41723e */ /* 0x000fe200000010ff */
[----:B------:R-:W-:Y:S01]  /*12720*/  IMAD R28, R2, 0x2, R32 ;  /* 0x00000002021c7824 */ /* 0x000fe200078e0220 */
[----:B------:R-:W-:Y:S02]  /*12730*/  F2FP.BF16.F32.PACK_AB R66, R78, R95 ;  /* 0x0000005f4e42723e */ /* 0x000fe400000010ff */
[----:B------:R-:W-:Y:S01]  /*12740*/  F2FP.BF16.F32.PACK_AB R67, R79, R94 ;  /* 0x0000005e4f43723e */ /* 0x000fe200000010ff */
[----:B------:R-:W-:-:S04]  /*12750*/  IMAD R50, R2, 0x2, R28 ;  /* 0x0000000202327824 */ /* 0x000fc800078e021c */
[C---:B------:R-:W-:Y:S01]  /*12760*/  IMAD R49, R2.reuse, 0x2, R50 ;  /* 0x0000000202317824 */ /* 0x040fe200078e0232 */
[----:B------:R-:W4:Y:S01]  /*12770*/  LDS.128 R100, [R244] ;  /* 0x00000000f4647984 */ /* 0x000f220000000c00 */
[----:B------:R-:W-:Y:S03]  /*12780*/  BAR.SYNC.DEFER_BLOCKING 0x0 ;  /* 0x0000000000007b1d */ /* 0x000fe60000010000 */
[----:B------:R-:W-:-:S05]  /*12790*/  LEA R48, R2, R49, 0x1 ;  /* 0x0000003102307211 */ /* 0x000fca00078e08ff */
[----:B------:R-:W-:-:S04]  /*127a0*/  IMAD R41, R2, 0x2, R48 ;  /* 0x0000000202297824 */ /* 0x000fc800078e0230 */
[----:B------:R-:W-:-:S05]  /*127b0*/  IMAD R37, R2, 0x2, R41 ;  /* 0x0000000202257824 */ /* 0x000fca00078e0229 */
[----:B------:R-:W-:-:S05]  /*127c0*/  LEA R0, R2, R37, 0x1 ;  /* 0x0000002502007211 */ /* 0x000fca00078e08ff */
[C---:B------:R-:W-:Y:S01]  /*127d0*/  IMAD R153, R2.reuse, 0x2, R0 ;  /* 0x0000000202997824 */ /* 0x040fe200078e0200 */
[----:B------:R0:W-:Y:S04]  /*127e0*/  STSM.16.M88.4 [R25], R72 ;  /* 0x0000004819007844 */ /* 0x0001e80000000200 */
[C---:B------:R-:W-:Y:S01]  /*127f0*/  LEA R26, R2.reuse, R153, 0x1 ;  /* 0x00000099021a7211 */ /* 0x040fe200078e08ff */
[----:B------:R-:W-:Y:S04]  /*12800*/  BAR.SYNC.DEFER_BLOCKING 0x0 ;  /* 0x0000000000007b1d */ /* 0x000fe80000010000 */
[----:B------:R-:W-:-:S04]  /*12810*/  IMAD R152, R2, 0x2, R26 ;  /* 0x0000000202987824 */ /* 0x000fc800078e021a */
[----:B------:R-:W-:-:S04]  /*12820*/  IMAD R149, R2, 0x2, R152 ;  /* 0x0000000202957824 */ /* 0x000fc800078e0298 */
[----:B------:R-:W-:Y:S01]  /*12830*/  IMAD R148, R2, 0x2, R149 ;  /* 0x0000000202947824 */ /* 0x000fe200078e0295 */
[----:B0-----:R-:W-:Y:S02]  /*12840*/  F2FP.BF16.F32.PACK_AB R73, R92, R93 ;  /* 0x0000005d5c49723e */ /* 0x001fe400000010ff */
[----:B------:R-:W-:Y:S02]  /*12850*/  F2FP.BF16.F32.PACK_AB R72, R200, R203 ;  /* 0x000000cbc848723e */ /* 0x000fe400000010ff */
[----:B------:R-:W-:Y:S02]  /*12860*/  F2FP.BF16.F32.PACK_AB R74, R86, R82 ;  /* 0x00000052564a723e */ /* 0x000fe400000010ff */
[----:B------:R-:W-:Y:S02]  /*12870*/  F2FP.BF16.F32.PACK_AB R75, R87, R83 ;  /* 0x00000053574b723e */ /* 0x000fe400000010ff */
[C---:B------:R-:W-:Y:S01]  /*12880*/  LEA R51, R2.reuse, R148, 0x1 ;  /* 0x0000009402337211 */ /* 0x040fe200078e08ff */
[----:B------:R-:W0:Y:S04]  /*12890*/  LDS.128 R96, [R244] ;  /* 0x00000000f4607984 */ /* 0x000e280000000c00 */
[C---:B------:R-:W-:Y:S01]  /*128a0*/  IMAD R154, R2.reuse, 0x2, R51 ;  /* 0x00000002029a7824 */ /* 0x040fe200078e0233 */
[----:B------:R-:W-:Y:S04]  /*128b0*/  BAR.SYNC.DEFER_BLOCKING 0x0 ;  /* 0x0000000000007b1d */ /* 0x000fe80000010000 */
[----:B------:R-:W-:-:S05]  /*128c0*/  LEA R155, R2, R154, 0x1 ;  /* 0x0000009a029b7211 */ /* 0x000fca00078e08ff */
[----:B------:R-:W-:-:S04]  /*128d0*/  IMAD R158, R2, 0x2, R155 ;  /* 0x00000002029e7824 */ /* 0x000fc800078e029b */
[----:B------:R-:W-:-:S04]  /*128e0*/  IMAD R156, R2, 0x2, R158 ;  /* 0x00000002029c7824 */ /* 0x000fc800078e029e */
[----:B------:R-:W-:-:S05]  /*128f0*/  IMAD R157, R2, 0x2, R156 ;  /* 0x00000002029d7824 */ /* 0x000fca00078e029c */
[C---:B------:R-:W-:Y:S01]  /*12900*/  LEA R159, R2.reuse, R157, 0x1 ;  /* 0x0000009d029f7211 */ /* 0x040fe200078e08ff */
[----:B------:R1:W-:Y:S04]  /*12910*/  STSM.16.M88.4 [R25], R64 ;  /* 0x0000004019007844 */ /* 0x0003e80000000200 */
[C---:B------:R-:W-:Y:S01]  /*12920*/  IMAD R160, R2.reuse, 0x2, R159 ;  /* 0x0000000202a07824 */ /* 0x040fe200078e029f */
[----:B------:R-:W-:Y:S03]  /*12930*/  BAR.SYNC.DEFER_BLOCKING 0x0 ;  /* 0x0000000000007b1d */ /* 0x000fe60000010000 */
[----:B------:R-:W-:-:S04]  /*12940*/  IMAD R161, R2, 0x2, R160 ;  /* 0x0000000202a17824 */ /* 0x000fc800078e02a0 */
[----:B------:R-:W-:-:S05]  /*12950*/  IMAD R162, R2, 0x2, R161 ;  /* 0x0000000202a27824 */ /* 0x000fca00078e02a1 */
[----:B------:R-:W-:Y:S02]  /*12960*/  LEA R165, R2, R162, 0x1 ;  /* 0x000000a202a57211 */ /* 0x000fe400078e08ff */
[----:B-1----:R-:W-:Y:S02]  /*12970*/  F2FP.BF16.F32.PACK_AB R64, R198, R88 ;  /* 0x00000058c640723e */ /* 0x002fe400000010ff */
[----:B------:R-:W-:Y:S01]  /*12980*/  F2FP.BF16.F32.PACK_AB R65, R196, R89 ;  /* 0x00000059c441723e */ /* 0x000fe200000010ff */
[----:B------:R-:W-:Y:S01]  /*12990*/  IMAD R168, R2, 0x2, R165 ;  /* 0x0000000202a87824 */ /* 0x000fe200078e02a5 */
[----:B------:R-:W-:Y:S02]  /*129a0*/  F2FP.BF16.F32.PACK_AB R66, R85, R90 ;  /* 0x0000005a5542723e */ /* 0x000fe400000010ff */
[----:B------:R-:W-:Y:S01]  /*129b0*/  F2FP.BF16.F32.PACK_AB R67, R84, R91 ;  /* 0x0000005b5443723e */ /* 0x000fe200000010ff */
[----:B------:R-:W-:-:S04]  /*129c0*/  IMAD R169, R2, 0x2, R168 ;  /* 0x0000000202a97824 */ /* 0x000fc800078e02a8 */
[C---:B------:R-:W-:Y:S01]  /*129d0*/  IMAD R170, R2.reuse, 0x2, R169 ;  /* 0x0000000202aa7824 */ /* 0x040fe200078e02a9 */
[----:B------:R-:W1:Y:S01]  /*129e0*/  LDS.128 R92, [R244] ;  /* 0x00000000f45c7984 */ /* 0x000e620000000c00 */
[----:B------:R-:W-:Y:S03]  /*129f0*/  BAR.SYNC.DEFER_BLOCKING 0x0 ;  /* 0x0000000000007b1d */ /* 0x000fe60000010000 */
[----:B------:R-:W-:-:S05]  /*12a00*/  LEA R171, R2, R170, 0x1 ;  /* 0x000000aa02ab7211 */ /* 0x000fca00078e08ff */
[----:B------:R-:W-:-:S04]  /*12a10*/  IMAD R172, R2, 0x2, R171 ;  /* 0x0000000202ac7824 */ /* 0x000fc800078e02ab */
[----:B------:R-:W-:-:S04]  /*12a20*/  IMAD R173, R2, 0x2, R172 ;  /* 0x0000000202ad7824 */ /* 0x000fc800078e02ac */
[----:B------:R-:W-:-:S05]  /*12a30*/  IMAD R174, R2, 0x2, R173 ;  /* 0x0000000202ae7824 */ /* 0x000fca00078e02ad */
[C---:B------:R-:W-:Y:S01]  /*12a40*/  LEA R175, R2.reuse, R174, 0x1 ;  /* 0x000000ae02af7211 */ /* 0x040fe200078e08ff */
[----:B------:R2:W-:Y:S04]  /*12a50*/  STSM.16.M88.4 [R25], R72 ;  /* 0x0000004819007844 */ /* 0x0005e80000000200 */
[----:B------:R-:W-:Y:S01]  /*12a60*/  IMAD R176, R2, 0x2, R175 ;  /* 0x0000000202b07824 */ /* 0x000fe200078e02af */
[----:B------:R-:W-:Y:S01]  /*12a70*/  BAR.SYNC.DEFER_BLOCKING 0x0 ;  /* 0x0000000000007b1d */ /* 0x000fe20000010000 */
[----:B--2---:R-:W-:Y:S02]  /*12a80*/  F2FP.BF16.F32.PACK_AB R72, R164, R194 ;  /* 0x000000c2a448723e */ /* 0x004fe400000010ff */
[----:B------:R-:W-:Y:S01]  /*12a90*/  IMAD R164, R2, 0x2, R176 ;  /* 0x0000000202a47824 */ /* 0x000fe200078e02b0 */
[----:B------:R-:W-:-:S02]  /*12aa0*/  F2FP.BF16.F32.PACK_AB R73, R163, R193 ;  /* 0x000000c1a349723e */ /* 0x000fc400000010ff */
[----:B------:R-:W-:Y:S01]  /*12ab0*/  F2FP.BF16.F32.PACK_AB R74, R77, R81 ;  /* 0x000000514d4a723e */ /* 0x000fe200000010ff */
[----:B------:R-:W-:Y:S01]  /*12ac0*/  IMAD R163, R2, 0x2, R164 ;  /* 0x0000000202a37824 */ /* 0x000fe200078e02a4 */
[----:B------:R-:W-:Y:S01]  /*12ad0*/  F2FP.BF16.F32.PACK_AB R75, R76, R80 ;  /* 0x000000504c4b723e */ /* 0x000fe200000010ff */
[----:B------:R-:W2:Y:S01]  /*12ae0*/  LDS.128 R88, [R244] ;  /* 0x00000000f4587984 */ /* 0x000ea20000000c00 */
[----:B------:R-:W-:Y:S06]  /*12af0*/  BAR.SYNC.DEFER_BLOCKING 0x0 ;  /* 0x0000000000007b1d */ /* 0x000fec0000010000 */
[----:B------:R3:W-:Y:S02]  /*12b00*/  STSM.16.M88.4 [R25], R64 ;  /* 0x0000004019007844 */ /* 0x0007e40000000200 */
[----:B------:R-:W-:Y:S01]  /*12b10*/  BAR.SYNC.DEFER_BLOCKING 0x0 ;  /* 0x0000000000007b1d */ /* 0x000fe20000010000 */
[----:B---3--:R-:W-:-:S02]  /*12b20*/  F2FP.BF16.F32.PACK_AB R64, R167, R104 ;  /* 0x00000068a740723e */ /* 0x008fc400000010ff */
[----:B------:R-:W-:Y:S02]  /*12b30*/  F2FP.BF16.F32.PACK_AB R65, R166, R105 ;  /* 0x00000069a641723e */ /* 0x000fe400000010ff */
[----:B------:R-:W-:Y:S02]  /*12b40*/  F2FP.BF16.F32.PACK_AB R66, R110, R106 ;  /* 0x0000006a6e42723e */ /* 0x000fe400000010ff */
[----:B------:R-:W-:Y:S02]  /*12b50*/  F2FP.BF16.F32.PACK_AB R67, R111, R107 ;  /* 0x0000006b6f43723e */ /* 0x000fe400000010ff */
[----:B------:R-:W-:Y:S01]  /*12b60*/  F2FP.BF16.F32.PACK_AB R104, R116, R112 ;  /* 0x000000707468723e */ /* 0x000fe200000010ff */
[----:B------:R-:W3:Y:S01]  /*12b70*/  LDC.64 R110, c[0x0][0x228] ;  /* 0x00008a00ff6e7b82 */ /* 0x000ee20000000a00 */
[----:B------:R-:W-:Y:S01]  /*12b80*/  F2FP.BF16.F32.PACK_AB R105, R117, R113 ;  /* 0x000000717569723e */ /* 0x000fe200000010ff */
[----:B------:R-:W2:Y:S01]  /*12b90*/  LDS.128 R84, [R244] ;  /* 0x00000000f4547984 */ /* 0x000ea20000000c00 */
[----:B------:R-:W-:-:S02]  /*12ba0*/  F2FP.BF16.F32.PACK_AB R106, R118, R114 ;  /* 0x00000072766a723e */ /* 0x000fc400000010ff */
[----:B------:R-:W-:-:S03]  /*12bb0*/  F2FP.BF16.F32.PACK_AB R107, R119, R115 ;  /* 0x00000073776b723e */ /* 0x000fc600000010ff */
[----:B------:R-:W-:Y:S01]  /*12bc0*/  BAR.SYNC.DEFER_BLOCKING 0x0 ;  /* 0x0000000000007b1d */ /* 0x000fe20000010000 */
[----:B------:R-:W-:Y:S02]  /*12bd0*/  F2FP.BF16.F32.PACK_AB R112, R140, R136 ;  /* 0x000000888c70723e */ /* 0x000fe400000010ff */
[----:B------:R-:W-:Y:S02]  /*12be0*/  F2FP.BF16.F32.PACK_AB R113, R141, R137 ;  /* 0x000000898d71723e */ /* 0x000fe400000010ff */
[----:B------:R-:W-:Y:S02]  /*12bf0*/  F2FP.BF16.F32.PACK_AB R114, R142, R138 ;  /* 0x0000008a8e72723e */ /* 0x000fe400000010ff */
[----:B------:R-:W-:Y:S02]  /*12c00*/  F2FP.BF16.F32.PACK_AB R115, R143, R139 ;  /* 0x0000008b8f73723e */ /* 0x000fe400000010ff */
[----:B------:R-:W-:-:S05]  /*12c10*/  LEA R167, R2, R163, 0x1 ;  /* 0x000000a302a77211 */ /* 0x000fca00078e08ff */
[----:B------:R-:W-:-:S04]  /*12c20*/  IMAD R166, R2, 0x2, R167 ;  /* 0x0000000202a67824 */ /* 0x000fc800078e02a7 */
[----:B------:R-:W-:-:S04]  /*12c30*/  IMAD R116, R2, 0x2, R166 ;  /* 0x0000000202747824 */ /* 0x000fc800078e02a6 */
[C---:B------:R-:W-:Y:S01]  /*12c40*/  IMAD R117, R2.reuse, 0x2, R116 ;  /* 0x0000000202757824 */ /* 0x040fe200078e0274 */
[----:B------:R-:W-:Y:S04]  /*12c50*/  STSM.16.M88.4 [R25], R72 ;  /* 0x0000004819007844 */ /* 0x000fe80000000200 */
[C---:B------:R-:W-:Y:S01]  /*12c60*/  LEA R118, R2.reuse, R117, 0x1 ;  /* 0x0000007502767211 */ /* 0x040fe200078e08ff */
[----:B------:R-:W-:Y:S04]  /*12c70*/  BAR.SYNC.DEFER_BLOCKING 0x0 ;  /* 0x0000000000007b1d */ /* 0x000fe80000010000 */
[----:B------:R-:W-:-:S02]  /*12c80*/  IMAD R119, R2, 0x2, R118 ;  /* 0x0000000202777824 */ /* 0x000fc400078e0276 */
[----:B------:R-:W2:Y:S02]  /*12c90*/  LDS.128 R80, [R244] ;  /* 0x00000000f4507984 */ /* 0x000ea40000000c00 */
[----:B------:R-:W-:Y:S06]  /*12ca0*/  BAR.SYNC.DEFER_BLOCKING 0x0 ;  /* 0x0000000000007b1d */ /* 0x000fec0000010000 */
[----:B------:R4:W-:Y:S02]  /*12cb0*/  STSM.16.M88.4 [R25], R64 ;  /* 0x0000004019007844 */ /* 0x0009e40000000200 */
[----:B------:R-:W-:Y:S01]  /*12cc0*/  BAR.SYNC.DEFER_BLOCKING 0x0 ;  /* 0x0000000000007b1d */ /* 0x000fe20000010000 */
[----:B----4-:R-:W-:Y:S01]  /*12cd0*/  F2FP.BF16.F32.PACK_AB R64, R124, R120 ;  /* 0x000000787c40723e */ /* 0x010fe200000010ff */
[----:B------:R-:W-:Y:S01]  /*12ce0*/  IMAD R120, R2, 0x2, R119 ;  /* 0x0000000202787824 */ /* 0x000fe200078e0277 */
[----:B------:R-:W-:-:S02]  /*12cf0*/  F2FP.BF16.F32.PACK_AB R65, R125, R121 ;  /* 0x000000797d41723e */ /* 0x000fc400000010ff */
[----:B------:R-:W-:Y:S01]  /*12d00*/  F2FP.BF16.F32.PACK_AB R66, R126, R122 ;  /* 0x0000007a7e42723e */ /* 0x000fe200000010ff */
[----:B------:R-:W-:Y:S01]  /*12d10*/  IMAD R126, R246, UR9, RZ ;  /* 0x00000009f67e7c24 */ /* 0x000fe2000f8e02ff */
[----:B------:R-:W-:Y:S01]  /*12d20*/  F2FP.BF16.F32.PACK_AB R67, R127, R123 ;  /* 0x0000007b7f43723e */ /* 0x000fe200000010ff */
[----:B------:R-:W-:Y:S01]  /*12d30*/  USHF.L.U32 UR9, UR8, 0x1, URZ ;  /* 0x0000000108097899 */ /* 0x000fe2000800063f */
[----:B------:R-:W-:Y:S01]  /*12d40*/  LEA R121, R2, R120, 0x1 ;  /* 0x0000007802797211 */ /* 0x000fe200078e08ff */
[C---:B------:R-:W-:Y:S02]  /*12d50*/  IMAD.SHL.U32 R123, R126.reuse, 0x2, RZ ;  /* 0x000000027e7b7824 */ /* 0x040fe400078e00ff */
[----:B------:R-:W-:Y:S01]  /*12d60*/  IMAD.HI R126, R126, 0x2, RZ ;  /* 0x000000027e7e7827 */ /* 0x000fe200078e02ff */
[----:B------:R-:W4:Y:S01]  /*12d70*/  LDS.128 R76, [R244] ;  /* 0x00000000f44c7984 */ /* 0x000f220000000c00 */
[----:B------:R-:W-:Y:S01]  /*12d80*/  BAR.SYNC.DEFER_BLOCKING 0x0 ;  /* 0x0000000000007b1d */ /* 0x000fe20000010000 */
[----:B---3--:R-:W-:Y:S01]  /*12d90*/  IADD3 R123, P2, P3, R123, UR9, R110 ;  /* 0x000000097b7b7c10 */ /* 0x008fe2000fb5e06e */
[----:B------:R-:W-:Y:S01]  /*12da0*/  UIMAD.WIDE UR8, UR8, 0x2, URZ ;  /* 0x00000002080878a5 */ /* 0x000fe2000f8e023f */
[----:B------:R-:W-:Y:S01]  /*12db0*/  F2FP.BF16.F32.PACK_AB R110, R150, R146 ;  /* 0x00000092966e723e */ /* 0x000fe200000010ff */
[----:B------:R-:W-:-:S04]  /*12dc0*/  IMAD R122, R2, 0x2, R121 ;  /* 0x00000002027a7824 */ /* 0x000fc800078e0279 */
[C---:B------:R-:W-:Y:S01]  /*12dd0*/  IMAD R124, R2.reuse, 0x2, R122 ;  /* 0x00000002027c7824 */ /* 0x040fe200078e027a */
[----:B------:R-:W-:Y:S02]  /*12de0*/  ULDC UR8, c[0x0][0x27c] ;  /* 0x00009f0000087ab9 */ /* 0x000fe40000000800 */
[----:B------:R-:W-:Y:S02]  /*12df0*/  UIMAD UR8, UR10, UR8, URZ ;  /* 0x000000080a0872a4 */ /* 0x000fe4000f8e023f */
[----:B------:R-:W-:Y:S02]  /*12e00*/  LEA R125, R2, R124, 0x1 ;  /* 0x0000007c027d7211 */ /* 0x000fe400078e08ff */
[----:B------:R-:W-:Y:S01]  /*12e10*/  USHF.L.U32 UR10, UR8, 0x2, URZ ;  /* 0x00000002080a7899 */ /* 0x000fe2000800063f */
[----:B------:R3:W-:Y:S01]  /*12e20*/  STSM.16.M88.4 [R25], R104 ;  /* 0x0000006819007844 */ /* 0x0007e20000000200 */
[----:B------:R-:W-:Y:S01]  /*12e30*/  BAR.SYNC.DEFER_BLOCKING 0x0 ;  /* 0x0000000000007b1d */ /* 0x000fe20000010000 */
[----:B---3--:R-:W-:Y:S01]  /*12e40*/  F2FP.BF16.F32.PACK_AB R104, R132, R128 ;  /* 0x000000808468723e */ /* 0x008fe200000010ff */
[----:B------:R-:W-:Y:S01]  /*12e50*/  IMAD R132, R2, 0x2, R125 ;  /* 0x0000000202847824 */ /* 0x000fe200078e027d */
[----:B------:R-:W-:-:S02]  /*12e60*/  F2FP.BF16.F32.PACK_AB R105, R133, R129 ;  /* 0x000000818569723e */ /* 0x000fc400000010ff */
[----:B------:R-:W-:Y:S01]  /*12e70*/  F2FP.BF16.F32.PACK_AB R106, R134, R130 ;  /* 0x00000082866a723e */ /* 0x000fe200000010ff */
[----:B------:R-:W-:Y:S01]  /*12e80*/  IMAD R134, R2, 0x2, R132 ;  /* 0x0000000202867824 */ /* 0x000fe200078e0284 */
[----:B------:R-:W-:Y:S02]  /*12e90*/  F2FP.BF16.F32.PACK_AB R107, R135, R131 ;  /* 0x00000083876b723e */ /* 0x000fe400000010ff */
[----:B------:R-:W-:Y:S01]  /*12ea0*/  IADD3.X R133, R126, UR9, R111, P2, P3 ;  /* 0x000000097e857c10 */ /* 0x000fe200097e646f */
[----:B------:R-:W-:Y:S01]  /*12eb0*/  IMAD R135, R2, 0x2, R134 ;  /* 0x0000000202877824 */ /* 0x000fe200078e0286 */
[----:B------:R-:W-:Y:S01]  /*12ec0*/  F2FP.BF16.F32.PACK_AB R111, R151, R147 ;  /* 0x00000093976f723e */ /* 0x000fe200000010ff */
[----:B------:R-:W-:Y:S01]  /*12ed0*/  UIMAD.WIDE UR8, UR8, 0x4, URZ ;  /* 0x00000004080878a5 */ /* 0x000fe2000f8e023f */
[----:B------:R-:W-:Y:S01]  /*12ee0*/  LDS.128 R72, [R244] ;  /* 0x00000000f4487984 */ /* 0x000fe20000000c00 */
[----:B------:R-:W-:Y:S01]  /*12ef0*/  BAR.SYNC.DEFER_BLOCKING 0x0 ;  /* 0x0000000000007b1d */ /* 0x000fe20000010000 */
[----:B------:R-:W-:-:S02]  /*12f00*/  LEA R126, P2, R3, R123, 0x1 ;  /* 0x0000007b037e7211 */ /* 0x000fc400078408ff */
[C---:B------:R-:W-:Y:S02]  /*12f10*/  LEA R128, P3, R4.reuse, R123, 0x1 ;  /* 0x0000007b04807211 */ /* 0x040fe400078608ff */
[-C--:B------:R-:W-:Y:S02]  /*12f20*/  LEA.HI.X.SX32 R127, R3, R133.reuse, 0x1, P2 ;  /* 0x00000085037f7211 */ /* 0x080fe400010f0eff */
[----:B------:R-:W-:Y:S02]  /*12f30*/  LEA.HI.X.SX32 R129, R4, R133, 0x1, P3 ;  /* 0x0000008504817211 */ /* 0x000fe400018f0eff */
[C---:B------:R-:W-:Y:S02]  /*12f40*/  LEA R130, P4, R7.reuse, R123, 0x1 ;  /* 0x0000007b07827211 */ /* 0x040fe400078808ff */
[----:B------:R-:W-:Y:S02]  /*12f50*/  LEA R3, R2, R135, 0x1 ;  /* 0x0000008702037211 */ /* 0x000fe400078e08ff */
[----:B------:R-:W-:-:S03]  /*12f60*/  LEA.HI.X.SX32 R131, R7, R133, 0x1, P4 ;  /* 0x0000008507837211 */ /* 0x000fc600020f0eff */
[----:B------:R-:W-:-:S04]  /*12f70*/  IMAD R4, R2, 0x2, R3 ;  /* 0x0000000202047824 */ /* 0x000fc800078e0203 */
[C---:B------:R-:W-:Y:S01]  /*12f80*/  IMAD R7, R2.reuse, 0x2, R4 ;  /* 0x0000000202077824 */ /* 0x040fe200078e0204 */
[----:B------:R-:W-:Y:S01]  /*12f90*/  STSM.16.M88.4 [R25], R64 ;  /* 0x0000004019007844 */ /* 0x000fe20000000200 */
[----:B------:R-:W-:Y:S06]  /*12fa0*/  BAR.SYNC.DEFER_BLOCKING 0x0 ;  /* 0x0000000000007b1d */ /* 0x000fec0000010000 */
[----:B------:R-:W3:Y:S02]  /*12fb0*/  LDS.128 R64, [R244] ;  /* 0x00000000f4407984 */ /* 0x000ee40000000c00 */
[----:B------:R-:W-:Y:S06]  /*12fc0*/  BAR.SYNC.DEFER_BLOCKING 0x0 ;  /* 0x0000000000007b1d */ /* 0x000fec0000010000 */
[----:B------:R-:W-:Y:S02]  /*12fd0*/  STSM.16.M88.4 [R25], R104 ;  /* 0x0000006819007844 */ /* 0x000fe40000000200 */
[----:B------:R-:W-:Y:S06]  /*12fe0*/  BAR.SYNC.DEFER_BLOCKING 0x0 ;  /* 0x0000000000007b1d */ /* 0x000fec0000010000 */
[----:B------:R-:W-:Y:S02]  /*12ff0*/  LDS.128 R104, [R244] ;  /* 0x00000000f4687984 */ /* 0x000fe40000000c00 */
[----:B------:R-:W-:Y:S06]  /*13000*/  BAR.SYNC.DEFER_BLOCKING 0x0 ;  /* 0x0000000000007b1d */ /* 0x000fec0000010000 */
[----:B------:R-:W-:Y:S02]  /*13010*/  STSM.16.M88.4 [R25], R112 ;  /* 0x0000007019007844 */ /* 0x000fe40000000200 */
[----:B------:R-:W-:Y:S06]  /*13020*/  BAR.SYNC.DEFER_BLOCKING 0x0 ;  /* 0x0000000000007b1d */ /* 0x000fec0000010000 */
[----:B------:R-:W3:Y:S02]  /*13030*/  LDS.128 R112, [R244] ;  /* 0x00000000f4707984 */ /* 0x000ee40000000c00 */
[----:B------:R-:W-:Y:S06]  /*13040*/  BAR.SYNC.DEFER_BLOCKING 0x0 ;  /* 0x0000000000007b1d */ /* 0x000fec0000010000 */
[----:B------:R0:W-:Y:S02]  /*13050*/  STSM.16.M88.4 [R25], R108 ;  /* 0x0000006c19007844 */ /* 0x0001e40000000200 */
[----:B------:R-:W-:Y:S01]  /*13060*/  BAR.SYNC.DEFER_BLOCKING 0x0 ;  /* 0x0000000000007b1d */ /* 0x000fe20000010000 */
[----:B0-----:R-:W-:Y:S01]  /*13070*/  PRMT R111, R69, 0x7632, R111 ;  /* 0x00007632456f7816 */ /* 0x001fe2000000006f */
[----:B------:R-:W-:Y:S01]  /*13080*/  IMAD R25, R2, 0x2, R7 ;  /* 0x0000000202197824 */ /* 0x000fe200078e0207 */
[----:B------:R-:W-:-:S02]  /*13090*/  LEA R108, P3, R199, R123, 0x1 ;  /* 0x0000007bc76c7211 */ /* 0x000fc400078608ff */
[----:B------:R-:W-:Y:S02]  /*130a0*/  LEA R110, P4, R14, R123, 0x1 ;  /* 0x0000007b0e6e7211 */ /* 0x000fe400078808ff */
[----:B------:R-:W-:Y:S01]  /*130b0*/  LEA.HI.X.SX32 R109, R199, R133, 0x1, P3 ;  /* 0x00000085c76d7211 */ /* 0x000fe200018f0eff */
[----:B------:R0:W-:Y:S04]  /*130c0*/  STG.E.U16 desc[UR6][R126.64], R68 ;  /* 0x000000447e007986 */ /* 0x0001e8000c101506 */
[----:B------:R1:W-:Y:S04]  /*130d0*/  STG.E.U16 desc[UR6][R128.64], R69 ;  /* 0x0000004580007986 */ /* 0x0003e8000c101506 */
[----:B------:R2:W-:Y:S01]  /*130e0*/  STG.E.U16 desc[UR6][R130.64], R70 ;  /* 0x0000004682007986 */ /* 0x0005e2000c101506 */
[----:B0-----:R-:W-:-:S02]  /*130f0*/  PRMT R127, R68, 0x7632, R127 ;  /* 0x00007632447f7816 */ /* 0x001fc4000000007f */
[----:B------:R-:W-:Y:S02]  /*13100*/  LEA R68, P2, R8, R123, 0x1 ;  /* 0x0000007b08447211 */ /* 0x000fe400078408ff */
[----:B-1----:R-:W-:Y:S02]  /*13110*/  PRMT R129, R70, 0x7632, R129 ;  /* 0x0000763246817816 */ /* 0x002fe40000000081 */
[----:B------:R-:W-:Y:S02]  /*13120*/  LEA.HI.X.SX32 R69, R8, R133, 0x1, P2 ;  /* 0x0000008508457211 */ /* 0x000fe400010f0eff */
[----:B------:R-:W-:Y:S02]  /*13130*/  LEA R8, P2, R9, R123, 0x1 ;  /* 0x0000007b09087211 */ /* 0x000fe400078408ff */
[----:B------:R-:W-:Y:S01]  /*13140*/  PRMT R128, R71, 0x7632, R128 ;  /* 0x0000763247807816 */ /* 0x000fe20000000080 */
[----:B------:R0:W-:Y:S01]  /*13150*/  STG.E.U16 desc[UR6][R68.64], R71 ;  /* 0x0000004744007986 */ /* 0x0001e2000c101506 */
[----:B------:R-:W-:-:S02]  /*13160*/  LEA.HI.X.SX32 R9, R9, R133, 0x1, P2 ;  /* 0x0000008509097211 */ /* 0x000fc400010f0eff */
[----:B--2---:R-:W-:Y:S01]  /*13170*/  LEA R70, R2, R25, 0x1 ;  /* 0x0000001902467211 */ /* 0x004fe200078e08ff */
[----:B------:R1:W-:Y:S04]  /*13180*/  STG.E.U16 desc[UR6][R108.64], R127 ;  /* 0x0000007f6c007986 */ /* 0x0003e8000c101506 */
[----:B------:R2:W-:Y:S01]  /*13190*/  STG.E.U16 desc[UR6][R8.64], R111 ;  /* 0x0000006f08007986 */ /* 0x0005e2000c101506 */
[----:B0-----:R-:W-:Y:S01]  /*131a0*/  LEA R68, P3, R10, R123, 0x1 ;  /* 0x0000007b0a447211 */ /* 0x001fe200078608ff */
[----:B------:R-:W-:-:S03]  /*131b0*/  IMAD R71, R2, 0x2, R70 ;  /* 0x0000000202477824 */ /* 0x000fc600078e0246 */
[----:B------:R-:W-:Y:S01]  /*131c0*/  LEA.HI.X.SX32 R69, R10, R133, 0x1, P3 ;  /* 0x000000850a457211 */ /* 0x000fe200018f0eff */
[----:B-1----:R-:W-:Y:S01]  /*131d0*/  IMAD R108, R2, 0x2, R71 ;  /* 0x00000002026c7824 */ /* 0x002fe200078e0247 */
[-C--:B------:R-:W-:Y:S02]  /*131e0*/  LEA R10, P3, R12, R123.reuse, 0x1 ;  /* 0x0000007b0c0a7211 */ /* 0x080fe400078608ff */
[C---:B--2---:R-:W-:Y:S01]  /*131f0*/  LEA R8, P2, R11.reuse, R123, 0x1 ;  /* 0x0000007b0b087211 */ /* 0x044fe200078408ff */
[----:B------:R0:W-:Y:S01]  /*13200*/  STG.E.U16 desc[UR6][R68.64], R129 ;  /* 0x0000008144007986 */ /* 0x0001e2000c101506 */
[-C--:B------:R-:W-:Y:S01]  /*13210*/  LEA.HI.X.SX32 R111, R14, R133.reuse, 0x1, P4 ;  /* 0x000000850e6f7211 */ /* 0x080fe200020f0eff */
[----:B------:R-:W-:Y:S01]  /*13220*/  IMAD R109, R2, 0x2, R108 ;  /* 0x00000002026d7824 */ /* 0x000fe200078e026c */
[-C--:B------:R-:W-:Y:S02]  /*13230*/  LEA.HI.X.SX32 R9, R11, R133.reuse, 0x1, P2 ;  /* 0x000000850b097211 */ /* 0x080fe400010f0eff */
[----:B------:R-:W-:-:S02]  /*13240*/  LEA.HI.X.SX32 R11, R12, R133, 0x1, P3 ;  /* 0x000000850c0b7211 */ /* 0x000fc400018f0eff */
[----:B------:R-:W-:Y:S01]  /*13250*/  LEA R14, P3, R16, R123, 0x1 ;  /* 0x0000007b100e7211 */ /* 0x000fe200078608ff */
[----:B------:R1:W-:Y:S01]  /*13260*/  STG.E.U16 desc[UR6][R8.64], R128 ;  /* 0x0000008008007986 */ /* 0x0003e2000c101506 */
[----:B------:R-:W-:Y:S02]  /*13270*/  PRMT R127, R62, 0x7632, R127 ;  /* 0x000076323e7f7816 */ /* 0x000fe4000000007f */
[----:B------:R-:W-:Y:S01]  /*13280*/  LEA R126, R2, R109, 0x1 ;  /* 0x0000006d027e7211 */ /* 0x000fe200078e08ff */
[----:B------:R2:W-:Y:S01]  /*13290*/  STG.E.U16 desc[UR6][R10.64], R60 ;  /* 0x0000003c0a007986 */ /* 0x0005e2000c101506 */
[----:B0-----:R-:W-:-:S04]  /*132a0*/  LEA R68, P2, R13, R123, 0x1 ;  /* 0x0000007b0d447211 */ /* 0x001fc800078408ff */
[----:B------:R-:W-:Y:S02]  /*132b0*/  LEA.HI.X.SX32 R69, R13, R133, 0x1, P2 ;  /* 0x000000850d457211 */ /* 0x000fe400010f0eff */
[C---:B------:R-:W-:Y:S01]  /*132c0*/  LEA R12, P2, R15.reuse, R123, 0x1 ;  /* 0x0000007b0f0c7211 */ /* 0x040fe200078408ff */
[C---:B-1----:R-:W-:Y:S02]  /*132d0*/  IMAD R8, R2.reuse, 0x2, R126 ;  /* 0x0000000202087824 */ /* 0x042fe400078e027e */
[----:B------:R0:W-:Y:S01]  /*132e0*/  STG.E.U16 desc[UR6][R68.64], R61 ;  /* 0x0000003d44007986 */ /* 0x0001e2000c101506 */
[-C--:B------:R-:W-:Y:S01]  /*132f0*/  LEA.HI.X.SX32 R13, R15, R133.reuse, 0x1, P2 ;  /* 0x000000850f0d7211 */ /* 0x080fe200010f0eff */
[----:B------:R-:W-:Y:S01]  /*13300*/  IMAD R9, R2, 0x2, R8 ;  /* 0x0000000202097824 */ /* 0x000fe200078e0208 */
[----:B------:R-:W-:Y:S01]  /*13310*/  LEA.HI.X.SX32 R15, R16, R133, 0x1, P3 ;  /* 0x00000085100f7211 */ /* 0x000fe200018f0eff */
[----:B------:R1:W-:Y:S01]  /*13320*/  STG.E.U16 desc[UR6][R110.64], R62 ;  /* 0x0000003e6e007986 */ /* 0x0003e2000c101506 */
[----:B------:R-:W-:Y:S01]  /*13330*/  LEA R16, P3, R18, R123, 0x1 ;  /* 0x0000007b12107211 */ /* 0x000fe200078608ff */
[----:B--2---:R-:W-:-:S02]  /*13340*/  IMAD R10, R2, 0x2, R9 ;  /* 0x00000002020a7824 */ /* 0x004fc400078e0209 */
[----:B------:R2:W-:Y:S03]  /*13350*/  STG.E.U16 desc[UR6][R12.64], R63 ;  /* 0x0000003f0c007986 */ /* 0x0005e6000c101506 */
[----:B------:R-:W-:Y:S02]  /*13360*/  LEA R11, R2, R10, 0x1 ;  /* 0x0000000a020b7211 */ /* 0x000fe400078e08ff */
[----:B0-----:R-:W-:Y:S02]  /*13370*/  PRMT R69, R60, 0x7632, R69 ;  /* 0x000076323c457816 */ /* 0x001fe40000000045 */
[----:B------:R-:W-:Y:S01]  /*13380*/  LEA R60, P2, R17, R123, 0x1 ;  /* 0x0000007b113c7211 */ /* 0x000fe200078408ff */
[C---:B-1----:R-:W-:Y:S01]  /*13390*/  IMAD R62, R2.reuse, 0x2, R11 ;  /* 0x00000002023e7824 */ /* 0x042fe200078e020b */
[----:B------:R-:W-:Y:S01]  /*133a0*/  PRMT R111, R61, 0x7632, R111 ;  /* 0x000076323d6f7816 */ /* 0x000fe2000000006f */
[----:B------:R0:W-:Y:S01]  /*133b0*/  STG.E.U16 desc[UR6][R14.64], R69 ;  /* 0x000000450e007986 */ /* 0x0001e2000c101506 */
[-C--:B------:R-:W-:Y:S01]  /*133c0*/  LEA.HI.X.SX32 R61, R17, R133.reuse, 0x1, P2 ;  /* 0x00000085113d7211 */ /* 0x080fe200010f0eff */
[----:B--2---:R-:W-:Y:S01]  /*133d0*/  IMAD R12, R2, 0x2, R62 ;  /* 0x00000002020c7824 */ /* 0x004fe200078e023e */
[----:B------:R-:W-:-:S02]  /*133e0*/  LEA.HI.X.SX32 R17, R18, R133, 0x1, P3 ;  /* 0x0000008512117211 */ /* 0x000fc400018f0eff */
[----:B------:R-:W-:Y:S01]  /*133f0*/  LEA R18, P2, R19, R123, 0x1 ;  /* 0x0000007b13127211 */ /* 0x000fe200078408ff */
[----:B------:R1:W-:Y:S01]  /*13400*/  STG.E.U16 desc[UR6][R60.64], R111 ;  /* 0x0000006f3c007986 */ /* 0x0003e2000c101506 */
[----:B------:R-:W-:Y:S01]  /*13410*/  PRMT R110, R63, 0x7632, R110 ;  /* 0x000076323f6e7816 */ /* 0x000fe2000000006e */
[----:B------:R-:W-:Y:S01]  /*13420*/  IMAD R13, R2, 0x2, R12 ;  /* 0x00000002020d7824 */ /* 0x000fe200078e020c */
[----:B------:R-:W-:Y:S01]  /*13430*/  LEA.HI.X.SX32 R19, R19, R133, 0x1, P2 ;  /* 0x0000008513137211 */ /* 0x000fe200010f0eff */
[----:B------:R2:W-:Y:S01]  /*13440*/  STG.E.U16 desc[UR6][R16.64], R127 ;  /* 0x0000007f10007986 */ /* 0x0005e2000c101506 */
[C---:B------:R-:W-:Y:S02]  /*13450*/  LEA R68, P4, R22.reuse, R123, 0x1 ;  /* 0x0000007b16447211 */ /* 0x040fe400078808ff */
[----:B------:R-:W-:Y:S01]  /*13460*/  PRMT R63, R57, 0x7632, R63 ;  /* 0x00007632393f7816 */ /* 0x000fe2000000003f */
[----:B------:R4:W-:Y:S01]  /*13470*/  STG.E.U16 desc[UR6][R18.64], R110 ;  /* 0x0000006e12007986 */ /* 0x0009e2000c101506 */
[----:B0-----:R-:W-:-:S02]  /*13480*/  LEA.HI.X.SX32 R69, R22, R133, 0x1, P4 ;  /* 0x0000008516457211 */ /* 0x001fc400020f0eff */
[----:B------:R-:W-:Y:S02]  /*13490*/  LEA R14, R2, R13, 0x1 ;  /* 0x0000000d020e7211 */ /* 0x000fe400078e08ff */
[CC--:B-1----:R-:W-:Y:S02]  /*134a0*/  LEA R60, P2, R21.reuse, R123.reuse, 0x1 ;  /* 0x0000007b153c7211 */ /* 0x0c2fe400078408ff */
[----:B--2---:R-:W-:Y:S01]  /*134b0*/  LEA R16, P3, R20, R123, 0x1 ;  /* 0x0000007b14107211 */ /* 0x004fe200078608ff */
[----:B------:R-:W-:Y:S01]  /*134c0*/  IMAD R15, R2, 0x2, R14 ;  /* 0x00000002020f7824 */ /* 0x000fe200078e020e */
[-C--:B------:R-:W-:Y:S02]  /*134d0*/  LEA.HI.X.SX32 R61, R21, R133.reuse, 0x1, P2 ;  /* 0x00000085153d7211 */ /* 0x080fe400010f0eff */
[----:B------:R-:W-:Y:S01]  /*134e0*/  LEA.HI.X.SX32 R17, R20, R133, 0x1, P3 ;  /* 0x0000008514117211 */ /* 0x000fe200018f0eff */
[----:B----4-:R-:W-:Y:S01]  /*134f0*/  IMAD R18, R2, 0x2, R15 ;  /* 0x0000000202127824 */ /* 0x010fe200078e020f */
[----:B------:R-:W-:-:S03]  /*13500*/  LEA R22, P2, R23, R123, 0x1 ;  /* 0x0000007b17167211 */ /* 0x000fc600078408ff */
[----:B------:R0:W-:Y:S01]  /*13510*/  STG.E.U16 desc[UR6][R16.64], R56 ;  /* 0x0000003810007986 */ /* 0x0001e2000c101506 */
[----:B------:R-:W-:-:S03]  /*13520*/  LEA.HI.X.SX32 R23, R23, R133, 0x1, P2 ;  /* 0x0000008517177211 */ /* 0x000fc600010f0eff */
[----:B------:R1:W-:Y:S04]  /*13530*/  STG.E.U16 desc[UR6][R60.64], R57 ;  /* 0x000000393c007986 */ /* 0x0003e8000c101506 */
[----:B------:R2:W-:Y:S04]  /*13540*/  STG.E.U16 desc[UR6][R68.64], R58 ;  /* 0x0000003a44007986 */ /* 0x0005e8000c101506 */
[----:B------:R4:W-:Y:S01]  /*13550*/  STG.E.U16 desc[UR6][R22.64], R59 ;  /* 0x0000003b16007986 */ /* 0x0009e2000c101506 */
[----:B0-----:R-:W-:Y:S01]  /*13560*/  IMAD R16, R2, 0x2, R18 ;  /* 0x0000000202107824 */ /* 0x001fe200078e0212 */
[----:B-1----:R-:W-:-:S02]  /*13570*/  PRMT R61, R56, 0x7632, R61 ;  /* 0x00007632383d7816 */ /* 0x002fc4000000003d */
[----:B------:R-:W-:Y:S02]  /*13580*/  LEA R56, P3, R24, R123, 0x1 ;  /* 0x0000007b18387211 */ /* 0x000fe400078608ff */
[----:B--2---:R-:W-:Y:S02]  /*13590*/  PRMT R69, R58, 0x7632, R69 ;  /* 0x000076323a457816 */ /* 0x004fe40000000045 */
[----:B------:R-:W-:Y:S02]  /*135a0*/  LEA.HI.X.SX32 R57, R24, R133, 0x1, P3 ;  /* 0x0000008518397211 */ /* 0x000fe400018f0eff */
[-C--:B------:R-:W-:Y:S02]  /*135b0*/  LEA R58, P2, R27, R123.reuse, 0x1 ;  /* 0x0000007b1b3a7211 */ /* 0x080fe400078408ff */
[----:B------:R-:W-:Y:S01]  /*135c0*/  LEA R60, P3, R30, R123, 0x1 ;  /* 0x0000007b1e3c7211 */ /* 0x000fe200078608ff */
[----:B------:R0:W-:Y:S01]  /*135d0*/  STG.E.U16 desc[UR6][R56.64], R61 ;  /* 0x0000003d38007986 */ /* 0x0001e2000c101506 */
[----:B------:R-:W-:-:S02]  /*135e0*/  PRMT R68, R59, 0x7632, R68 ;  /* 0x000076323b447816 */ /* 0x000fc40000000044 */
[----:B----4-:R-:W-:Y:S02]  /*135f0*/  LEA.HI.X.SX32 R59, R27, R133, 0x1, P2 ;  /* 0x000000851b3b7211 */ /* 0x010fe400010f0eff */
[----:B------:R-:W-:-:S03]  /*13600*/  LEA R17, R2, R16, 0x1 ;  /* 0x0000001002117211 */ /* 0x000fc600078e08ff */
[----:B------:R1:W-:Y:S02]  /*13610*/  STG.E.U16 desc[UR6][R58.64], R63 ;  /* 0x0000003f3a007986 */ /* 0x0003e4000c101506 */
[----:B------:R-:W-:Y:S01]  /*13620*/  IMAD R19, R2, 0x2, R17 ;  /* 0x0000000202137824 */ /* 0x000fe200078e0211 */
[----:B0-----:R-:W-:Y:S02]  /*13630*/  LEA.HI.X.SX32 R61, R30, R133, 0x1, P3 ;  /* 0x000000851e3d7211 */ /* 0x001fe400018f0eff */
[CC--:B------:R-:W-:Y:S01]  /*13640*/  LEA R30, P2, R31.reuse, R123.reuse, 0x1 ;  /* 0x0000007b1f1e7211 */ /* 0x0c0fe200078408ff */
[----:B------:R-:W-:Y:S01]  /*13650*/  IMAD R20, R2, 0x2, R19 ;  /* 0x0000000202147824 */ /* 0x000fe200078e0213 */
[----:B------:R-:W-:Y:S01]  /*13660*/  LEA R56, P3, R34, R123, 0x1 ;  /* 0x0000007b22387211 */ /* 0x000fe200078608ff */
[----:B------:R0:W-:Y:S01]  /*13670*/  STG.E.U16 desc[UR6][R60.64], R69 ;  /* 0x000000453c007986 */ /* 0x0001e2000c101506 */
[----:B------:R-:W-:Y:S01]  /*13680*/  LEA.HI.X.SX32 R31, R31, R133, 0x1, P2 ;  /* 0x000000851f1f7211 */ /* 0x000fe200010f0eff */
[----:B------:R-:W-:Y:S01]  /*13690*/  IMAD R21, R2, 0x2, R20 ;  /* 0x0000000202157824 */ /* 0x000fe200078e0214 */
[----:B-1----:R-:W-:-:S02]  /*136a0*/  LEA R58, P4, R38, R123, 0x1 ;  /* 0x0000007b263a7211 */ /* 0x002fc400078808ff */
[-C--:B------:R-:W-:Y:S01]  /*136b0*/  LEA.HI.X.SX32 R57, R34, R133.reuse, 0x1, P3 ;  /* 0x0000008522397211 */ /* 0x080fe200018f0eff */
[----:B------:R-:W-:Y:S01]  /*136c0*/  STG.E.U16 desc[UR6][R30.64], R68 ;  /* 0x000000441e007986 */ /* 0x000fe2000c101506 */
[----:B------:R-:W-:Y:S02]  /*136d0*/  LEA.HI.X.SX32 R59, R38, R133, 0x1, P4 ;  /* 0x00000085263b7211 */ /* 0x000fe400020f0eff */
[----:B------:R-:W-:Y:S01]  /*136e0*/  LEA R22, R2, R21, 0x1 ;  /* 0x0000001502167211 */ /* 0x000fe200078e08ff */
[----:B------:R1:W-:Y:S01]  /*136f0*/  STG.E.U16 desc[UR6][R56.64], R52 ;  /* 0x0000003438007986 */ /* 0x0003e2000c101506 */
[----:B0-----:R-:W-:-:S03]  /*13700*/  LEA R60, P2, R35, R123, 0x1 ;  /* 0x0000007b233c7211 */ /* 0x001fc600078408ff */
[C---:B------:R-:W-:Y:S01]  /*13710*/  IMAD R23, R2.reuse, 0x2, R22 ;  /* 0x0000000202177824 */ /* 0x040fe200078e0216 */
[----:B------:R-:W-:Y:S02]  /*13720*/  LEA.HI.X.SX32 R61, R35, R133, 0x1, P2 ;  /* 0x00000085233d7211 */ /* 0x000fe400010f0eff */
[CC--:B------:R-:W-:Y:S01]  /*13730*/  LEA R38, P2, R39.reuse, R123.reuse, 0x1 ;  /* 0x0000007b27267211 */ /* 0x0c0fe200078408ff */
[----:B------:R-:W-:Y:S02]  /*13740*/  IMAD R24, R2, 0x2, R23 ;  /* 0x0000000202187824 */ /* 0x000fe400078e0217 */
[----:B------:R0:W-:Y:S01]  /*13750*/  STG.E.U16 desc[UR6][R60.64], R53 ;  /* 0x000000353c007986 */ /* 0x0001e2000c101506 */
[----:B-1----:R-:W-:Y:S01]  /*13760*/  PRMT R57, R52, 0x7632, R57 ;  /* 0x0000763234397816 */ /* 0x002fe20000000039 */
[----:B------:R-:W-:Y:S01]  /*13770*/  IMAD R27, R2, 0x2, R24 ;  /* 0x00000002021b7824 */ /* 0x000fe200078e0218 */
[----:B------:R-:W-:Y:S01]  /*13780*/  LEA R52, P3, R42, R123, 0x1 ;  /* 0x0000007b2a347211 */ /* 0x000fe200078608ff */
[----:B------:R1:W-:Y:S01]  /*13790*/  STG.E.U16 desc[UR6][R58.64], R54 ;  /* 0x000000363a007986 */ /* 0x0003e2000c101506 */
[----:B------:R-:W-:-:S02]  /*137a0*/  LEA.HI.X.SX32 R39, R39, R133, 0x1, P2 ;  /* 0x0000008527277211 */ /* 0x000fc400010f0eff */
[----:B------:R-:W-:-:S03]  /*137b0*/  LEA R30, R2, R27, 0x1 ;  /* 0x0000001b021e7211 */ /* 0x000fc600078e08ff */
[----:B------:R2:W-:Y:S01]  /*137c0*/  STG.E.U16 desc[UR6][R38.64], R55 ;  /* 0x0000003726007986 */ /* 0x0005e2000c101506 */
[----:B0-----:R-:W-:Y:S01]  /*137d0*/  PRMT R61, R54, 0x7632, R61 ;  /* 0x00007632363d7816 */ /* 0x001fe2000000003d */
[----:B------:R-:W-:Y:S01]  /*137e0*/  IMAD R31, R2, 0x2, R30 ;  /* 0x00000002021f7824 */ /* 0x000fe200078e021e */
[----:B-1----:R-:W-:-:S03]  /*137f0*/  PRMT R59, R53, 0x7632, R59 ;  /* 0x00007632353b7816 */ /* 0x002fc6000000003b */
[----:B------:R-:W-:Y:S01]  /*13800*/  IMAD R34, R2, 0x2, R31 ;  /* 0x0000000202227824 */ /* 0x000fe200078e021f */
[----:B------:R-:W-:Y:S02]  /*13810*/  LEA.HI.X.SX32 R53, R42, R133, 0x1, P3 ;  /* 0x000000852a357211 */ /* 0x000fe400018f0eff */
[-C--:B------:R-:W-:Y:S01]  /*13820*/  LEA R54, P2, R43, R123.reuse, 0x1 ;  /* 0x0000007b2b367211 */ /* 0x080fe200078408ff */
[----:B------:R-:W-:Y:S01]  /*13830*/  IMAD R35, R2, 0x2, R34 ;  /* 0x0000000202237824 */ /* 0x000fe200078e0222 */
[----:B------:R-:W-:Y:S01]  /*13840*/  LEA R56, P3, R46, R123, 0x1 ;  /* 0x0000007b2e387211 */ /* 0x000fe200078608ff */
[----:B------:R0:W-:Y:S01]  /*13850*/  STG.E.U16 desc[UR6][R52.64], R57 ;  /* 0x0000003934007986 */ /* 0x0001e2000c101506 */
[----:B------:R-:W-:Y:S02]  /*13860*/  PRMT R58, R55, 0x7632, R58 ;  /* 0x00007632373a7816 */ /* 0x000fe4000000003a */
[----:B--2---:R-:W-:Y:S02]  /*13870*/  LEA.HI.X.SX32 R55, R43, R133, 0x1, P2 ;  /* 0x000000852b377211 */ /* 0x004fe400010f0eff */
[----:B------:R-:W-:-:S03]  /*13880*/  LEA R38, R2, R35, 0x1 ;  /* 0x0000002302267211 */ /* 0x000fc600078e08ff */
[----:B------:R1:W-:Y:S02]  /*13890*/  STG.E.U16 desc[UR6][R54.64], R59 ;  /* 0x0000003b36007986 */ /* 0x0003e4000c101506 */
[----:B------:R-:W-:Y:S01]  /*138a0*/  IMAD R39, R2, 0x2, R38 ;  /* 0x0000000202277824 */ /* 0x000fe200078e0226 */
[----:B0-----:R-:W-:Y:S02]  /*138b0*/  LEA.HI.X.SX32 R57, R46, R133, 0x1, P3 ;  /* 0x000000852e397211 */ /* 0x001fe400018f0eff */
[-C--:B------:R-:W-:Y:S01]  /*138c0*/  LEA R52, P2, R47, R123.reuse, 0x1 ;  /* 0x0000007b2f347211 */ /* 0x080fe200078408ff */
[C---:B------:R-:W-:Y:S01]  /*138d0*/  IMAD R42, R2.reuse, 0x2, R39 ;  /* 0x00000002022a7824 */ /* 0x040fe200078e0227 */
[----:B------:R-:W-:Y:S01]  /*138e0*/  LEA R46, P3, R45, R123, 0x1 ;  /* 0x0000007b2d2e7211 */ /* 0x000fe200078608ff */
[----:B------:R0:W-:Y:S01]  /*138f0*/  STG.E.U16 desc[UR6][R56.64], R61 ;  /* 0x0000003d38007986 */ /* 0x0001e2000c101506 */
[-C--:B------:R-:W-:Y:S01]  /*13900*/  LEA.HI.X.SX32 R53, R47, R133.reuse, 0x1, P2 ;  /* 0x000000852f357211 */ /* 0x080fe200010f0eff */
[----:B------:R-:W-:Y:S01]  /*13910*/  IMAD R43, R2, 0x2, R42 ;  /* 0x00000002022b7824 */ /* 0x000fe200078e022a */
[----:B------:R-:W-:-:S02]  /*13920*/  LEA.HI.X.SX32 R47, R45, R133, 0x1, P3 ;  /* 0x000000852d2f7211 */ /* 0x000fc400018f0eff */
[C---:B-1----:R-:W-:Y:S01]  /*13930*/  LEA R54, P4, R40.reuse, R123, 0x1 ;  /* 0x0000007b28367211 */ /* 0x042fe200078808ff */
[----:B------:R1:W-:Y:S03]  /*13940*/  STG.E.U16 desc[UR6][R52.64], R58 ;  /* 0x0000003a34007986 */ /* 0x0003e6000c101506 */
[----:B------:R-:W-:Y:S01]  /*13950*/  LEA.HI.X.SX32 R55, R40, R133, 0x1, P4 ;  /* 0x0000008528377211 */ /* 0x000fe200020f0eff */
[----:B------:R2:W-:Y:S01]  /*13960*/  STG.E.U16 desc[UR6][R46.64], R100 ;  /* 0x000000642e007986 */ /* 0x0005e2000c101506 */
[----:B0-----:R-:W-:-:S04]  /*13970*/  LEA R56, P2, R44, R123, 0x1 ;  /* 0x0000007b2c387211 */ /* 0x001fc800078408ff */
[----:B------:R-:W-:Y:S02]  /*13980*/  LEA.HI.X.SX32 R57, R44, R133, 0x1, P2 ;  /* 0x000000852c397211 */ /* 0x000fe400010f0eff */
[-C--:B-1----:R-:W-:Y:S02]  /*13990*/  LEA R52, P3, R33, R123.reuse, 0x1 ;  /* 0x0000007b21347211 */ /* 0x082fe400078608ff */
[-C--:B------:R-:W-:Y:S01]  /*139a0*/  LEA R58, P4, R29, R123.reuse, 0x1 ;  /* 0x0000007b1d3a7211 */ /* 0x080fe200078808ff */
[----:B------:R0:W-:Y:S01]  /*139b0*/  STG.E.U16 desc[UR6][R56.64], R101 ;  /* 0x0000006538007986 */ /* 0x0001e2000c101506 */
[C---:B--2---:R-:W-:Y:S02]  /*139c0*/  LEA R46, P2, R36.reuse, R123, 0x1 ;  /* 0x0000007b242e7211 */ /* 0x044fe400078408ff */
[-C--:B------:R-:W-:Y:S01]  /*139d0*/  LEA.HI.X.SX32 R53, R33, R133.reuse, 0x1, P3 ;  /* 0x0000008521357211 */ /* 0x080fe200018f0eff */
[----:B------:R1:W-:Y:S01]  /*139e0*/  STG.E.U16 desc[UR6][R54.64], R102 ;  /* 0x0000006636007986 */ /* 0x0003e2000c101506 */
[----:B------:R-:W-:-:S02]  /*139f0*/  LEA.HI.X.SX32 R47, R36, R133, 0x1, P2 ;  /* 0x00000085242f7211 */ /* 0x000fc400010f0eff */
[----:B------:R-:W-:Y:S02]  /*13a00*/  LEA.HI.X.SX32 R59, R29, R133, 0x1, P4 ;  /* 0x000000851d3b7211 */ /* 0x000fe400020f0eff */
[----:B------:R-:W-:Y:S01]  /*13a10*/  LEA R60, P4, R48, R123, 0x1 ;  /* 0x0000007b303c7211 */ /* 0x000fe200078808ff */
[----:B------:R2:W-:Y:S01]  /*13a20*/  STG.E.U16 desc[UR6][R46.64], R103 ;  /* 0x000000672e007986 */ /* 0x0005e2000c101506 */
[----:B------:R-:W-:Y:S02]  /*13a30*/  LEA R44, R2, R43, 0x1 ;  /* 0x0000002b022c7211 */ /* 0x000fe400078e08ff */
[----:B0-----:R-:W-:Y:S02]  /*13a40*/  LEA R56, P5, R32, R123, 0x1 ;  /* 0x0000007b20387211 */ /* 0x001fe400078a08ff */
[----:B------:R-:W-:Y:S01]  /*13a50*/  LEA.HI.X.SX32 R61, R48, R133, 0x1, P4 ;  /* 0x00000085303d7211 */ /* 0x000fe200020f0eff */
[----:B------:R-:W-:Y:S01]  /*13a60*/  IMAD R40, R2, 0x2, R44 ;  /* 0x0000000202287824 */ /* 0x000fe200078e022c */
[----:B-1----:R-:W-:-:S02]  /*13a70*/  PRMT R55, R100, 0x7632, R55 ;  /* 0x0000763264377816 */ /* 0x002fc40000000037 */
[----:B------:R-:W-:Y:S01]  /*13a80*/  LEA R54, P6, R28, R123, 0x1 ;  /* 0x0000007b1c367211 */ /* 0x000fe200078c08ff */
[----:B------:R-:W-:Y:S01]  /*13a90*/  IMAD R45, R2, 0x2, R40 ;  /* 0x00000002022d7824 */ /* 0x000fe200078e0228 */
[----:B------:R-:W-:Y:S01]  /*13aa0*/  LEA.HI.X.SX32 R57, R32, R133, 0x1, P5 ;  /* 0x0000008520397211 */ /* 0x000fe200028f0eff */
[----:B------:R0:W-:Y:S01]  /*13ab0*/  STG.E.U16 desc[UR6][R52.64], R55 ;  /* 0x0000003734007986 */ /* 0x0001e2000c101506 */
[-C--:B--2---:R-:W-:Y:S01]  /*13ac0*/  LEA R46, P3, R49, R123.reuse, 0x1 ;  /* 0x0000007b312e7211 */ /* 0x084fe200078608ff */
[----:B------:R-:W-:Y:S01]  /*13ad0*/  IMAD R36, R2, 0x2, R45 ;  /* 0x0000000202247824 */ /* 0x000fe200078e022d */
[----:B------:R-:W-:Y:S02]  /*13ae0*/  LEA R68, P5, R41, R123, 0x1 ;  /* 0x0000007b29447211 */ /* 0x000fe400078a08ff */
[----:B------:R-:W-:Y:S02]  /*13af0*/  LEA.HI.X.SX32 R47, R49, R133, 0x1, P3 ;  /* 0x00000085312f7211 */ /* 0x000fe400018f0eff */
[----:B------:R-:W-:-:S02]  /*13b00*/  LEA R128, P3, R153, R123, 0x1 ;  /* 0x0000007b99807211 */ /* 0x000fc400078608ff */
[----:B------:R-:W-:Y:S02]  /*13b10*/  LEA R48, P4, R26, R123, 0x1 ;  /* 0x0000007b1a307211 */ /* 0x000fe400078808ff */
[----:B------:R-:W-:Y:S02]  /*13b20*/  LEA.HI.X.SX32 R129, R153, R133, 0x1, P3 ;  /* 0x0000008599817211 */ /* 0x000fe400018f0eff */
[----:B0-----:R-:W-:Y:S02]  /*13b30*/  LEA R52, P2, R50, R123, 0x1 ;  /* 0x0000007b32347211 */ /* 0x001fe400078408ff */
[-C--:B------:R-:W-:Y:S02]  /*13b40*/  LEA.HI.X.SX32 R55, R28, R133.reuse, 0x1, P6 ;  /* 0x000000851c377211 */ /* 0x080fe400030f0eff */
[----:B------:R-:W-:Y:S02]  /*13b50*/  LEA.HI.X.SX32 R53, R50, R133, 0x1, P2 ;  /* 0x0000008532357211 */ /* 0x000fe400010f0eff */
[----:B------:R-:W-:-:S02]  /*13b60*/  LEA R28, P6, R37, R123, 0x1 ;  /* 0x0000007b251c7211 */ /* 0x000fc400078c08ff */
[C---:B------:R-:W-:Y:S02]  /*13b70*/  LEA R110, P2, R0.reuse, R123, 0x1 ;  /* 0x0000007b006e7211 */ /* 0x040fe400078408ff */
[-C--:B------:R-:W-:Y:S02]  /*13b80*/  LEA.HI.X.SX32 R29, R37, R133.reuse, 0x1, P6 ;  /* 0x00000085251d7211 */ /* 0x080fe400030f0eff */
[----:B------:R-:W-:Y:S02]  /*13b90*/  LEA.HI.X.SX32 R111, R0, R133, 0x1, P2 ;  /* 0x00000085006f7211 */ /* 0x000fe400010f0eff */
[-C--:B------:R-:W-:Y:S02]  /*13ba0*/  LEA R136, P6, R149, R123.reuse, 0x1 ;  /* 0x0000007b95887211 */ /* 0x080fe400078c08ff */
[-C--:B------:R-:W-:Y:S02]  /*13bb0*/  LEA R138, P2, R148, R123.reuse, 0x1 ;  /* 0x0000007b948a7211 */ /* 0x080fe400078408ff */
[----:B------:R-:W-:-:S02]  /*13bc0*/  LEA R50, P3, R51, R123, 0x1 ;  /* 0x0000007b33327211 */ /* 0x000fc400078608ff */
[----:B------:R-:W-:Y:S02]  /*13bd0*/  LEA.HI.X.SX32 R69, R41, R133, 0x1, P5 ;  /* 0x0000008529457211 */ /* 0x000fe400028f0eff */
[----:B------:R-:W-:Y:S02]  /*13be0*/  LEA R130, P5, R152, R123, 0x1 ;  /* 0x0000007b98827211 */ /* 0x000fe400078a08ff */
[----:B------:R-:W-:Y:S02]  /*13bf0*/  LEA.HI.X.SX32 R49, R26, R133, 0x1, P4 ;  /* 0x000000851a317211 */ /* 0x000fe400020f0eff */
[----:B------:R-:W-:Y:S02]  /*13c00*/  LEA R140, P4, R154, R123, 0x1 ;  /* 0x0000007b9a8c7211 */ /* 0x000fe400078808ff */
[-C--:B------:R-:W-:Y:S02]  /*13c10*/  LEA.HI.X.SX32 R137, R149, R133.reuse, 0x1, P6 ;  /* 0x0000008595897211 */ /* 0x080fe400030f0eff */
[----:B------:R-:W-:-:S02]  /*13c20*/  LEA.HI.X.SX32 R139, R148, R133, 0x1, P2 ;  /* 0x00000085948b7211 */ /* 0x000fc400010f0eff */
[----:B------:R-:W-:Y:S02]  /*13c30*/  LEA.HI.X.SX32 R51, R51, R133, 0x1, P3 ;  /* 0x0000008533337211 */ /* 0x000fe400018f0eff */
[-C--:B------:R-:W-:Y:S02]  /*13c40*/  LEA R144, P6, R158, R123.reuse, 0x1 ;  /* 0x0000007b9e907211 */ /* 0x080fe400078c08ff */
[----:B------:R-:W-:Y:S02]  /*13c50*/  LEA R148, P3, R157, R123, 0x1 ;  /* 0x0000007b9d947211 */ /* 0x000fe400078608ff */
[----:B------:R-:W-:Y:S02]  /*13c60*/  LEA.HI.X.SX32 R131, R152, R133, 0x1, P5 ;  /* 0x0000008598837211 */ /* 0x000fe400028f0eff */
[----:B------:R-:W-:Y:S02]  /*13c70*/  LEA R142, P5, R155, R123, 0x1 ;  /* 0x0000007b9b8e7211 */ /* 0x000fe400078a08ff */
[----:B------:R-:W-:-:S02]  /*13c80*/  LEA.HI.X.SX32 R141, R154, R133, 0x1, P4 ;  /* 0x000000859a8d7211 */ /* 0x000fc400020f0eff */
[----:B------:R-:W-:Y:S02]  /*13c90*/  LEA R150, P4, R159, R123, 0x1 ;  /* 0x0000007b9f967211 */ /* 0x000fe400078808ff */
[-C--:B------:R-:W-:Y:S02]  /*13ca0*/  LEA.HI.X.SX32 R145, R158, R133.reuse, 0x1, P6 ;  /* 0x000000859e917211 */ /* 0x080fe400030f0eff */
[----:B------:R-:W-:Y:S02]  /*13cb0*/  LEA.HI.X.SX32 R149, R157, R133, 0x1, P3 ;  /* 0x000000859d957211 */ /* 0x000fe400018f0eff */
[----:B------:R-:W-:Y:S02]  /*13cc0*/  LEA R158, P3, R165, R123, 0x1 ;  /* 0x0000007ba59e7211 */ /* 0x000fe400078608ff */
[----:B------:R-:W-:Y:S02]  /*13cd0*/  LEA.HI.X.SX32 R143, R155, R133, 0x1, P5 ;  /* 0x000000859b8f7211 */ /* 0x000fe400028f0eff */
[----:B------:R-:W-:-:S02]  /*13ce0*/  LEA R152, P5, R160, R123, 0x1 ;  /* 0x0000007ba0987211 */ /* 0x000fc400078a08ff */
[----:B------:R-:W-:Y:S02]  /*13cf0*/  LEA.HI.X.SX32 R151, R159, R133, 0x1, P4 ;  /* 0x000000859f977211 */ /* 0x000fe400020f0eff */
[-C--:B------:R-:W-:Y:S02]  /*13d00*/  LEA R146, P2, R156, R123.reuse, 0x1 ;  /* 0x0000007b9c927211 */ /* 0x080fe400078408ff */
[----:B------:R-:W-:Y:S02]  /*13d10*/  LEA R178, P4, R168, R123, 0x1 ;  /* 0x0000007ba8b27211 */ /* 0x000fe400078808ff */
[----:B------:R-:W-:Y:S02]  /*13d20*/  LEA.HI.X.SX32 R159, R165, R133, 0x1, P3 ;  /* 0x00000085a59f7211 */ /* 0x000fe400018f0eff */
[-C--:B------:R-:W-:Y:S02]  /*13d30*/  LEA R186, P3, R172, R123.reuse, 0x1 ;  /* 0x0000007bacba7211 */ /* 0x080fe400078608ff */
[----:B------:R-:W-:-:S02]  /*13d40*/  LEA R154, P6, R161, R123, 0x1 ;  /* 0x0000007ba19a7211 */ /* 0x000fc400078c08ff */
[-C--:B------:R-:W-:Y:S02]  /*13d50*/  LEA.HI.X.SX32 R153, R160, R133.reuse, 0x1, P5 ;  /* 0x00000085a0997211 */ /* 0x080fe400028f0eff */
[----:B------:R-:W-:Y:S02]  /*13d60*/  LEA.HI.X.SX32 R147, R156, R133, 0x1, P2 ;  /* 0x000000859c937211 */ /* 0x000fe400010f0eff */
[----:B------:R-:W-:Y:S02]  /*13d70*/  LEA R160, P5, R169, R123, 0x1 ;  /* 0x0000007ba9a07211 */ /* 0x000fe400078a08ff */
[----:B------:R-:W-:Y:S02]  /*13d80*/  LEA.HI.X.SX32 R179, R168, R133, 0x1, P4 ;  /* 0x00000085a8b37211 */ /* 0x000fe400020f0eff */
        /* <DEDUP_REMOVED lines=8> */
[----:B------:R-:W-:Y:S02]  /*13e10*/  LEA R188, P5, R174, R123, 0x1 ;  /* 0x0000007baebc7211 */ /* 0x000fe400078a08ff */
        /* <DEDUP_REMOVED lines=9> */
[----:B------:R-:W-:Y:S02]  /*13eb0*/  LEA.HI.X.SX32 R163, R163, R133, 0x1, P4 ;  /* 0x00000085a3a37211 */ /* 0x000fe400020f0eff */
[----:B------:R-:W-:-:S02]  /*13ec0*/  LEA R194, P4, R118, R123, 0x1 ;  /* 0x0000007b76c27211 */ /* 0x000fc400078808ff */
[-C--:B------:R-:W-:Y:S02]  /*13ed0*/  LEA.HI.X.SX32 R165, R117, R133.reuse, 0x1, P3 ;  /* 0x0000008575a57211 */ /* 0x080fe400018f0eff */
[----:B------:R-:W-:Y:S02]  /*13ee0*/  LEA.HI.X.SX32 R183, R171, R133, 0x1, P2 ;  /* 0x00000085abb77211 */ /* 0x000fe400010f0eff */
[-C--:B------:R-:W-:Y:S02]  /*13ef0*/  LEA R198, P3, R122, R123.reuse, 0x1 ;  /* 0x0000007b7ac67211 */ /* 0x080fe400078608ff */
[----:B------:R-:W-:Y:S02]  /*13f00*/  LEA R190, P2, R176, R123, 0x1 ;  /* 0x0000007bb0be7211 */ /* 0x000fe400078408ff */
[----:B------:R-:W-:Y:S02]  /*13f10*/  LEA.HI.X.SX32 R171, R175, R133, 0x1, P6 ;  /* 0x00000085afab7211 */ /* 0x000fe400030f0eff */
[----:B------:R-:W-:-:S02]  /*13f20*/  LEA R192, P6, R166, R123, 0x1 ;  /* 0x0000007ba6c07211 */ /* 0x000fc400078c08ff */
[----:B------:R-:W-:Y:S02]  /*13f30*/  LEA.HI.X.SX32 R175, R167, R133, 0x1, P5 ;  /* 0x00000085a7af7211 */ /* 0x000fe400028f0eff */
[----:B------:R-:W-:Y:S02]  /*13f40*/  LEA R196, P5, R119, R123, 0x1 ;  /* 0x0000007b77c47211 */ /* 0x000fe400078a08ff */
[----:B------:R-:W-:Y:S02]  /*13f50*/  LEA.HI.X.SX32 R195, R118, R133, 0x1, P4 ;  /* 0x0000008576c37211 */ /* 0x000fe400020f0eff */
[----:B------:R-:W-:Y:S02]  /*13f60*/  LEA R118, P4, R124, R123, 0x1 ;  /* 0x0000007b7c767211 */ /* 0x000fe400078808ff */
[-C--:B------:R-:W-:Y:S02]  /*13f70*/  LEA.HI.X.SX32 R199, R122, R133.reuse, 0x1, P3 ;  /* 0x000000857ac77211 */ /* 0x080fe400018f0eff */
[----:B------:R-:W-:-:S02]  /*13f80*/  LEA.HI.X.SX32 R191, R176, R133, 0x1, P2 ;  /* 0x00000085b0bf7211 */ /* 0x000fc400010f0eff */
[-C--:B------:R-:W-:Y:S02]  /*13f90*/  LEA R204, P3, R135, R123.reuse, 0x1 ;  /* 0x0000007b87cc7211 */ /* 0x080fe400078608ff */
[----:B------:R-:W-:Y:S02]  /*13fa0*/  LEA R176, P2, R116, R123, 0x1 ;  /* 0x0000007b74b07211 */ /* 0x000fe400078408ff */
[----:B------:R-:W-:Y:S02]  /*13fb0*/  LEA.HI.X.SX32 R193, R166, R133, 0x1, P6 ;  /* 0x00000085a6c17211 */ /* 0x000fe400030f0eff */
[----:B------:R-:W-:Y:S02]  /*13fc0*/  LEA R166, P6, R120, R123, 0x1 ;  /* 0x0000007b78a67211 */ /* 0x000fe400078c08ff */
[----:B------:R-:W-:Y:S02]  /*13fd0*/  LEA.HI.X.SX32 R197, R119, R133, 0x1, P5 ;  /* 0x0000008577c57211 */ /* 0x000fe400028f0eff */
[----:B------:R-:W-:-:S02]  /*13fe0*/  LEA R200, P5, R125, R123, 0x1 ;  /* 0x0000007b7dc87211 */ /* 0x000fc400078a08ff */
[----:B------:R-:W-:Y:S02]  /*13ff0*/  LEA.HI.X.SX32 R119, R124, R133, 0x1, P4 ;  /* 0x000000857c777211 */ /* 0x000fe400020f0eff */
[----:B------:R-:W-:Y:S02]  /*14000*/  LEA R124, P4, R3, R123, 0x1 ;  /* 0x0000007b037c7211 */ /* 0x000fe400078808ff */
[-C--:B------:R-:W-:Y:S02]  /*14010*/  LEA.HI.X.SX32 R205, R135, R133.reuse, 0x1, P3 ;  /* 0x0000008587cd7211 */ /* 0x080fe400018f0eff */
        /* <DEDUP_REMOVED lines=11> */
[----:B------:R-:W-:Y:S02]  /*140d0*/  LEA R70, P3, R8, R123, 0x1 ;  /* 0x0000007b08467211 */ /* 0x000fe400078608ff */
[----:B------:R-:W-:Y:S02]  /*140e0*/  LEA.HI.X.SX32 R121, R132, R133, 0x1, P6 ;  /* 0x0000008584797211 */ /* 0x000fe400030f0eff */
[----:B------:R-:W-:Y:S02]  /*140f0*/  LEA R208, P6, R7, R123, 0x1 ;  /* 0x0000007b07d07211 */ /* 0x000fe400078c08ff */
[----:B------:R-:W-:-:S02]  /*14100*/  LEA.HI.X.SX32 R207, R4, R133, 0x1, P5 ;  /* 0x0000008504cf7211 */ /* 0x000fc400028f0eff */
[----:B------:R-:W-:Y:S02]  /*14110*/  LEA R214, P5, R108, R123, 0x1 ;  /* 0x0000007b6cd67211 */ /* 0x000fe400078a08ff */
        /* <DEDUP_REMOVED lines=36> */
[----:B------:R-:W-:Y:S02]  /*14360*/  PRMT R101, R101, 0x7632, R101 ;  /* 0x0000763265657816 */ /* 0x000fe40000000065 */
[----:B------:R-:W-:Y:S02]  /*14370*/  LEA R2, R2, R36, 0x1 ;  /* 0x0000002402027211 */ /* 0x000fe400078e08ff */
[----:B------:R-:W-:Y:S01]  /*14380*/  LEA.HI.X.SX32 R203, R134, R133, 0x1, P2 ;  /* 0x0000008586cb7211 */ /* 0x000fe200010f0eff */
[----:B------:R-:W-:Y:S01]  /*14390*/  STG.E.U16 desc[UR6][R58.64], R101 ;  /* 0x000000653a007986 */ /* 0x000fe2000c101506 */
[----:B------:R-:W-:Y:S02]  /*143a0*/  PRMT R102, R102, 0x7632, R102 ;  /* 0x0000763266667816 */ /* 0x000fe40000000066 */
[----:B------:R-:W-:-:S02]  /*143b0*/  LEA R134, P2, R25, R123, 0x1 ;  /* 0x0000007b19867211 */ /* 0x000fc400078408ff */
[----:B------:R-:W-:Y:S01]  /*143c0*/  LEA.HI.X.SX32 R235, R24, R133, 0x1, P5 ;  /* 0x0000008518eb7211 */ /* 0x000fe200028f0eff */
[----:B------:R-:W-:Y:S01]  /*143d0*/  STG.E.U16 desc[UR6][R56.64], R102 ;  /* 0x0000006638007986 */ /* 0x000fe2000c101506 */
[----:B------:R-:W-:Y:S02]  /*143e0*/  PRMT R33, R103, 0x7632, R33 ;  /* 0x0000763267217816 */ /* 0x000fe40000000021 */
[----:B------:R-:W-:Y:S02]  /*143f0*/  LEA R24, P5, R35, R123, 0x1 ;  /* 0x0000007b23187211 */ /* 0x000fe400078a08ff */
[----:B------:R-:W-:Y:S01]  /*14400*/  LEA.HI.X.SX32 R237, R34, R133, 0x1, P4 ;  /* 0x0000008522ed7211 */ /* 0x000fe200020f0eff */
[----:B------:R0:W-:Y:S01]  /*14410*/  STG.E.U16 desc[UR6][R54.64], R33 ;  /* 0x0000002136007986 */ /* 0x0001e2000c101506 */
[----:B------:R-:W-:Y:S02]  /*14420*/  LEA R34, P4, R43, R123, 0x1 ;  /* 0x0000007b2b227211 */ /* 0x000fe400078808ff */
[----:B------:R-:W-:Y:S01]  /*14430*/  LEA.HI.X.SX32 R241, R42, R133, 0x1, P3 ;  /* 0x000000852af17211 */ /* 0x000fe200018f0eff */
[----:B------:R-:W-:Y:S01]  /*14440*/  STG.E.U16 desc[UR6][R52.64], R96 ;  /* 0x0000006034007986 */ /* 0x000fe2000c101506 */
[----:B------:R-:W-:-:S02]  /*14450*/  LEA R42, P3, R2, R123, 0x1 ;  /* 0x0000007b022a7211 */ /* 0x000fc400078608ff */
[-C--:B------:R-:W-:Y:S01]  /*14460*/  LEA.HI.X.SX32 R135, R25, R133.reuse, 0x1, P2 ;  /* 0x0000008519877211 */ /* 0x080fe200010f0eff */
[----:B------:R-:W-:Y:S01]  /*14470*/  STG.E.U16 desc[UR6][R46.64], R97 ;  /* 0x000000612e007986 */ /* 0x000fe2000c101506 */
[-C--:B------:R-:W-:Y:S02]  /*14480*/  LEA.HI.X.SX32 R25, R35, R133.reuse, 0x1, P5 ;  /* 0x0000008523197211 */ /* 0x080fe400028f0eff */
[-C--:B------:R-:W-:Y:S01]  /*14490*/  LEA.HI.X.SX32 R35, R43, R133.reuse, 0x1, P4 ;  /* 0x000000852b237211 */ /* 0x080fe200020f0eff */
[----:B------:R-:W-:Y:S01]  /*144a0*/  STG.E.U16 desc[UR6][R60.64], R98 ;  /* 0x000000623c007986 */ /* 0x000fe2000c101506 */
[----:B------:R-:W-:Y:S02]  /*144b0*/  PRMT R0, R96, 0x7632, R0 ;  /* 0x0000763260007816 */ /* 0x000fe40000000000 */
[----:B------:R-:W-:Y:S01]  /*144c0*/  LEA.HI.X.SX32 R43, R2, R133, 0x1, P3 ;  /* 0x00000085022b7211 */ /* 0x000fe200018f0eff */
[----:B------:R-:W-:Y:S01]  /*144d0*/  STG.E.U16 desc[UR6][R68.64], R99 ;  /* 0x0000006344007986 */ /* 0x000fe2000c101506 */
[----:B0-----:R-:W-:-:S02]  /*144e0*/  PRMT R55, R97, 0x7632, R55 ;  /* 0x0000763261377816 */ /* 0x001fc40000000037 */
[----:B------:R-:W-:Y:S01]  /*144f0*/  PRMT R2, R98, 0x7632, R2 ;  /* 0x0000763262027816 */ /* 0x000fe20000000002 */
[----:B------:R0:W-:Y:S01]  /*14500*/  STG.E.U16 desc[UR6][R28.64], R0 ;  /* 0x000000001c007986 */ /* 0x0001e2000c101506 */
[----:B------:R-:W-:Y:S02]  /*14510*/  PRMT R3, R99, 0x7632, R3 ;  /* 0x0000763263037816 */ /* 0x000fe40000000003 */
[----:B------:R-:W-:Y:S01]  /*14520*/  LEA R218, P2, R126, R123, 0x1 ;  /* 0x0000007b7eda7211 */ /* 0x000fe200078408ff */
[----:B------:R-:W-:Y:S01]  /*14530*/  STG.E.U16 desc[UR6][R110.64], R55 ;  /* 0x000000376e007986 */ /* 0x000fe2000c101506 */
[----:B------:R-:W-:Y:S02]  /*14540*/  PRMT R4, R92, 0x7632, R4 ;  /* 0x000076325c047816 */ /* 0x000fe40000000004 */
[----:B------:R-:W-:Y:S01]  /*14550*/  LEA.HI.X.SX32 R219, R126, R133, 0x1, P2 ;  /* 0x000000857edb7211 */ /* 0x000fe200010f0eff */
[----:B------:R1:W-:Y:S01]  /*14560*/  STG.E.U16 desc[UR6][R128.64], R2 ;  /* 0x0000000280007986 */ /* 0x0003e2000c101506 */
[----:B------:R-:W-:-:S02]  /*14570*/  PRMT R7, R93, 0x7632, R7 ;  /* 0x000076325d077816 */ /* 0x000fc40000000007 */
[----:B------:R-:W-:Y:S01]  /*14580*/  LEA R126, P2, R62, R123, 0x1 ;  /* 0x0000007b3e7e7211 */ /* 0x000fe200078408ff */
[----:B------:R2:W-:Y:S01]  /*14590*/  STG.E.U16 desc[UR6][R48.64], R3 ;  /* 0x0000000330007986 */ /* 0x0005e2000c101506 */
[----:B0-----:R-:W-:Y:S02]  /*145a0*/  PRMT R29, R94, 0x7632, R29 ;  /* 0x000076325e1d7816 */ /* 0x001fe4000000001d */
[----:B------:R-:W-:Y:S01]  /*145b0*/  PRMT R32, R95, 0x7632, R32 ;  /* 0x000076325f207816 */ /* 0x000fe20000000020 */
[----:B------:R-:W-:Y:S01]  /*145c0*/  STG.E.U16 desc[UR6][R130.64], R92 ;  /* 0x0000005c82007986 */ /* 0x000fe2000c101506 */
[----:B------:R-:W-:Y:S02]  /*145d0*/  LEA.HI.X.SX32 R127, R62, R133, 0x1, P2 ;  /* 0x000000853e7f7211 */ /* 0x000fe400010f0eff */
[----:B------:R-:W-:Y:S01]  /*145e0*/  LEA R62, P2, R18, R123, 0x1 ;  /* 0x0000007b123e7211 */ /* 0x000fe200078408ff */
[----:B------:R-:W-:Y:S01]  /*145f0*/  STG.E.U16 desc[UR6][R136.64], R93 ;  /* 0x0000005d88007986 */ /* 0x000fe2000c101506 */
[----:B------:R-:W-:-:S02]  /*14600*/  PRMT R0, R88, 0x7632, R0 ;  /* 0x0000763258007816 */ /* 0x000fc40000000000 */
[----:B-1----:R-:W-:Y:S01]  /*14610*/  PRMT R2, R89, 0x7632, R2 ;  /* 0x0000763259027816 */ /* 0x002fe20000000002 */
[----:B------:R0:W-:Y:S01]  /*14620*/  STG.E.U16 desc[UR6][R138.64], R94 ;  /* 0x0000005e8a007986 */ /* 0x0001e2000c101506 */
[----:B--2---:R-:W-:Y:S02]  /*14630*/  PRMT R3, R90, 0x7632, R3 ;  /* 0x000076325a037816 */ /* 0x004fe40000000003 */
[----:B------:R-:W-:Y:S01]  /*14640*/  LEA R230, P6, R20, R123, 0x1 ;  /* 0x0000007b14e67211 */ /* 0x000fe200078c08ff */
[----:B------:R-:W-:Y:S01]  /*14650*/  STG.E.U16 desc[UR6][R50.64], R95 ;  /* 0x0000005f32007986 */ /* 0x000fe2000c101506 */
[----:B------:R-:W-:Y:S02]  /*14660*/  LEA.HI.X.SX32 R63, R18, R133, 0x1, P2 ;  /* 0x00000085123f7211 */ /* 0x000fe400010f0eff */
[----:B------:R-:W-:Y:S01]  /*14670*/  PRMT R28, R91, 0x7632, R28 ;  /* 0x000076325b1c7816 */ /* 0x000fe2000000001c */
[----:B------:R1:W-:Y:S01]  /*14680*/  STG.E.U16 desc[UR6][R140.64], R4 ;  /* 0x000000048c007986 */ /* 0x0003e2000c101506 */
[----:B------:R-:W-:-:S02]  /*14690*/  LEA R18, P2, R21, R123, 0x1 ;  /* 0x0000007b15127211 */ /* 0x000fc400078408ff */
[----:B------:R-:W-:Y:S01]  /*146a0*/  LEA.HI.X.SX32 R231, R20, R133, 0x1, P6 ;  /* 0x0000008514e77211 */ /* 0x000fe200030f0eff */
[----:B------:R2:W-:Y:S01]  /*146b0*/  STG.E.U16 desc[UR6][R142.64], R7 ;  /* 0x000000078e007986 */ /* 0x0005e2000c101506 */
[----:B------:R-:W-:Y:S02]  /*146c0*/  LEA R20, P6, R27, R123, 0x1 ;  /* 0x0000007b1b147211 */ /* 0x000fe400078c08ff */
[----:B------:R-:W-:Y:S01]  /*146d0*/  LEA.HI.X.SX32 R19, R21, R133, 0x1, P2 ;  /* 0x0000008515137211 */ /* 0x000fe200010f0eff */
[----:B------:R-:W-:Y:S01]  /*146e0*/  STG.E.U16 desc[UR6][R144.64], R29 ;  /* 0x0000001d90007986 */ /* 0x000fe2000c101506 */
[----:B0-----:R-:W-:Y:S02]  /*146f0*/  PRMT R94, R84, 0x7632, R94 ;  /* 0x00007632545e7816 */ /* 0x001fe4000000005e */
[----:B------:R-:W-:Y:S01]  /*14700*/  LEA R26, P2, R30, R123, 0x1 ;  /* 0x0000007b1e1a7211 */ /* 0x000fe200078408ff */
[----:B------:R-:W-:Y:S01]  /*14710*/  STG.E.U16 desc[UR6][R146.64], R32 ;  /* 0x0000002092007986 */ /* 0x000fe2000c101506 */
[----:B-1----:R-:W-:-:S02]  /*14720*/  PRMT R4, R85, 0x7632, R4 ;  /* 0x0000763255047816 */ /* 0x002fc40000000004 */
[----:B------:R-:W-:Y:S01]  /*14730*/  PRMT R95, R86, 0x7632, R95 ;  /* 0x00007632565f7816 */ /* 0x000fe2000000005f */
[----:B------:R-:W-:Y:S01]  /*14740*/  STG.E.U16 desc[UR6][R148.64], R88 ;  /* 0x0000005894007986 */ /* 0x000fe2000c101506 */
[----:B--2---:R-:W-:Y:S02]  /*14750*/  PRMT R7, R87, 0x7632, R7 ;  /* 0x0000763257077816 */ /* 0x004fe40000000007 */
[-C--:B------:R-:W-:Y:S01]  /*14760*/  LEA.HI.X.SX32 R21, R27, R133.reuse, 0x1, P6 ;  /* 0x000000851b157211 */ /* 0x080fe200030f0eff */
[----:B------:R-:W-:Y:S01]  /*14770*/  STG.E.U16 desc[UR6][R150.64], R89 ;  /* 0x0000005996007986 */ /* 0x000fe2000c101506 */
[----:B------:R-:W-:Y:S02]  /*14780*/  LEA.HI.X.SX32 R27, R30, R133, 0x1, P2 ;  /* 0x000000851e1b7211 */ /* 0x000fe400010f0eff */
[-C--:B------:R-:W-:Y:S01]  /*14790*/  LEA R30, P2, R39, R123.reuse, 0x1 ;  /* 0x0000007b271e7211 */ /* 0x080fe200078408ff */
[----:B------:R-:W-:Y:S01]  /*147a0*/  STG.E.U16 desc[UR6][R152.64], R90 ;  /* 0x0000005a98007986 */ /* 0x000fe2000c101506 */
[----:B------:R-:W-:-:S02]  /*147b0*/  LEA R238, P6, R38, R123, 0x1 ;  /* 0x0000007b26ee7211 */ /* 0x000fc400078c08ff */
[----:B------:R-:W-:Y:S01]  /*147c0*/  PRMT R97, R81, 0x7632, R97 ;  /* 0x0000763251617816 */ /* 0x000fe20000000061 */
[----:B------:R-:W-:Y:S01]  /*147d0*/  STG.E.U16 desc[UR6][R154.64], R91 ;  /* 0x0000005b9a007986 */ /* 0x000fe2000c101506 */
[----:B------:R-:W-:Y:S02]  /*147e0*/  LEA.HI.X.SX32 R31, R39, R133, 0x1, P2 ;  /* 0x00000085271f7211 */ /* 0x000fe400010f0eff */
[----:B------:R-:W-:Y:S01]  /*147f0*/  PRMT R98, R82, 0x7632, R98 ;  /* 0x0000763252627816 */ /* 0x000fe20000000062 */
[----:B------:R0:W-:Y:S01]  /*14800*/  STG.E.U16 desc[UR6][R156.64], R0 ;  /* 0x000000009c007986 */ /* 0x0001e2000c101506 */
[-C--:B------:R-:W-:Y:S02]  /*14810*/  LEA R122, P5, R44, R123.reuse, 0x1 ;  /* 0x0000007b2c7a7211 */ /* 0x080fe400078a08ff */
[----:B------:R-:W-:Y:S01]  /*14820*/  LEA R242, P2, R45, R123, 0x1 ;  /* 0x0000007b2df27211 */ /* 0x000fe200078408ff */
[----:B------:R1:W-:Y:S01]  /*14830*/  STG.E.U16 desc[UR6][R158.64], R2 ;  /* 0x000000029e007986 */ /* 0x0003e2000c101506 */
[----:B------:R-:W-:-:S02]  /*14840*/  LEA.HI.X.SX32 R239, R38, R133, 0x1, P6 ;  /* 0x0000008526ef7211 */ /* 0x000fc400030f0eff */
[-C--:B------:R-:W-:Y:S01]  /*14850*/  LEA R38, P6, R40, R123.reuse, 0x1 ;  /* 0x0000007b28267211 */ /* 0x080fe200078c08ff */
[----:B------:R2:W-:Y:S01]  /*14860*/  STG.E.U16 desc[UR6][R178.64], R3 ;  /* 0x00000003b2007986 */ /* 0x0005e2000c101506 */
[----:B------:R-:W-:Y:S02]  /*14870*/  LEA R132, P4, R36, R123, 0x1 ;  /* 0x0000007b24847211 */ /* 0x000fe400078808ff */
[-C--:B------:R-:W-:Y:S01]  /*14880*/  LEA.HI.X.SX32 R123, R44, R133.reuse, 0x1, P5 ;  /* 0x000000852c7b7211 */ /* 0x080fe200028f0eff */
[----:B------:R3:W-:Y:S01]  /*14890*/  STG.E.U16 desc[UR6][R160.64], R28 ;  /* 0x0000001ca0007986 */ /* 0x0007e2000c101506 */
[----:B0-----:R-:W-:Y:S02]  /*148a0*/  PRMT R0, R80, 0x7632, R0 ;  /* 0x0000763250007816 */ /* 0x001fe40000000000 */
[----:B------:R-:W-:Y:S01]  /*148b0*/  LEA.HI.X.SX32 R243, R45, R133, 0x1, P2 ;  /* 0x000000852df37211 */ /* 0x000fe200010f0eff */
[----:B------:R-:W-:Y:S01]  /*148c0*/  STG.E.U16 desc[UR6][R180.64], R84 ;  /* 0x00000054b4007986 */ /* 0x000fe2000c101506 */
[----:B-1----:R-:W-:-:S02]  /*148d0*/  PRMT R2, R83, 0x7632, R2 ;  /* 0x0000763253027816 */ /* 0x002fc40000000002 */
[----:B------:R-:W-:Y:S01]  /*148e0*/  PRMT R60, R76, 0x7632, R60 ;  /* 0x000076324c3c7816 */ /* 0x000fe2000000003c */
[----:B------:R-:W-:Y:S01]  /*148f0*/  STG.E.U16 desc[UR6][R182.64], R85 ;  /* 0x00000055b6007986 */ /* 0x000fe2000c101506 */
[----:B------:R-:W-:Y:S02]  /*14900*/  PRMT R101, R77, 0x7632, R101 ;  /* 0x000076324d657816 */ /* 0x000fe40000000065 */
[----:B------:R-:W-:Y:S01]  /*14910*/  PRMT R102, R78, 0x7632, R102 ;  /* 0x000076324e667816 */ /* 0x000fe20000000066 */
[----:B------:R-:W-:Y:S01]  /*14920*/  STG.E.U16 desc[UR6][R186.64], R86 ;  /* 0x00000056ba007986 */ /* 0x000fe2000c101506 */
[----:B--2---:R-:W-:Y:S02]  /*14930*/  PRMT R3, R79, 0x7632, R3 ;  /* 0x000076324f037816 */ /* 0x004fe40000000003 */
[----:B---3--:R-:W-:Y:S01]  /*14940*/  PRMT R28, R65, 0x7632, R28 ;  /* 0x00007632411c7816 */ /* 0x008fe2000000001c */
[----:B------:R-:W-:Y:S01]  /*14950*/  STG.E.U16 desc[UR6][R168.64], R87 ;  /* 0x00000057a8007986 */ /* 0x000fe2000c101506 */
[----:B------:R-:W-:-:S02]  /*14960*/  PRMT R29, R66, 0x7632, R29 ;  /* 0x00007632421d7816 */ /* 0x000fc4000000001d */
[----:B------:R-:W-:Y:S01]  /*14970*/  PRMT R32, R67, 0x7632, R32 ;  /* 0x0000763243207816 */ /* 0x000fe20000000020 */
[----:B------:R-:W-:Y:S01]  /*14980*/  STG.E.U16 desc[UR6][R188.64], R94 ;  /* 0x0000005ebc007986 */ /* 0x000fe2000c101506 */
[-C--:B------:R-:W-:Y:S02]  /*14990*/  LEA.HI.X.SX32 R39, R40, R133.reuse, 0x1, P6 ;  /* 0x0000008528277211 */ /* 0x080fe400030f0eff */
[----:B------:R-:W-:Y:S01]  /*149a0*/  LEA.HI.X.SX32 R133, R36, R133, 0x1, P4 ;  /* 0x0000008524857211 */ /* 0x000fe200020f0eff */
[----:B------:R0:W-:Y:S01]  /*149b0*/  STG.E.U16 desc[UR6][R170.64], R4 ;  /* 0x00000004aa007986 */ /* 0x0001e2000c101506 */
[----:B------:R-:W-:-:S03]  /*149c0*/  LOP3.LUT P2, RZ, R248, 0x80, RZ, 0xc0, !PT ;  /* 0x00000080f8ff7812 */ /* 0x000fc6000784c0ff */
[----:B------:R-:W-:Y:S04]  /*149d0*/  STG.E.U16 desc[UR6][R190.64], R95 ;  /* 0x0000005fbe007986 */ /* 0x000fe8000c101506 */
[----:B------:R1:W-:Y:S04]  /*149e0*/  STG.E.U16 desc[UR6][R172.64], R7 ;  /* 0x00000007ac007986 */ /* 0x0003e8000c101506 */
[----:B------:R-:W-:Y:S01]  /*149f0*/  STG.E.U16 desc[UR6][R162.64], R80 ;  /* 0x00000050a2007986 */ /* 0x000fe2000c101506 */
[----:B0-----:R-:W-:-:S03]  /*14a00*/  PRMT R4, R74, 0x7632, R4 ;  /* 0x000076324a047816 */ /* 0x001fc60000000004 */
[----:B------:R-:W-:Y:S04]  /*14a10*/  STG.E.U16 desc[UR6][R174.64], R81 ;  /* 0x00000051ae007986 */ /* 0x000fe8000c101506 */
[----:B------:R-:W-:Y:S01]  /*14a20*/  STG.E.U16 desc[UR6][R192.64], R82 ;  /* 0x00000052c0007986 */ /* 0x000fe2000c101506 */
[----:B-1----:R-:W-:-:S03]  /*14a30*/  PRMT R7, R75, 0x7632, R7 ;  /* 0x000076324b077816 */ /* 0x002fc60000000007 */
[----:B------:R-:W-:Y:S04]  /*14a40*/  STG.E.U16 desc[UR6][R176.64], R83 ;  /* 0x00000053b0007986 */ /* 0x000fe8000c101506 */
[----:B------:R0:W-:Y:S04]  /*14a50*/  STG.E.U16 desc[UR6][R164.64], R0 ;  /* 0x00000000a4007986 */ /* 0x0001e8000c101506 */
[----:B------:R-:W-:Y:S04]  /*14a60*/  STG.E.U16 desc[UR6][R194.64], R97 ;  /* 0x00000061c2007986 */ /* 0x000fe8000c101506 */
[----:B------:R-:W-:Y:S04]  /*14a70*/  STG.E.U16 desc[UR6][R196.64], R98 ;  /* 0x00000062c4007986 */ /* 0x000fe8000c101506 */
[----:B------:R1:W-:Y:S01]  /*14a80*/  STG.E.U16 desc[UR6][R166.64], R2 ;  /* 0x00000002a6007986 */ /* 0x0003e2000c101506 */
[----:B0-----:R-:W-:-:S03]  /*14a90*/  PRMT R0, R72, 0x7632, R0 ;  /* 0x0000763248007816 */ /* 0x001fc60000000000 */
[----:B------:R-:W0:Y:S04]  /*14aa0*/  LDS.128 R44, [R244] ;  /* 0x00000000f42c7984 */ /* 0x000e280000000c00 */
[----:B------:R-:W-:Y:S04]  /*14ab0*/  STG.E.U16 desc[UR6][R116.64], R76 ;  /* 0x0000004c74007986 */ /* 0x000fe8000c101506 */
[----:B------:R-:W-:Y:S01]  /*14ac0*/  STG.E.U16 desc[UR6][R198.64], R77 ;  /* 0x0000004dc6007986 */ /* 0x000fe2000c101506 */
[----:B-1----:R-:W-:-:S03]  /*14ad0*/  PRMT R2, R73, 0x7632, R2 ;  /* 0x0000763249027816 */ /* 0x002fc60000000002 */
[----:B------:R1:W-:Y:S04]  /*14ae0*/  STG.E.U16 desc[UR6][R118.64], R78 ;  /* 0x0000004e76007986 */ /* 0x0003e8000c101506 */
[----:B------:R-:W-:Y:S04]  /*14af0*/  STG.E.U16 desc[UR6][R200.64], R79 ;  /* 0x0000004fc8007986 */ /* 0x000fe8000c101506 */
[----:B------:R0:W-:Y:S04]  /*14b00*/  STG.E.U16 desc[UR6][R120.64], R60 ;  /* 0x0000003c78007986 */ /* 0x0001e8000c101506 */
[----:B------:R-:W-:Y:S01]  /*14b10*/  STG.E.U16 desc[UR6][R202.64], R101 ;  /* 0x00000065ca007986 */ /* 0x000fe2000c101506 */
[----:B-1----:R-:W-:-:S02]  /*14b20*/  PRMT R118, R113, 0x7632, R118 ;  /* 0x0000763271767816 */ /* 0x002fc40000000076 */
[----:B------:R-:W-:Y:S01]  /*14b30*/  PRMT R119, R115, 0x7632, R119 ;  /* 0x0000763273777816 */ /* 0x000fe20000000077 */
[----:B------:R-:W-:Y:S04]  /*14b40*/  STG.E.U16 desc[UR6][R204.64], R102 ;  /* 0x00000066cc007986 */ /* 0x000fe8000c101506 */
[----:B------:R1:W-:Y:S04]  /*14b50*/  STG.E.U16 desc[UR6][R124.64], R3 ;  /* 0x000000037c007986 */ /* 0x0003e8000c101506 */
[----:B------:R-:W-:Y:S04]  /*14b60*/  STG.E.U16 desc[UR6][R206.64], R72 ;  /* 0x00000048ce007986 */ /* 0x000fe8000c101506 */
[----:B------:R-:W-:Y:S01]  /*14b70*/  STG.E.U16 desc[UR6][R208.64], R73 ;  /* 0x00000049d0007986 */ /* 0x000fe2000c101506 */
[----:B0-----:R-:W-:-:S03]  /*14b80*/  PRMT R121, R45, 0x7632, R121 ;  /* 0x000076322d797816 */ /* 0x001fc60000000079 */
[----:B------:R-:W-:Y:S01]  /*14b90*/  STG.E.U16 desc[UR6][R134.64], R74 ;  /* 0x0000004a86007986 */ /* 0x000fe2000c101506 */
[----:B-1----:R-:W-:-:S03]  /*14ba0*/  PRMT R3, R64, 0x7632, R3 ;  /* 0x0000763240037816 */ /* 0x002fc60000000003 */
[----:B------:R-:W-:Y:S04]  /*14bb0*/  STG.E.U16 desc[UR6][R210.64], R75 ;  /* 0x0000004bd2007986 */ /* 0x000fe8000c101506 */
[----:B------:R0:W-:Y:S04]  /*14bc0*/  STG.E.U16 desc[UR6][R212.64], R0 ;  /* 0x00000000d4007986 */ /* 0x0001e8000c101506 */
[----:B------:R1:W-:Y:S04]  /*14bd0*/  STG.E.U16 desc[UR6][R214.64], R2 ;  /* 0x00000002d6007986 */ /* 0x0003e8000c101506 */
[----:B------:R2:W-:Y:S04]  /*14be0*/  STG.E.U16 desc[UR6][R216.64], R4 ;  /* 0x00000004d8007986 */ /* 0x0005e8000c101506 */
[----:B------:R3:W-:Y:S01]  /*14bf0*/  STG.E.U16 desc[UR6][R218.64], R7 ;  /* 0x00000007da007986 */ /* 0x0007e2000c101506 */
[----:B0-----:R-:W-:-:S03]  /*14c00*/  PRMT R0, R105, 0x7632, R0 ;  /* 0x0000763269007816 */ /* 0x001fc60000000000 */
[----:B------:R-:W-:Y:S01]  /*14c10*/  STG.E.U16 desc[UR6][R70.64], R64 ;  /* 0x0000004046007986 */ /* 0x000fe2000c101506 */
[----:B-1----:R-:W-:-:S03]  /*14c20*/  PRMT R2, R107, 0x7632, R2 ;  /* 0x000076326b027816 */ /* 0x002fc60000000002 */
[----:B------:R-:W-:Y:S01]  /*14c30*/  STG.E.U16 desc[UR6][R220.64], R65 ;  /* 0x00000041dc007986 */ /* 0x000fe2000c101506 */
[----:B--2---:R-:W-:-:S03]  /*14c40*/  FFMA R4, R185, 0.69314718246459960938, R6 ;  /* 0x3f317218b9047823 */ /* 0x004fc60000000006 */
[----:B------:R0:W-:Y:S01]  /*14c50*/  STG.E.U16 desc[UR6][R108.64], R66 ;  /* 0x000000426c007986 */ /* 0x0001e2000c101506 */
[----:B---3--:R-:W-:-:S03]  /*14c60*/  PRMT R7, R104, 0x7632, R7 ;  /* 0x0000763268077816 */ /* 0x008fc60000000007 */
[----:B------:R-:W-:Y:S04]  /*14c70*/  STG.E.U16 desc[UR6][R222.64], R67 ;  /* 0x00000043de007986 */ /* 0x000fe8000c101506 */
[----:B------:R1:W-:Y:S04]  /*14c80*/  STG.E.U16 desc[UR6][R126.64], R3 ;  /* 0x000000037e007986 */ /* 0x0003e8000c101506 */
[----:B------:R2:W-:Y:S01]  /*14c90*/  STG.E.U16 desc[UR6][R8.64], R28 ;  /* 0x0000001c08007986 */ /* 0x0005e2000c101506 */
[----:B0-----:R-:W-:-:S03]  /*14ca0*/  PRMT R66, R46, 0x7632, R66 ;  /* 0x000076322e427816 */ /* 0x001fc60000000042 */
[----:B------:R-:W-:Y:S04]  /*14cb0*/  STG.E.U16 desc[UR6][R224.64], R29 ;  /* 0x0000001de0007986 */ /* 0x000fe8000c101506 */
[----:B------:R0:W-:Y:S01]  /*14cc0*/  STG.E.U16 desc[UR6][R10.64], R32 ;  /* 0x000000200a007986 */ /* 0x0001e2000c101506 */
[----:B-1----:R-:W-:-:S03]  /*14cd0*/  IMAD.SHL.U32 R3, R246, 0x4, RZ ;  /* 0x00000004f6037824 */ /* 0x002fc600078e00ff */
[----:B------:R-:W-:Y:S01]  /*14ce0*/  STG.E.U16 desc[UR6][R226.64], R104 ;  /* 0x00000068e2007986 */ /* 0x000fe2000c101506 */
[----:B--2---:R-:W-:-:S03]  /*14cf0*/  PRMT R9, R106, 0x7632, R9 ;  /* 0x000076326a097816 */ /* 0x004fc60000000009 */
[----:B------:R-:W-:Y:S04]  /*14d00*/  STG.E.U16 desc[UR6][R62.64], R105 ;  /* 0x000000693e007986 */ /* 0x000fe8000c101506 */
[----:B------:R1:W-:Y:S01]  /*14d10*/  STG.E.U16 desc[UR6][R12.64], R106 ;  /* 0x0000006a0c007986 */ /* 0x0003e2000c101506 */
[----:B0-----:R-:W-:-:S03]  /*14d20*/  PRMT R11, R112, 0x7632, R11 ;  /* 0x00007632700b7816 */ /* 0x001fc6000000000b */
[----:B------:R-:W-:Y:S04]  /*14d30*/  STG.E.U16 desc[UR6][R228.64], R107 ;  /* 0x0000006be4007986 */ /* 0x000fe8000c101506 */
[----:B------:R-:W-:Y:S04]  /*14d40*/  STG.E.U16 desc[UR6][R14.64], R7 ;  /* 0x000000070e007986 */ /* 0x000fe8000c101506 */
[----:B------:R0:W-:Y:S01]  /*14d50*/  STG.E.U16 desc[UR6][R230.64], R0 ;  /* 0x00000000e6007986 */ /* 0x0001e2000c101506 */
[----:B-1----:R-:W-:-:S03]  /*14d60*/  PRMT R12, R114, 0x7632, R12 ;  /* 0x00007632720c7816 */ /* 0x002fc6000000000c */
[----:B------:R1:W-:Y:S04]  /*14d70*/  STG.E.U16 desc[UR6][R18.64], R9 ;  /* 0x0000000912007986 */ /* 0x0003e8000c101506 */
[----:B------:R-:W-:Y:S04]  /*14d80*/  STG.E.U16 desc[UR6][R16.64], R2 ;  /* 0x0000000210007986 */ /* 0x000fe8000c101506 */
[----:B------:R-:W-:Y:S01]  /*14d90*/  STG.E.U16 desc[UR6][R232.64], R112 ;  /* 0x00000070e8007986 */ /* 0x000fe2000c101506 */
[----:B0-----:R-:W-:-:S03]  /*14da0*/  IMAD.SHL.U32 R0, R248, 0x2, RZ ;  /* 0x00000002f8007824 */ /* 0x001fc600078e00ff */
[----:B------:R-:W-:Y:S01]  /*14db0*/  STG.E.U16 desc[UR6][R234.64], R113 ;  /* 0x00000071ea007986 */ /* 0x000fe2000c101506 */
[----:B-1----:R-:W-:Y:S01]  /*14dc0*/  PRMT R19, R44, 0x7632, R19 ;  /* 0x000076322c137816 */ /* 0x002fe20000000013 */
[----:B------:R-:W0:Y:S01]  /*14dd0*/  LDC.64 R8, c[0x0][0x230] ;  /* 0x00008c00ff087b82 */ /* 0x000e220000000a00 */
[----:B------:R-:W-:Y:S01]  /*14de0*/  LOP3.LUT R6, R0, 0x1f8, RZ, 0xc0, !PT ;  /* 0x000001f800067812 */ /* 0x000fe200078ec0ff */
[----:B------:R1:W-:Y:S01]  /*14df0*/  STG.E.U16 desc[UR6][R20.64], R114 ;  /* 0x0000007214007986 */ /* 0x0003e2000c101506 */
[----:B------:R-:W-:-:S03]  /*14e00*/  IMAD.HI R0, R246, 0x4, RZ ;  /* 0x00000004f6007827 */ /* 0x000fc600078e02ff */
[----:B------:R2:W-:Y:S04]  /*14e10*/  STG.E.U16 desc[UR6][R26.64], R115 ;  /* 0x000000731a007986 */ /* 0x0005e8000c101506 */
[----:B------:R2:W-:Y:S04]  /*14e20*/  STG.E.U16 desc[UR6][R22.64], R11 ;  /* 0x0000000b16007986 */ /* 0x0005e8000c101506 */
[----:B------:R2:W-:Y:S01]  /*14e30*/  STG.E.U16 desc[UR6][R236.64], R118 ;  /* 0x00000076ec007986 */ /* 0x0005e2000c101506 */
[----:B-1----:R-:W-:-:S03]  /*14e40*/  PRMT R21, R47, 0x7632, R21 ;  /* 0x000076322f157816 */ /* 0x002fc60000000015 */
[----:B------:R2:W-:Y:S04]  /*14e50*/  STG.E.U16 desc[UR6][R24.64], R12 ;  /* 0x0000000c18007986 */ /* 0x0005e8000c101506 */
[----:B------:R2:W-:Y:S01]  /*14e60*/  STG.E.U16 desc[UR6][R238.64], R119 ;  /* 0x00000077ee007986 */ /* 0x0005e2000c101506 */
[----:B0-----:R-:W-:-:S03]  /*14e70*/  IADD3 R2, P0, P1, R3, UR10, R8 ;  /* 0x0000000a03027c10 */ /* 0x001fc6000f91e008 */
[----:B------:R2:W-:Y:S01]  /*14e80*/  STG.E.U16 desc[UR6][R30.64], R44 ;  /* 0x0000002c1e007986 */ /* 0x0005e2000c101506 */
[----:B------:R-:W-:-:S03]  /*14e90*/  IADD3.X R3, R0, UR9, R9, P0, P1 ;  /* 0x0000000900037c10 */ /* 0x000fc600087e2409 */
[----:B------:R2:W-:Y:S04]  /*14ea0*/  STG.E.U16 desc[UR6][R240.64], R45 ;  /* 0x0000002df0007986 */ /* 0x0005e8000c101506 */
[----:B------:R2:W-:Y:S04]  /*14eb0*/  STG.E.U16 desc[UR6][R34.64], R46 ;  /* 0x0000002e22007986 */ /* 0x0005e8000c101506 */
[----:B------:R2:W-:Y:S04]  /*14ec0*/  STG.E.U16 desc[UR6][R122.64], R47 ;  /* 0x0000002f7a007986 */ /* 0x0005e8000c101506 */
[----:B------:R2:W-:Y:S04]  /*14ed0*/  STG.E.U16 desc[UR6][R38.64], R19 ;  /* 0x0000001326007986 */ /* 0x0005e8000c101506 */
[----:B------:R2:W-:Y:S04]  /*14ee0*/  STG.E.U16 desc[UR6][R242.64], R121 ;  /* 0x00000079f2007986 */ /* 0x0005e8000c101506 */
[----:B------:R2:W-:Y:S04]  /*14ef0*/  STG.E.U16 desc[UR6][R132.64], R66 ;  /* 0x0000004284007986 */ /* 0x0005e8000c101506 */
[----:B------:R2:W-:Y:S01]  /*14f00*/  STG.E.U16 desc[UR6][R42.64], R21 ;  /* 0x000000152a007986 */ /* 0x0005e2000c101506 */
[----:B------:R-:W-:Y:S06]  /*14f10*/  BAR.SYNC.DEFER_BLOCKING 0x0 ;  /* 0x0000000000007b1d */ /* 0x000fec0000010000 */
[----:B------:R2:W-:Y:S02]  /*14f20*/  STS.64 [R6+UR4], R4 ;  /* 0x0000000406007988 */ /* 0x0005e40008000a04 */
[----:B------:R-:W-:Y:S06]  /*14f30*/  BAR.SYNC.DEFER_BLOCKING 0x0 ;  /* 0x0000000000007b1d */ /* 0x000fec0000010000 */
[----:B------:R-:W-:Y:S05]  /*14f40*/  @P2 EXIT ;  /* 0x000000000000294d */ /* 0x000fea0003800000 */
[----:B------:R-:W0:Y:S04]  /*14f50*/  LDS R245, [R245] ;  /* 0x00000000f5f57984 */ /* 0x000e280000000800 */
[----:B0-----:R-:W-:Y:S01]  /*14f60*/  STG.E desc[UR6][R2.64], R245 ;  /* 0x000000f502007986 */ /* 0x001fe2000c101906 */
[----:B------:R-:W-:Y:S05]  /*14f70*/  EXIT ;  /* 0x000000000000794d */ /* 0x000fea0003800000 */
.L_x_2:
[----:B------:R-:W-:-:S00]  /*14f80*/  BRA `(.L_x_2) ;  /* 0xfffffffc00fc7947 */ /* 0x000fc0000383ffff */
[----:B------:R-:W-:-:S00]  /*14f90*/  NOP ;  /* 0x0000000000007918 */ /* 0x000fc00000000000 */
        /* <DEDUP_REMOVED lines=14> */
.L_x_3:


//--------------------- .nv.global.init           --------------------------
	.section	.nv.global.init,"aw",@progbits
.nv.global.init:
	.type		_$_str,@object
	.size		_$_str,(.L_0 - _$_str)
_$_str:
        /*0000*/ 	.byte	0x5f, 0x5f, 0x43, 0x55, 0x44, 0x41, 0x5f, 0x46, 0x54, 0x5a, 0x00
.L_0:


//--------------------- .nv.shared.attn_fwd       --------------------------
	.section	.nv.shared.attn_fwd,"aw",@nobits
	.sectionflags	@""
	.align	16
	.zero		1024


//--------------------- .nv.shared.reserved.0     --------------------------
	.section	.nv.shared.reserved.0,"aw",@nobits
	.weak		__nv_reservedSMEM_offset_0_alias
	.size		__nv_reservedSMEM_offset_0_alias, 0, 0
	.other		__nv_reservedSMEM_offset_0_alias,@"STO_CUDA_RESERVED_SHARED STV_DEFAULT"
__nv_reservedSMEM_offset_0_alias:
	.zero		0


//--------------------- .nv.constant0.attn_fwd    --------------------------
	.section	.nv.constant0.attn_fwd,"a",@progbits
	.sectionflags	@""
	.align	4
.nv.constant0.attn_fwd:
	.zero		664


//--------------------- SYMBOLS --------------------------

	.type		.nv.reservedSmem.offset0,@object
	.size		.nv.reservedSmem.offset0,0x4
